	.target	sm_90a

	.elftype	@"ET_EXEC"


//--------------------- .note.nv.tkinfo           --------------------------
	.section	.note.nv.tkinfo,"",@"SHT_NOTE"
	.sectionflags	@"SHF_NOTE_NV_TKINFO"
	.tkinfo
        /*0018*/ 	.word	0x00000002
        /*0030*/ 	.string	""
        /*0030*/ 	.string	"ptxas"
        /*0030*/ 	.string	"Cuda compilation tools, release 13.0, V13.0.88"
        /*0030*/ 	.string	"Build cuda_13.0.r13.0/compiler.36424714_0"
        /*0030*/ 	.string	"-arch sm_90a -m 64 "



//--------------------- .note.nv.cuinfo           --------------------------
	.section	.note.nv.cuinfo,"",@"SHT_NOTE"
	.sectionflags	@"SHF_NOTE_NV_CUINFO"
        /*0018*/ 	.short	0x0002
        /*001a*/ 	.short	0x005a
        /*001c*/ 	.short	0x0082
	.zero		2


//--------------------- .nv.info                  --------------------------
	.section	.nv.info,"",@"SHT_CUDA_INFO"
	.align	4


	//----- nvinfo : EIATTR_REGCOUNT
	.align		4
        /*0000*/ 	.byte	0x04, 0x2f
        /*0002*/ 	.short	(.L_12 - .L_11)
	.align		4
.L_11:
        /*0004*/ 	.word	index@(_ZN7cutlass13device_kernelIN5flash19enable_sm80_to_sm89INS1_16FlashAttnFwdSm80INS1_25CollectiveMainloopFwdSm80ILi8ELi2ELb0EN4cute5tupleIJNS5_1CILi128EEENS7_ILi64EEENS7_ILi192EEEEEELi192ENS_10bfloat16_tEfNS_4arch4Sm80ELb1ELb0ELb0ELb1ELb1ELb1ELb1ELb0EEENS1_21CollectiveEpilogueFwdINS6_IJS8_SA_S9_EEENS6_IJNS7_ILi1EEESI_SI_EEESC_SE_Li256ELb1ELb1ELb0ELb0EEENS1_19SingleTileSchedulerILb1ELb0ELb1ELi128EEEEEEEEEvNT_6ParamsE)
        /*0008*/ 	.word	0x00000004


	//----- nvinfo : EIATTR_FRAME_SIZE
	.align		4
.L_12:
        /*000c*/ 	.byte	0x04, 0x11
        /*000e*/ 	.short	(.L_14 - .L_13)
	.align		4
.L_13:
        /*0010*/ 	.word	index@(_ZN7cutlass13device_kernelIN5flash19enable_sm80_to_sm89INS1_16FlashAttnFwdSm80INS1_25CollectiveMainloopFwdSm80ILi8ELi2ELb0EN4cute5tupleIJNS5_1CILi128EEENS7_ILi64EEENS7_ILi192EEEEEELi192ENS_10bfloat16_tEfNS_4arch4Sm80ELb1ELb0ELb0ELb1ELb1ELb1ELb1ELb0EEENS1_21CollectiveEpilogueFwdINS6_IJS8_SA_S9_EEENS6_IJNS7_ILi1EEESI_SI_EEESC_SE_Li256ELb1ELb1ELb0ELb0EEENS1_19SingleTileSchedulerILb1ELb0ELb1ELi128EEEEEEEEEvNT_6ParamsE)
        /*0014*/ 	.word	0x00000000


	//----- nvinfo : EIATTR_REGCOUNT
	.align		4
.L_14:
        /*0018*/ 	.byte	0x04, 0x2f
        /*001a*/ 	.short	(.L_16 - .L_15)
	.align		4
.L_15:
        /*001c*/ 	.word	index@(_ZN7cutlass13device_kernelIN5flash19enable_sm80_to_sm89INS1_16FlashAttnFwdSm80INS1_25CollectiveMainloopFwdSm80ILi8ELi2ELb0EN4cute5tupleIJNS5_1CILi128EEENS7_ILi64EEENS7_ILi192EEEEEELi192ENS_10bfloat16_tEfNS_4arch4Sm80ELb1ELb0ELb0ELb1ELb1ELb0ELb1ELb0EEENS1_21CollectiveEpilogueFwdINS6_IJS8_SA_S9_EEENS6_IJNS7_ILi1EEESI_SI_EEESC_SE_Li256ELb1ELb1ELb0ELb0EEENS1_19SingleTileSchedulerILb1ELb0ELb1ELi128EEEEEEEEEvNT_6ParamsE)
        /*0020*/ 	.word	0x00000004


	//----- nvinfo : EIATTR_FRAME_SIZE
	.align		4
.L_16:
        /*0024*/ 	.byte	0x04, 0x11
        /*0026*/ 	.short	(.L_18 - .L_17)
	.align		4
.L_17:
        /*0028*/ 	.word	index@(_ZN7cutlass13device_kernelIN5flash19enable_sm80_to_sm89INS1_16FlashAttnFwdSm80INS1_25CollectiveMainloopFwdSm80ILi8ELi2ELb0EN4cute5tupleIJNS5_1CILi128EEENS7_ILi64EEENS7_ILi192EEEEEELi192ENS_10bfloat16_tEfNS_4arch4Sm80ELb1ELb0ELb0ELb1ELb1ELb0ELb1ELb0EEENS1_21CollectiveEpilogueFwdINS6_IJS8_SA_S9_EEENS6_IJNS7_ILi1EEESI_SI_EEESC_SE_Li256ELb1ELb1ELb0ELb0EEENS1_19SingleTileSchedulerILb1ELb0ELb1ELi128EEEEEEEEEvNT_6ParamsE)
        /*002c*/ 	.word	0x00000000


	//----- nvinfo : EIATTR_REGCOUNT
	.align		4
.L_18:
        /*0030*/ 	.byte	0x04, 0x2f
        /*0032*/ 	.short	(.L_20 - .L_19)
	.align		4
.L_19:
        /*0034*/ 	.word	index@(_ZN7cutlass13device_kernelIN5flash19enable_sm80_to_sm89INS1_16FlashAttnFwdSm80INS1_25CollectiveMainloopFwdSm80ILi8ELi2ELb0EN4cute5tupleIJNS5_1CILi128EEENS7_ILi64EEENS7_ILi192EEEEEELi192ENS_10bfloat16_tEfNS_4arch4Sm80ELb1ELb0ELb0ELb0ELb1ELb0ELb1ELb0EEENS1_21CollectiveEpilogueFwdINS6_IJS8_SA_S9_EEENS6_IJNS7_ILi1EEESI_SI_EEESC_SE_Li256ELb0ELb1ELb0ELb0EEENS1_30DynamicPersistentTileSchedulerILi256ELi256ELb0ELb1ELb0EEEEEEEEEvNT_6ParamsE)
        /*0038*/ 	.word	0x00000004


	//----- nvinfo : EIATTR_FRAME_SIZE
	.align		4
.L_20:
        /*003c*/ 	.byte	0x04, 0x11
        /*003e*/ 	.short	(.L_22 - .L_21)
	.align		4
.L_21:
        /*0040*/ 	.word	index@(_ZN7cutlass13device_kernelIN5flash19enable_sm80_to_sm89INS1_16FlashAttnFwdSm80INS1_25CollectiveMainloopFwdSm80ILi8ELi2ELb0EN4cute5tupleIJNS5_1CILi128EEENS7_ILi64EEENS7_ILi192EEEEEELi192ENS_10bfloat16_tEfNS_4arch4Sm80ELb1ELb0ELb0ELb0ELb1ELb0ELb1ELb0EEENS1_21CollectiveEpilogueFwdINS6_IJS8_SA_S9_EEENS6_IJNS7_ILi1EEESI_SI_EEESC_SE_Li256ELb0ELb1ELb0ELb0EEENS1_30DynamicPersistentTileSchedulerILi256ELi256ELb0ELb1ELb0EEEEEEEEEvNT_6ParamsE)
        /*0044*/ 	.word	0x00000000


	//----- nvinfo : EIATTR_REGCOUNT
	.align		4
.L_22:
        /*0048*/ 	.byte	0x04, 0x2f
        /*004a*/ 	.short	(.L_24 - .L_23)
	.align		4
.L_23:
        /*004c*/ 	.word	index@(_ZN7cutlass13device_kernelIN5flash19enable_sm80_to_sm89INS1_16FlashAttnFwdSm80INS1_25CollectiveMainloopFwdSm80ILi8ELi2ELb0EN4cute5tupleIJNS5_1CILi128EEENS7_ILi64EEENS7_ILi192EEEEEELi192ENS_10bfloat16_tEfNS_4arch4Sm80ELb0ELb1ELb0ELb1ELb1ELb1ELb1ELb0EEENS1_21CollectiveEpilogueFwdINS6_IJS8_SA_S9_EEENS6_IJNS7_ILi1EEESI_SI_EEESC_SE_Li256ELb1ELb1ELb0ELb0EEENS1_19SingleTileSchedulerILb1ELb0ELb1ELi128EEEEEEEEEvNT_6ParamsE)
        /*0050*/ 	.word	0x00000004


	//----- nvinfo : EIATTR_FRAME_SIZE
	.align		4
.L_24:
        /*0054*/ 	.byte	0x04, 0x11
        /*0056*/ 	.short	(.L_26 - .L_25)
	.align		4
.L_25:
        /*0058*/ 	.word	index@(_ZN7cutlass13device_kernelIN5flash19enable_sm80_to_sm89INS1_16FlashAttnFwdSm80INS1_25CollectiveMainloopFwdSm80ILi8ELi2ELb0EN4cute5tupleIJNS5_1CILi128EEENS7_ILi64EEENS7_ILi192EEEEEELi192ENS_10bfloat16_tEfNS_4arch4Sm80ELb0ELb1ELb0ELb1ELb1ELb1ELb1ELb0EEENS1_21CollectiveEpilogueFwdINS6_IJS8_SA_S9_EEENS6_IJNS7_ILi1EEESI_SI_EEESC_SE_Li256ELb1ELb1ELb0ELb0EEENS1_19SingleTileSchedulerILb1ELb0ELb1ELi128EEEEEEEEEvNT_6ParamsE)
        /*005c*/ 	.word	0x00000000


	//----- nvinfo : EIATTR_REGCOUNT
	.align		4
.L_26:
        /*0060*/ 	.byte	0x04, 0x2f
        /*0062*/ 	.short	(.L_28 - .L_27)
	.align		4
.L_27:
        /*0064*/ 	.word	index@(_ZN7cutlass13device_kernelIN5flash19enable_sm80_to_sm89INS1_16FlashAttnFwdSm80INS1_25CollectiveMainloopFwdSm80ILi8ELi2ELb0EN4cute5tupleIJNS5_1CILi128EEENS7_ILi64EEENS7_ILi192EEEEEELi192ENS_10bfloat16_tEfNS_4arch4Sm80ELb0ELb1ELb0ELb1ELb1ELb0ELb1ELb0EEENS1_21CollectiveEpilogueFwdINS6_IJS8_SA_S9_EEENS6_IJNS7_ILi1EEESI_SI_EEESC_SE_Li256ELb1ELb1ELb0ELb0EEENS1_19SingleTileSchedulerILb1ELb0ELb1ELi128EEEEEEEEEvNT_6ParamsE)
        /*0068*/ 	.word	0x00000004


	//----- nvinfo : EIATTR_FRAME_SIZE
	.align		4
.L_28:
        /*006c*/ 	.byte	0x04, 0x11
        /*006e*/ 	.short	(.L_30 - .L_29)
	.align		4
.L_29:
        /*0070*/ 	.word	index@(_ZN7cutlass13device_kernelIN5flash19enable_sm80_to_sm89INS1_16FlashAttnFwdSm80INS1_25CollectiveMainloopFwdSm80ILi8ELi2ELb0EN4cute5tupleIJNS5_1CILi128EEENS7_ILi64EEENS7_ILi192EEEEEELi192ENS_10bfloat16_tEfNS_4arch4Sm80ELb0ELb1ELb0ELb1ELb1ELb0ELb1ELb0EEENS1_21CollectiveEpilogueFwdINS6_IJS8_SA_S9_EEENS6_IJNS7_ILi1EEESI_SI_EEESC_SE_Li256ELb1ELb1ELb0ELb0EEENS1_19SingleTileSchedulerILb1ELb0ELb1ELi128EEEEEEEEEvNT_6ParamsE)
        /*0074*/ 	.word	0x00000000


	//----- nvinfo : EIATTR_REGCOUNT
	.align		4
.L_30:
        /*0078*/ 	.byte	0x04, 0x2f
        /*007a*/ 	.short	(.L_32 - .L_31)
	.align		4
.L_31:
        /*007c*/ 	.word	index@(_ZN7cutlass13device_kernelIN5flash19enable_sm80_to_sm89INS1_16FlashAttnFwdSm80INS1_25CollectiveMainloopFwdSm80ILi8ELi2ELb0EN4cute5tupleIJNS5_1CILi128EEENS7_ILi64EEENS7_ILi192EEEEEELi192ENS_10bfloat16_tEfNS_4arch4Sm80ELb0ELb1ELb0ELb0ELb1ELb0ELb1ELb0EEENS1_21CollectiveEpilogueFwdINS6_IJS8_SA_S9_EEENS6_IJNS7_ILi1EEESI_SI_EEESC_SE_Li256ELb0ELb1ELb0ELb0EEENS1_19SingleTileSchedulerILb0ELb0ELb1ELi128EEEEEEEEEvNT_6ParamsE)
        /*0080*/ 	.word	0x00000004


	//----- nvinfo : EIATTR_FRAME_SIZE
	.align		4
.L_32:
        /*0084*/ 	.byte	0x04, 0x11
        /*0086*/ 	.short	(.L_34 - .L_33)
	.align		4
.L_33:
        /*0088*/ 	.word	index@(_ZN7cutlass13device_kernelIN5flash19enable_sm80_to_sm89INS1_16FlashAttnFwdSm80INS1_25CollectiveMainloopFwdSm80ILi8ELi2ELb0EN4cute5tupleIJNS5_1CILi128EEENS7_ILi64EEENS7_ILi192EEEEEELi192ENS_10bfloat16_tEfNS_4arch4Sm80ELb0ELb1ELb0ELb0ELb1ELb0ELb1ELb0EEENS1_21CollectiveEpilogueFwdINS6_IJS8_SA_S9_EEENS6_IJNS7_ILi1EEESI_SI_EEESC_SE_Li256ELb0ELb1ELb0ELb0EEENS1_19SingleTileSchedulerILb0ELb0ELb1ELi128EEEEEEEEEvNT_6ParamsE)
        /*008c*/ 	.word	0x00000000


	//----- nvinfo : EIATTR_REGCOUNT
	.align		4
.L_34:
        /*0090*/ 	.byte	0x04, 0x2f
        /*0092*/ 	.short	(.L_36 - .L_35)
	.align		4
.L_35:
        /*0094*/ 	.word	index@(_ZN7cutlass13device_kernelIN5flash19enable_sm80_to_sm89INS1_16FlashAttnFwdSm80INS1_25CollectiveMainloopFwdSm80ILi8ELi2ELb0EN4cute5tupleIJNS5_1CILi128EEENS7_ILi64EEENS7_ILi192EEEEEELi192ENS_10bfloat16_tEfNS_4arch4Sm80ELb0ELb0ELb0ELb1ELb1ELb1ELb1ELb0EEENS1_21CollectiveEpilogueFwdINS6_IJS8_SA_S9_EEENS6_IJNS7_ILi1EEESI_SI_EEESC_SE_Li256ELb1ELb1ELb0ELb0EEENS1_19SingleTileSchedulerILb1ELb0ELb1ELi128EEEEEEEEEvNT_6ParamsE)
        /*0098*/ 	.word	0x00000004


	//----- nvinfo : EIATTR_FRAME_SIZE
	.align		4
.L_36:
        /*009c*/ 	.byte	0x04, 0x11
        /*009e*/ 	.short	(.L_38 - .L_37)
	.align		4
.L_37:
        /*00a0*/ 	.word	index@(_ZN7cutlass13device_kernelIN5flash19enable_sm80_to_sm89INS1_16FlashAttnFwdSm80INS1_25CollectiveMainloopFwdSm80ILi8ELi2ELb0EN4cute5tupleIJNS5_1CILi128EEENS7_ILi64EEENS7_ILi192EEEEEELi192ENS_10bfloat16_tEfNS_4arch4Sm80ELb0ELb0ELb0ELb1ELb1ELb1ELb1ELb0EEENS1_21CollectiveEpilogueFwdINS6_IJS8_SA_S9_EEENS6_IJNS7_ILi1EEESI_SI_EEESC_SE_Li256ELb1ELb1ELb0ELb0EEENS1_19SingleTileSchedulerILb1ELb0ELb1ELi128EEEEEEEEEvNT_6ParamsE)
        /*00a4*/ 	.word	0x00000000


	//----- nvinfo : EIATTR_REGCOUNT
	.align		4
.L_38:
        /*00a8*/ 	.byte	0x04, 0x2f
        /*00aa*/ 	.short	(.L_40 - .L_39)
	.align		4
.L_39:
        /*00ac*/ 	.word	index@(_ZN7cutlass13device_kernelIN5flash19enable_sm80_to_sm89INS1_16FlashAttnFwdSm80INS1_25CollectiveMainloopFwdSm80ILi8ELi2ELb0EN4cute5tupleIJNS5_1CILi128EEENS7_ILi64EEENS7_ILi192EEEEEELi192ENS_10bfloat16_tEfNS_4arch4Sm80ELb0ELb0ELb0ELb1ELb1ELb0ELb1ELb0EEENS1_21CollectiveEpilogueFwdINS6_IJS8_SA_S9_EEENS6_IJNS7_ILi1EEESI_SI_EEESC_SE_Li256ELb1ELb1ELb0ELb0EEENS1_19SingleTileSchedulerILb1ELb0ELb1ELi128EEEEEEEEEvNT_6ParamsE)
        /*00b0*/ 	.word	0x00000004


	//----- nvinfo : EIATTR_FRAME_SIZE
	.align		4
.L_40:
        /*00b4*/ 	.byte	0x04, 0x11
        /*00b6*/ 	.short	(.L_42 - .L_41)
	.align		4
.L_41:
        /*00b8*/ 	.word	index@(_ZN7cutlass13device_kernelIN5flash19enable_sm80_to_sm89INS1_16FlashAttnFwdSm80INS1_25CollectiveMainloopFwdSm80ILi8ELi2ELb0EN4cute5tupleIJNS5_1CILi128EEENS7_ILi64EEENS7_ILi192EEEEEELi192ENS_10bfloat16_tEfNS_4arch4Sm80ELb0ELb0ELb0ELb1ELb1ELb0ELb1ELb0EEENS1_21CollectiveEpilogueFwdINS6_IJS8_SA_S9_EEENS6_IJNS7_ILi1EEESI_SI_EEESC_SE_Li256ELb1ELb1ELb0ELb0EEENS1_19SingleTileSchedulerILb1ELb0ELb1ELi128EEEEEEEEEvNT_6ParamsE)
        /*00bc*/ 	.word	0x00000000


	//----- nvinfo : EIATTR_REGCOUNT
	.align		4
.L_42:
        /*00c0*/ 	.byte	0x04, 0x2f
        /*00c2*/ 	.short	(.L_44 - .L_43)
	.align		4
.L_43:
        /*00c4*/ 	.word	index@(_ZN7cutlass13device_kernelIN5flash19enable_sm80_to_sm89INS1_16FlashAttnFwdSm80INS1_25CollectiveMainloopFwdSm80ILi8ELi2ELb0EN4cute5tupleIJNS5_1CILi128EEENS7_ILi64EEENS7_ILi192EEEEEELi192ENS_10bfloat16_tEfNS_4arch4Sm80ELb0ELb0ELb0ELb0ELb1ELb0ELb1ELb0EEENS1_21CollectiveEpilogueFwdINS6_IJS8_SA_S9_EEENS6_IJNS7_ILi1EEESI_SI_EEESC_SE_Li256ELb0ELb1ELb0ELb0EEENS1_19SingleTileSchedulerILb0ELb0ELb1ELi128EEEEEEEEEvNT_6ParamsE)
        /*00c8*/ 	.word	0x00000004


	//----- nvinfo : EIATTR_FRAME_SIZE
	.align		4
.L_44:
        /*00cc*/ 	.byte	0x04, 0x11
        /*00ce*/ 	.short	(.L_46 - .L_45)
	.align		4
.L_45:
        /*00d0*/ 	.word	index@(_ZN7cutlass13device_kernelIN5flash19enable_sm80_to_sm89INS1_16FlashAttnFwdSm80INS1_25CollectiveMainloopFwdSm80ILi8ELi2ELb0EN4cute5tupleIJNS5_1CILi128EEENS7_ILi64EEENS7_ILi192EEEEEELi192ENS_10bfloat16_tEfNS_4arch4Sm80ELb0ELb0ELb0ELb0ELb1ELb0ELb1ELb0EEENS1_21CollectiveEpilogueFwdINS6_IJS8_SA_S9_EEENS6_IJNS7_ILi1EEESI_SI_EEESC_SE_Li256ELb0ELb1ELb0ELb0EEENS1_19SingleTileSchedulerILb0ELb0ELb1ELi128EEEEEEEEEvNT_6ParamsE)
        /*00d4*/ 	.word	0x00000000


	//----- nvinfo : EIATTR_REGCOUNT
	.align		4
.L_46:
        /*00d8*/ 	.byte	0x04, 0x2f
        /*00da*/ 	.short	(.L_48 - .L_47)
	.align		4
.L_47:
        /*00dc*/ 	.word	index@(_ZN7cutlass13device_kernelIN5flash19enable_sm80_to_sm89INS1_16FlashAttnFwdSm80INS1_25CollectiveMainloopFwdSm80ILi8ELi1ELb0EN4cute5tupleIJNS5_1CILi128EEENS7_ILi64EEENS7_ILi192EEEEEELi192ENS_10bfloat16_tEfNS_4arch4Sm80ELb1ELb0ELb0ELb1ELb1ELb1ELb1ELb0EEENS1_21CollectiveEpilogueFwdINS6_IJS8_SA_S9_EEENS6_IJNS7_ILi1EEESI_SI_EEESC_SE_Li256ELb1ELb1ELb0ELb0EEENS1_19SingleTileSchedulerILb1ELb0ELb1ELi128EEEEEEEEEvNT_6ParamsE)
        /*00e0*/ 	.word	0x00000004


	//----- nvinfo : EIATTR_FRAME_SIZE
	.align		4
.L_48:
        /*00e4*/ 	.byte	0x04, 0x11
        /*00e6*/ 	.short	(.L_50 - .L_49)
	.align		4
.L_49:
        /*00e8*/ 	.word	index@(_ZN7cutlass13device_kernelIN5flash19enable_sm80_to_sm89INS1_16FlashAttnFwdSm80INS1_25CollectiveMainloopFwdSm80ILi8ELi1ELb0EN4cute5tupleIJNS5_1CILi128EEENS7_ILi64EEENS7_ILi192EEEEEELi192ENS_10bfloat16_tEfNS_4arch4Sm80ELb1ELb0ELb0ELb1ELb1ELb1ELb1ELb0EEENS1_21CollectiveEpilogueFwdINS6_IJS8_SA_S9_EEENS6_IJNS7_ILi1EEESI_SI_EEESC_SE_Li256ELb1ELb1ELb0ELb0EEENS1_19SingleTileSchedulerILb1ELb0ELb1ELi128EEEEEEEEEvNT_6ParamsE)
        /*00ec*/ 	.word	0x00000000


	//----- nvinfo : EIATTR_REGCOUNT
	.align		4
.L_50:
        /*00f0*/ 	.byte	0x04, 0x2f
        /*00f2*/ 	.short	(.L_52 - .L_51)
	.align		4
.L_51:
        /*00f4*/ 	.word	index@(_ZN7cutlass13device_kernelIN5flash19enable_sm80_to_sm89INS1_16FlashAttnFwdSm80INS1_25CollectiveMainloopFwdSm80ILi8ELi1ELb0EN4cute5tupleIJNS5_1CILi128EEENS7_ILi64EEENS7_ILi192EEEEEELi192ENS_10bfloat16_tEfNS_4arch4Sm80ELb1ELb0ELb0ELb1ELb1ELb0ELb1ELb0EEENS1_21CollectiveEpilogueFwdINS6_IJS8_SA_S9_EEENS6_IJNS7_ILi1EEESI_SI_EEESC_SE_Li256ELb1ELb1ELb0ELb0EEENS1_19SingleTileSchedulerILb1ELb0ELb1ELi128EEEEEEEEEvNT_6ParamsE)
        /*00f8*/ 	.word	0x00000004


	//----- nvinfo : EIATTR_FRAME_SIZE
	.align		4
.L_52:
        /*00fc*/ 	.byte	0x04, 0x11
        /*00fe*/ 	.short	(.L_54 - .L_53)
	.align		4
.L_53:
        /*0100*/ 	.word	index@(_ZN7cutlass13device_kernelIN5flash19enable_sm80_to_sm89INS1_16FlashAttnFwdSm80INS1_25CollectiveMainloopFwdSm80ILi8ELi1ELb0EN4cute5tupleIJNS5_1CILi128EEENS7_ILi64EEENS7_ILi192EEEEEELi192ENS_10bfloat16_tEfNS_4arch4Sm80ELb1ELb0ELb0ELb1ELb1ELb0ELb1ELb0EEENS1_21CollectiveEpilogueFwdINS6_IJS8_SA_S9_EEENS6_IJNS7_ILi1EEESI_SI_EEESC_SE_Li256ELb1ELb1ELb0ELb0EEENS1_19SingleTileSchedulerILb1ELb0ELb1ELi128EEEEEEEEEvNT_6ParamsE)
        /*0104*/ 	.word	0x00000000


	//----- nvinfo : EIATTR_REGCOUNT
	.align		4
.L_54:
        /*0108*/ 	.byte	0x04, 0x2f
        /*010a*/ 	.short	(.L_56 - .L_55)
	.align		4
.L_55:
        /*010c*/ 	.word	index@(_ZN7cutlass13device_kernelIN5flash19enable_sm80_to_sm89INS1_16FlashAttnFwdSm80INS1_25CollectiveMainloopFwdSm80ILi8ELi1ELb0EN4cute5tupleIJNS5_1CILi128EEENS7_ILi64EEENS7_ILi192EEEEEELi192ENS_10bfloat16_tEfNS_4arch4Sm80ELb1ELb0ELb0ELb0ELb1ELb0ELb1ELb0EEENS1_21CollectiveEpilogueFwdINS6_IJS8_SA_S9_EEENS6_IJNS7_ILi1EEESI_SI_EEESC_SE_Li256ELb0ELb1ELb0ELb0EEENS1_30DynamicPersistentTileSchedulerILi256ELi256ELb0ELb1ELb0EEEEEEEEEvNT_6ParamsE)
        /*0110*/ 	.word	0x00000004


	//----- nvinfo : EIATTR_FRAME_SIZE
	.align		4
.L_56:
        /*0114*/ 	.byte	0x04, 0x11
        /*0116*/ 	.short	(.L_58 - .L_57)
	.align		4
.L_57:
        /*0118*/ 	.word	index@(_ZN7cutlass13device_kernelIN5flash19enable_sm80_to_sm89INS1_16FlashAttnFwdSm80INS1_25CollectiveMainloopFwdSm80ILi8ELi1ELb0EN4cute5tupleIJNS5_1CILi128EEENS7_ILi64EEENS7_ILi192EEEEEELi192ENS_10bfloat16_tEfNS_4arch4Sm80ELb1ELb0ELb0ELb0ELb1ELb0ELb1ELb0EEENS1_21CollectiveEpilogueFwdINS6_IJS8_SA_S9_EEENS6_IJNS7_ILi1EEESI_SI_EEESC_SE_Li256ELb0ELb1ELb0ELb0EEENS1_30DynamicPersistentTileSchedulerILi256ELi256ELb0ELb1ELb0EEEEEEEEEvNT_6ParamsE)
        /*011c*/ 	.word	0x00000000


	//----- nvinfo : EIATTR_REGCOUNT
	.align		4
.L_58:
        /*0120*/ 	.byte	0x04, 0x2f
        /*0122*/ 	.short	(.L_60 - .L_59)
	.align		4
.L_59:
        /*0124*/ 	.word	index@(_ZN7cutlass13device_kernelIN5flash19enable_sm80_to_sm89INS1_16FlashAttnFwdSm80INS1_25CollectiveMainloopFwdSm80ILi8ELi1ELb0EN4cute5tupleIJNS5_1CILi128EEENS7_ILi64EEENS7_ILi192EEEEEELi192ENS_10bfloat16_tEfNS_4arch4Sm80ELb0ELb1ELb0ELb1ELb1ELb1ELb1ELb0EEENS1_21CollectiveEpilogueFwdINS6_IJS8_SA_S9_EEENS6_IJNS7_ILi1EEESI_SI_EEESC_SE_Li256ELb1ELb1ELb0ELb0EEENS1_19SingleTileSchedulerILb1ELb0ELb1ELi128EEEEEEEEEvNT_6ParamsE)
        /*0128*/ 	.word	0x00000004


	//----- nvinfo : EIATTR_FRAME_SIZE
	.align		4
.L_60:
        /*012c*/ 	.byte	0x04, 0x11
        /*012e*/ 	.short	(.L_62 - .L_61)
	.align		4
.L_61:
        /*0130*/ 	.word	index@(_ZN7cutlass13device_kernelIN5flash19enable_sm80_to_sm89INS1_16FlashAttnFwdSm80INS1_25CollectiveMainloopFwdSm80ILi8ELi1ELb0EN4cute5tupleIJNS5_1CILi128EEENS7_ILi64EEENS7_ILi192EEEEEELi192ENS_10bfloat16_tEfNS_4arch4Sm80ELb0ELb1ELb0ELb1ELb1ELb1ELb1ELb0EEENS1_21CollectiveEpilogueFwdINS6_IJS8_SA_S9_EEENS6_IJNS7_ILi1EEESI_SI_EEESC_SE_Li256ELb1ELb1ELb0ELb0EEENS1_19SingleTileSchedulerILb1ELb0ELb1ELi128EEEEEEEEEvNT_6ParamsE)
        /*0134*/ 	.word	0x00000000


	//----- nvinfo : EIATTR_REGCOUNT
	.align		4
.L_62:
        /*0138*/ 	.byte	0x04, 0x2f
        /*013a*/ 	.short	(.L_64 - .L_63)
	.align		4
.L_63:
        /*013c*/ 	.word	index@(_ZN7cutlass13device_kernelIN5flash19enable_sm80_to_sm89INS1_16FlashAttnFwdSm80INS1_25CollectiveMainloopFwdSm80ILi8ELi1ELb0EN4cute5tupleIJNS5_1CILi128EEENS7_ILi64EEENS7_ILi192EEEEEELi192ENS_10bfloat16_tEfNS_4arch4Sm80ELb0ELb1ELb0ELb1ELb1ELb0ELb1ELb0EEENS1_21CollectiveEpilogueFwdINS6_IJS8_SA_S9_EEENS6_IJNS7_ILi1EEESI_SI_EEESC_SE_Li256ELb1ELb1ELb0ELb0EEENS1_19SingleTileSchedulerILb1ELb0ELb1ELi128EEEEEEEEEvNT_6ParamsE)
        /*0140*/ 	.word	0x00000004


	//----- nvinfo : EIATTR_FRAME_SIZE
	.align		4
.L_64:
        /*0144*/ 	.byte	0x04, 0x11
        /*0146*/ 	.short	(.L_66 - .L_65)
	.align		4
.L_65:
        /*0148*/ 	.word	index@(_ZN7cutlass13device_kernelIN5flash19enable_sm80_to_sm89INS1_16FlashAttnFwdSm80INS1_25CollectiveMainloopFwdSm80ILi8ELi1ELb0EN4cute5tupleIJNS5_1CILi128EEENS7_ILi64EEENS7_ILi192EEEEEELi192ENS_10bfloat16_tEfNS_4arch4Sm80ELb0ELb1ELb0ELb1ELb1ELb0ELb1ELb0EEENS1_21CollectiveEpilogueFwdINS6_IJS8_SA_S9_EEENS6_IJNS7_ILi1EEESI_SI_EEESC_SE_Li256ELb1ELb1ELb0ELb0EEENS1_19SingleTileSchedulerILb1ELb0ELb1ELi128EEEEEEEEEvNT_6ParamsE)
        /*014c*/ 	.word	0x00000000


	//----- nvinfo : EIATTR_REGCOUNT
	.align		4
.L_66:
        /*0150*/ 	.byte	0x04, 0x2f
        /*0152*/ 	.short	(.L_68 - .L_67)
	.align		4
.L_67:
        /*0154*/ 	.word	index@(_ZN7cutlass13device_kernelIN5flash19enable_sm80_to_sm89INS1_16FlashAttnFwdSm80INS1_25CollectiveMainloopFwdSm80ILi8ELi1ELb0EN4cute5tupleIJNS5_1CILi128EEENS7_ILi64EEENS7_ILi192EEEEEELi192ENS_10bfloat16_tEfNS_4arch4Sm80ELb0ELb1ELb0ELb0ELb1ELb0ELb1ELb0EEENS1_21CollectiveEpilogueFwdINS6_IJS8_SA_S9_EEENS6_IJNS7_ILi1EEESI_SI_EEESC_SE_Li256ELb0ELb1ELb0ELb0EEENS1_19SingleTileSchedulerILb0ELb0ELb1ELi128EEEEEEEEEvNT_6ParamsE)
        /*0158*/ 	.word	0x00000004


	//----- nvinfo : EIATTR_FRAME_SIZE
	.align		4
.L_68:
        /*015c*/ 	.byte	0x04, 0x11
        /*015e*/ 	.short	(.L_70 - .L_69)
	.align		4
.L_69:
        /*0160*/ 	.word	index@(_ZN7cutlass13device_kernelIN5flash19enable_sm80_to_sm89INS1_16FlashAttnFwdSm80INS1_25CollectiveMainloopFwdSm80ILi8ELi1ELb0EN4cute5tupleIJNS5_1CILi128EEENS7_ILi64EEENS7_ILi192EEEEEELi192ENS_10bfloat16_tEfNS_4arch4Sm80ELb0ELb1ELb0ELb0ELb1ELb0ELb1ELb0EEENS1_21CollectiveEpilogueFwdINS6_IJS8_SA_S9_EEENS6_IJNS7_ILi1EEESI_SI_EEESC_SE_Li256ELb0ELb1ELb0ELb0EEENS1_19SingleTileSchedulerILb0ELb0ELb1ELi128EEEEEEEEEvNT_6ParamsE)
        /*0164*/ 	.word	0x00000000


	//----- nvinfo : EIATTR_REGCOUNT
	.align		4
.L_70:
        /*0168*/ 	.byte	0x04, 0x2f
        /*016a*/ 	.short	(.L_72 - .L_71)
	.align		4
.L_71:
        /*016c*/ 	.word	index@(_ZN7cutlass13device_kernelIN5flash19enable_sm80_to_sm89INS1_16FlashAttnFwdSm80INS1_25CollectiveMainloopFwdSm80ILi8ELi1ELb0EN4cute5tupleIJNS5_1CILi128EEENS7_ILi64EEENS7_ILi192EEEEEELi192ENS_10bfloat16_tEfNS_4arch4Sm80ELb0ELb0ELb0ELb1ELb1ELb1ELb1ELb0EEENS1_21CollectiveEpilogueFwdINS6_IJS8_SA_S9_EEENS6_IJNS7_ILi1EEESI_SI_EEESC_SE_Li256ELb1ELb1ELb0ELb0EEENS1_19SingleTileSchedulerILb1ELb0ELb1ELi128EEEEEEEEEvNT_6ParamsE)
        /*0170*/ 	.word	0x00000004


	//----- nvinfo : EIATTR_FRAME_SIZE
	.align		4
.L_72:
        /*0174*/ 	.byte	0x04, 0x11
        /*0176*/ 	.short	(.L_74 - .L_73)
	.align		4
.L_73:
        /*0178*/ 	.word	index@(_ZN7cutlass13device_kernelIN5flash19enable_sm80_to_sm89INS1_16FlashAttnFwdSm80INS1_25CollectiveMainloopFwdSm80ILi8ELi1ELb0EN4cute5tupleIJNS5_1CILi128EEENS7_ILi64EEENS7_ILi192EEEEEELi192ENS_10bfloat16_tEfNS_4arch4Sm80ELb0ELb0ELb0ELb1ELb1ELb1ELb1ELb0EEENS1_21CollectiveEpilogueFwdINS6_IJS8_SA_S9_EEENS6_IJNS7_ILi1EEESI_SI_EEESC_SE_Li256ELb1ELb1ELb0ELb0EEENS1_19SingleTileSchedulerILb1ELb0ELb1ELi128EEEEEEEEEvNT_6ParamsE)
        /*017c*/ 	.word	0x00000000


	//----- nvinfo : EIATTR_REGCOUNT
	.align		4
.L_74:
        /*0180*/ 	.byte	0x04, 0x2f
        /*0182*/ 	.short	(.L_76 - .L_75)
	.align		4
.L_75:
        /*0184*/ 	.word	index@(_ZN7cutlass13device_kernelIN5flash19enable_sm80_to_sm89INS1_16FlashAttnFwdSm80INS1_25CollectiveMainloopFwdSm80ILi8ELi1ELb0EN4cute5tupleIJNS5_1CILi128EEENS7_ILi64EEENS7_ILi192EEEEEELi192ENS_10bfloat16_tEfNS_4arch4Sm80ELb0ELb0ELb0ELb1ELb1ELb0ELb1ELb0EEENS1_21CollectiveEpilogueFwdINS6_IJS8_SA_S9_EEENS6_IJNS7_ILi1EEESI_SI_EEESC_SE_Li256ELb1ELb1ELb0ELb0EEENS1_19SingleTileSchedulerILb1ELb0ELb1ELi128EEEEEEEEEvNT_6ParamsE)
        /*0188*/ 	.word	0x00000004


	//----- nvinfo : EIATTR_FRAME_SIZE
	.align		4
.L_76:
        /*018c*/ 	.byte	0x04, 0x11
        /*018e*/ 	.short	(.L_78 - .L_77)
	.align		4
.L_77:
        /*0190*/ 	.word	index@(_ZN7cutlass13device_kernelIN5flash19enable_sm80_to_sm89INS1_16FlashAttnFwdSm80INS1_25CollectiveMainloopFwdSm80ILi8ELi1ELb0EN4cute5tupleIJNS5_1CILi128EEENS7_ILi64EEENS7_ILi192EEEEEELi192ENS_10bfloat16_tEfNS_4arch4Sm80ELb0ELb0ELb0ELb1ELb1ELb0ELb1ELb0EEENS1_21CollectiveEpilogueFwdINS6_IJS8_SA_S9_EEENS6_IJNS7_ILi1EEESI_SI_EEESC_SE_Li256ELb1ELb1ELb0ELb0EEENS1_19SingleTileSchedulerILb1ELb0ELb1ELi128EEEEEEEEEvNT_6ParamsE)
        /*0194*/ 	.word	0x00000000


	//----- nvinfo : EIATTR_REGCOUNT
	.align		4
.L_78:
        /*0198*/ 	.byte	0x04, 0x2f
        /*019a*/ 	.short	(.L_80 - .L_79)
	.align		4
.L_79:
        /*019c*/ 	.word	index@(_ZN7cutlass13device_kernelIN5flash19enable_sm80_to_sm89INS1_16FlashAttnFwdSm80INS1_25CollectiveMainloopFwdSm80ILi8ELi1ELb0EN4cute5tupleIJNS5_1CILi128EEENS7_ILi64EEENS7_ILi192EEEEEELi192ENS_10bfloat16_tEfNS_4arch4Sm80ELb0ELb0ELb0ELb0ELb1ELb0ELb1ELb0EEENS1_21CollectiveEpilogueFwdINS6_IJS8_SA_S9_EEENS6_IJNS7_ILi1EEESI_SI_EEESC_SE_Li256ELb0ELb1ELb0ELb0EEENS1_19SingleTileSchedulerILb0ELb0ELb1ELi128EEEEEEEEEvNT_6ParamsE)
        /*01a0*/ 	.word	0x00000004


	//----- nvinfo : EIATTR_FRAME_SIZE
	.align		4
.L_80:
        /*01a4*/ 	.byte	0x04, 0x11
        /*01a6*/ 	.short	(.L_82 - .L_81)
	.align		4
.L_81:
        /*01a8*/ 	.word	index@(_ZN7cutlass13device_kernelIN5flash19enable_sm80_to_sm89INS1_16FlashAttnFwdSm80INS1_25CollectiveMainloopFwdSm80ILi8ELi1ELb0EN4cute5tupleIJNS5_1CILi128EEENS7_ILi64EEENS7_ILi192EEEEEELi192ENS_10bfloat16_tEfNS_4arch4Sm80ELb0ELb0ELb0ELb0ELb1ELb0ELb1ELb0EEENS1_21CollectiveEpilogueFwdINS6_IJS8_SA_S9_EEENS6_IJNS7_ILi1EEESI_SI_EEESC_SE_Li256ELb0ELb1ELb0ELb0EEENS1_19SingleTileSchedulerILb0ELb0ELb1ELi128EEEEEEEEEvNT_6ParamsE)
        /*01ac*/ 	.word	0x00000000


	//----- nvinfo : EIATTR_REGCOUNT
	.align		4
.L_82:
        /*01b0*/ 	.byte	0x04, 0x2f
        /*01b2*/ 	.short	(.L_84 - .L_83)
	.align		4
.L_83:
        /*01b4*/ 	.word	index@(_ZN7cutlass13device_kernelIN5flash19enable_sm80_to_sm89INS1_16FlashAttnFwdSm80INS1_25CollectiveMainloopFwdSm80ILi8ELi2ELb0EN4cute5tupleIJNS5_1CILi128EEENS7_ILi64EEENS7_ILi192EEEEEELi192ENS_10bfloat16_tEfNS_4arch4Sm80ELb1ELb0ELb1ELb1ELb1ELb1ELb1ELb0EEENS1_21CollectiveEpilogueFwdINS6_IJS8_SA_S9_EEENS6_IJNS7_ILi1EEESI_SI_EEESC_SE_Li256ELb1ELb1ELb0ELb0EEENS1_19SingleTileSchedulerILb1ELb0ELb1ELi128EEEEEEEEEvNT_6ParamsE)
        /*01b8*/ 	.word	0x00000004


	//----- nvinfo : EIATTR_FRAME_SIZE
	.align		4
.L_84:
        /*01bc*/ 	.byte	0x04, 0x11
        /*01be*/ 	.short	(.L_86 - .L_85)
	.align		4
.L_85:
        /*01c0*/ 	.word	index@(_ZN7cutlass13device_kernelIN5flash19enable_sm80_to_sm89INS1_16FlashAttnFwdSm80INS1_25CollectiveMainloopFwdSm80ILi8ELi2ELb0EN4cute5tupleIJNS5_1CILi128EEENS7_ILi64EEENS7_ILi192EEEEEELi192ENS_10bfloat16_tEfNS_4arch4Sm80ELb1ELb0ELb1ELb1ELb1ELb1ELb1ELb0EEENS1_21CollectiveEpilogueFwdINS6_IJS8_SA_S9_EEENS6_IJNS7_ILi1EEESI_SI_EEESC_SE_Li256ELb1ELb1ELb0ELb0EEENS1_19SingleTileSchedulerILb1ELb0ELb1ELi128EEEEEEEEEvNT_6ParamsE)
        /*01c4*/ 	.word	0x00000000


	//----- nvinfo : EIATTR_REGCOUNT
	.align		4
.L_86:
        /*01c8*/ 	.byte	0x04, 0x2f
        /*01ca*/ 	.short	(.L_88 - .L_87)
	.align		4
.L_87:
        /*01cc*/ 	.word	index@(_ZN7cutlass13device_kernelIN5flash19enable_sm80_to_sm89INS1_16FlashAttnFwdSm80INS1_25CollectiveMainloopFwdSm80ILi8ELi2ELb0EN4cute5tupleIJNS5_1CILi128EEENS7_ILi64EEENS7_ILi192EEEEEELi192ENS_10bfloat16_tEfNS_4arch4Sm80ELb1ELb0ELb1ELb1ELb1ELb0ELb1ELb0EEENS1_21CollectiveEpilogueFwdINS6_IJS8_SA_S9_EEENS6_IJNS7_ILi1EEESI_SI_EEESC_SE_Li256ELb1ELb1ELb0ELb0EEENS1_19SingleTileSchedulerILb1ELb0ELb1ELi128EEEEEEEEEvNT_6ParamsE)
        /*01d0*/ 	.word	0x00000004


	//----- nvinfo : EIATTR_FRAME_SIZE
	.align		4
.L_88:
        /*01d4*/ 	.byte	0x04, 0x11
        /*01d6*/ 	.short	(.L_90 - .L_89)
	.align		4
.L_89:
        /*01d8*/ 	.word	index@(_ZN7cutlass13device_kernelIN5flash19enable_sm80_to_sm89INS1_16FlashAttnFwdSm80INS1_25CollectiveMainloopFwdSm80ILi8ELi2ELb0EN4cute5tupleIJNS5_1CILi128EEENS7_ILi64EEENS7_ILi192EEEEEELi192ENS_10bfloat16_tEfNS_4arch4Sm80ELb1ELb0ELb1ELb1ELb1ELb0ELb1ELb0EEENS1_21CollectiveEpilogueFwdINS6_IJS8_SA_S9_EEENS6_IJNS7_ILi1EEESI_SI_EEESC_SE_Li256ELb1ELb1ELb0ELb0EEENS1_19SingleTileSchedulerILb1ELb0ELb1ELi128EEEEEEEEEvNT_6ParamsE)
        /*01dc*/ 	.word	0x00000000


	//----- nvinfo : EIATTR_REGCOUNT
	.align		4
.L_90:
        /*01e0*/ 	.byte	0x04, 0x2f
        /*01e2*/ 	.short	(.L_92 - .L_91)
	.align		4
.L_91:
        /*01e4*/ 	.word	index@(_ZN7cutlass13device_kernelIN5flash19enable_sm80_to_sm89INS1_16FlashAttnFwdSm80INS1_25CollectiveMainloopFwdSm80ILi8ELi2ELb0EN4cute5tupleIJNS5_1CILi128EEENS7_ILi64EEENS7_ILi192EEEEEELi192ENS_10bfloat16_tEfNS_4arch4Sm80ELb1ELb0ELb1ELb0ELb1ELb0ELb1ELb0EEENS1_21CollectiveEpilogueFwdINS6_IJS8_SA_S9_EEENS6_IJNS7_ILi1EEESI_SI_EEESC_SE_Li256ELb0ELb1ELb0ELb0EEENS1_30DynamicPersistentTileSchedulerILi256ELi256ELb0ELb1ELb0EEEEEEEEEvNT_6ParamsE)
        /*01e8*/ 	.word	0x00000004


	//----- nvinfo : EIATTR_FRAME_SIZE
	.align		4
.L_92:
        /*01ec*/ 	.byte	0x04, 0x11
        /*01ee*/ 	.short	(.L_94 - .L_93)
	.align		4
.L_93:
        /*01f0*/ 	.word	index@(_ZN7cutlass13device_kernelIN5flash19enable_sm80_to_sm89INS1_16FlashAttnFwdSm80INS1_25CollectiveMainloopFwdSm80ILi8ELi2ELb0EN4cute5tupleIJNS5_1CILi128EEENS7_ILi64EEENS7_ILi192EEEEEELi192ENS_10bfloat16_tEfNS_4arch4Sm80ELb1ELb0ELb1ELb0ELb1ELb0ELb1ELb0EEENS1_21CollectiveEpilogueFwdINS6_IJS8_SA_S9_EEENS6_IJNS7_ILi1EEESI_SI_EEESC_SE_Li256ELb0ELb1ELb0ELb0EEENS1_30DynamicPersistentTileSchedulerILi256ELi256ELb0ELb1ELb0EEEEEEEEEvNT_6ParamsE)
        /*01f4*/ 	.word	0x00000000


	//----- nvinfo : EIATTR_REGCOUNT
	.align		4
.L_94:
        /*01f8*/ 	.byte	0x04, 0x2f
        /*01fa*/ 	.short	(.L_96 - .L_95)
	.align		4
.L_95:
        /*01fc*/ 	.word	index@(_ZN7cutlass13device_kernelIN5flash19enable_sm80_to_sm89INS1_16FlashAttnFwdSm80INS1_25CollectiveMainloopFwdSm80ILi8ELi2ELb0EN4cute5tupleIJNS5_1CILi128EEENS7_ILi64EEENS7_ILi192EEEEEELi192ENS_10bfloat16_tEfNS_4arch4Sm80ELb0ELb1ELb1ELb1ELb1ELb1ELb1ELb0EEENS1_21CollectiveEpilogueFwdINS6_IJS8_SA_S9_EEENS6_IJNS7_ILi1EEESI_SI_EEESC_SE_Li256ELb1ELb1ELb0ELb0EEENS1_19SingleTileSchedulerILb1ELb0ELb1ELi128EEEEEEEEEvNT_6ParamsE)
        /*0200*/ 	.word	0x00000004


	//----- nvinfo : EIATTR_FRAME_SIZE
	.align		4
.L_96:
        /*0204*/ 	.byte	0x04, 0x11
        /*0206*/ 	.short	(.L_98 - .L_97)
	.align		4
.L_97:
        /*0208*/ 	.word	index@(_ZN7cutlass13device_kernelIN5flash19enable_sm80_to_sm89INS1_16FlashAttnFwdSm80INS1_25CollectiveMainloopFwdSm80ILi8ELi2ELb0EN4cute5tupleIJNS5_1CILi128EEENS7_ILi64EEENS7_ILi192EEEEEELi192ENS_10bfloat16_tEfNS_4arch4Sm80ELb0ELb1ELb1ELb1ELb1ELb1ELb1ELb0EEENS1_21CollectiveEpilogueFwdINS6_IJS8_SA_S9_EEENS6_IJNS7_ILi1EEESI_SI_EEESC_SE_Li256ELb1ELb1ELb0ELb0EEENS1_19SingleTileSchedulerILb1ELb0ELb1ELi128EEEEEEEEEvNT_6ParamsE)
        /*020c*/ 	.word	0x00000000


	//----- nvinfo : EIATTR_REGCOUNT
	.align		4
.L_98:
        /*0210*/ 	.byte	0x04, 0x2f
        /*0212*/ 	.short	(.L_100 - .L_99)
	.align		4
.L_99:
        /*0214*/ 	.word	index@(_ZN7cutlass13device_kernelIN5flash19enable_sm80_to_sm89INS1_16FlashAttnFwdSm80INS1_25CollectiveMainloopFwdSm80ILi8ELi2ELb0EN4cute5tupleIJNS5_1CILi128EEENS7_ILi64EEENS7_ILi192EEEEEELi192ENS_10bfloat16_tEfNS_4arch4Sm80ELb0ELb1ELb1ELb1ELb1ELb0ELb1ELb0EEENS1_21CollectiveEpilogueFwdINS6_IJS8_SA_S9_EEENS6_IJNS7_ILi1EEESI_SI_EEESC_SE_Li256ELb1ELb1ELb0ELb0EEENS1_19SingleTileSchedulerILb1ELb0ELb1ELi128EEEEEEEEEvNT_6ParamsE)
        /*0218*/ 	.word	0x00000004


	//----- nvinfo : EIATTR_FRAME_SIZE
	.align		4
.L_100:
        /*021c*/ 	.byte	0x04, 0x11
        /*021e*/ 	.short	(.L_102 - .L_101)
	.align		4
.L_101:
        /*0220*/ 	.word	index@(_ZN7cutlass13device_kernelIN5flash19enable_sm80_to_sm89INS1_16FlashAttnFwdSm80INS1_25CollectiveMainloopFwdSm80ILi8ELi2ELb0EN4cute5tupleIJNS5_1CILi128EEENS7_ILi64EEENS7_ILi192EEEEEELi192ENS_10bfloat16_tEfNS_4arch4Sm80ELb0ELb1ELb1ELb1ELb1ELb0ELb1ELb0EEENS1_21CollectiveEpilogueFwdINS6_IJS8_SA_S9_EEENS6_IJNS7_ILi1EEESI_SI_EEESC_SE_Li256ELb1ELb1ELb0ELb0EEENS1_19SingleTileSchedulerILb1ELb0ELb1ELi128EEEEEEEEEvNT_6ParamsE)
        /*0224*/ 	.word	0x00000000


	//----- nvinfo : EIATTR_REGCOUNT
	.align		4
.L_102:
        /*0228*/ 	.byte	0x04, 0x2f
        /*022a*/ 	.short	(.L_104 - .L_103)
	.align		4
.L_103:
        /*022c*/ 	.word	index@(_ZN7cutlass13device_kernelIN5flash19enable_sm80_to_sm89INS1_16FlashAttnFwdSm80INS1_25CollectiveMainloopFwdSm80ILi8ELi2ELb0EN4cute5tupleIJNS5_1CILi128EEENS7_ILi64EEENS7_ILi192EEEEEELi192ENS_10bfloat16_tEfNS_4arch4Sm80ELb0ELb1ELb1ELb0ELb1ELb0ELb1ELb0EEENS1_21CollectiveEpilogueFwdINS6_IJS8_SA_S9_EEENS6_IJNS7_ILi1EEESI_SI_EEESC_SE_Li256ELb0ELb1ELb0ELb0EEENS1_19SingleTileSchedulerILb0ELb0ELb1ELi128EEEEEEEEEvNT_6ParamsE)
        /*0230*/ 	.word	0x00000004


	//----- nvinfo : EIATTR_FRAME_SIZE
	.align		4
.L_104:
        /*0234*/ 	.byte	0x04, 0x11
        /*0236*/ 	.short	(.L_106 - .L_105)
	.align		4
.L_105:
        /*0238*/ 	.word	index@(_ZN7cutlass13device_kernelIN5flash19enable_sm80_to_sm89INS1_16FlashAttnFwdSm80INS1_25CollectiveMainloopFwdSm80ILi8ELi2ELb0EN4cute5tupleIJNS5_1CILi128EEENS7_ILi64EEENS7_ILi192EEEEEELi192ENS_10bfloat16_tEfNS_4arch4Sm80ELb0ELb1ELb1ELb0ELb1ELb0ELb1ELb0EEENS1_21CollectiveEpilogueFwdINS6_IJS8_SA_S9_EEENS6_IJNS7_ILi1EEESI_SI_EEESC_SE_Li256ELb0ELb1ELb0ELb0EEENS1_19SingleTileSchedulerILb0ELb0ELb1ELi128EEEEEEEEEvNT_6ParamsE)
        /*023c*/ 	.word	0x00000000


	//----- nvinfo : EIATTR_REGCOUNT
	.align		4
.L_106:
        /*0240*/ 	.byte	0x04, 0x2f
        /*0242*/ 	.short	(.L_108 - .L_107)
	.align		4
.L_107:
        /*0244*/ 	.word	index@(_ZN7cutlass13device_kernelIN5flash19enable_sm80_to_sm89INS1_16FlashAttnFwdSm80INS1_25CollectiveMainloopFwdSm80ILi8ELi2ELb0EN4cute5tupleIJNS5_1CILi128EEENS7_ILi64EEENS7_ILi192EEEEEELi192ENS_10bfloat16_tEfNS_4arch4Sm80ELb0ELb0ELb1ELb1ELb1ELb1ELb1ELb0EEENS1_21CollectiveEpilogueFwdINS6_IJS8_SA_S9_EEENS6_IJNS7_ILi1EEESI_SI_EEESC_SE_Li256ELb1ELb1ELb0ELb0EEENS1_19SingleTileSchedulerILb1ELb0ELb1ELi128EEEEEEEEEvNT_6ParamsE)
        /*0248*/ 	.word	0x00000004


	//----- nvinfo : EIATTR_FRAME_SIZE
	.align		4
.L_108:
        /*024c*/ 	.byte	0x04, 0x11
        /*024e*/ 	.short	(.L_110 - .L_109)
	.align		4
.L_109:
        /*0250*/ 	.word	index@(_ZN7cutlass13device_kernelIN5flash19enable_sm80_to_sm89INS1_16FlashAttnFwdSm80INS1_25CollectiveMainloopFwdSm80ILi8ELi2ELb0EN4cute5tupleIJNS5_1CILi128EEENS7_ILi64EEENS7_ILi192EEEEEELi192ENS_10bfloat16_tEfNS_4arch4Sm80ELb0ELb0ELb1ELb1ELb1ELb1ELb1ELb0EEENS1_21CollectiveEpilogueFwdINS6_IJS8_SA_S9_EEENS6_IJNS7_ILi1EEESI_SI_EEESC_SE_Li256ELb1ELb1ELb0ELb0EEENS1_19SingleTileSchedulerILb1ELb0ELb1ELi128EEEEEEEEEvNT_6ParamsE)
        /*0254*/ 	.word	0x00000000


	//----- nvinfo : EIATTR_REGCOUNT
	.align		4
.L_110:
        /*0258*/ 	.byte	0x04, 0x2f
        /*025a*/ 	.short	(.L_112 - .L_111)
	.align		4
.L_111:
        /*025c*/ 	.word	index@(_ZN7cutlass13device_kernelIN5flash19enable_sm80_to_sm89INS1_16FlashAttnFwdSm80INS1_25CollectiveMainloopFwdSm80ILi8ELi2ELb0EN4cute5tupleIJNS5_1CILi128EEENS7_ILi64EEENS7_ILi192EEEEEELi192ENS_10bfloat16_tEfNS_4arch4Sm80ELb0ELb0ELb1ELb1ELb1ELb0ELb1ELb0EEENS1_21CollectiveEpilogueFwdINS6_IJS8_SA_S9_EEENS6_IJNS7_ILi1EEESI_SI_EEESC_SE_Li256ELb1ELb1ELb0ELb0EEENS1_19SingleTileSchedulerILb1ELb0ELb1ELi128EEEEEEEEEvNT_6ParamsE)
        /*0260*/ 	.word	0x00000004


	//----- nvinfo : EIATTR_FRAME_SIZE
	.align		4
.L_112:
        /*0264*/ 	.byte	0x04, 0x11
        /*0266*/ 	.short	(.L_114 - .L_113)
	.align		4
.L_113:
        /*0268*/ 	.word	index@(_ZN7cutlass13device_kernelIN5flash19enable_sm80_to_sm89INS1_16FlashAttnFwdSm80INS1_25CollectiveMainloopFwdSm80ILi8ELi2ELb0EN4cute5tupleIJNS5_1CILi128EEENS7_ILi64EEENS7_ILi192EEEEEELi192ENS_10bfloat16_tEfNS_4arch4Sm80ELb0ELb0ELb1ELb1ELb1ELb0ELb1ELb0EEENS1_21CollectiveEpilogueFwdINS6_IJS8_SA_S9_EEENS6_IJNS7_ILi1EEESI_SI_EEESC_SE_Li256ELb1ELb1ELb0ELb0EEENS1_19SingleTileSchedulerILb1ELb0ELb1ELi128EEEEEEEEEvNT_6ParamsE)
        /*026c*/ 	.word	0x00000000


	//----- nvinfo : EIATTR_REGCOUNT
	.align		4
.L_114:
        /*0270*/ 	.byte	0x04, 0x2f
        /*0272*/ 	.short	(.L_116 - .L_115)
	.align		4
.L_115:
        /*0274*/ 	.word	index@(_ZN7cutlass13device_kernelIN5flash19enable_sm80_to_sm89INS1_16FlashAttnFwdSm80INS1_25CollectiveMainloopFwdSm80ILi8ELi2ELb0EN4cute5tupleIJNS5_1CILi128EEENS7_ILi64EEENS7_ILi192EEEEEELi192ENS_10bfloat16_tEfNS_4arch4Sm80ELb0ELb0ELb1ELb0ELb1ELb0ELb1ELb0EEENS1_21CollectiveEpilogueFwdINS6_IJS8_SA_S9_EEENS6_IJNS7_ILi1EEESI_SI_EEESC_SE_Li256ELb0ELb1ELb0ELb0EEENS1_19SingleTileSchedulerILb0ELb0ELb1ELi128EEEEEEEEEvNT_6ParamsE)
        /*0278*/ 	.word	0x00000004


	//----- nvinfo : EIATTR_FRAME_SIZE
	.align		4
.L_116:
        /*027c*/ 	.byte	0x04, 0x11
        /*027e*/ 	.short	(.L_118 - .L_117)
	.align		4
.L_117:
        /*0280*/ 	.word	index@(_ZN7cutlass13device_kernelIN5flash19enable_sm80_to_sm89INS1_16FlashAttnFwdSm80INS1_25CollectiveMainloopFwdSm80ILi8ELi2ELb0EN4cute5tupleIJNS5_1CILi128EEENS7_ILi64EEENS7_ILi192EEEEEELi192ENS_10bfloat16_tEfNS_4arch4Sm80ELb0ELb0ELb1ELb0ELb1ELb0ELb1ELb0EEENS1_21CollectiveEpilogueFwdINS6_IJS8_SA_S9_EEENS6_IJNS7_ILi1EEESI_SI_EEESC_SE_Li256ELb0ELb1ELb0ELb0EEENS1_19SingleTileSchedulerILb0ELb0ELb1ELi128EEEEEEEEEvNT_6ParamsE)
        /*0284*/ 	.word	0x00000000


	//----- nvinfo : EIATTR_REGCOUNT
	.align		4
.L_118:
        /*0288*/ 	.byte	0x04, 0x2f
        /*028a*/ 	.short	(.L_120 - .L_119)
	.align		4
.L_119:
        /*028c*/ 	.word	index@(_ZN7cutlass13device_kernelIN5flash19enable_sm80_to_sm89INS1_16FlashAttnFwdSm80INS1_25CollectiveMainloopFwdSm80ILi8ELi1ELb0EN4cute5tupleIJNS5_1CILi128EEENS7_ILi64EEENS7_ILi192EEEEEELi192ENS_10bfloat16_tEfNS_4arch4Sm80ELb1ELb0ELb1ELb1ELb1ELb1ELb1ELb0EEENS1_21CollectiveEpilogueFwdINS6_IJS8_SA_S9_EEENS6_IJNS7_ILi1EEESI_SI_EEESC_SE_Li256ELb1ELb1ELb0ELb0EEENS1_19SingleTileSchedulerILb1ELb0ELb1ELi128EEEEEEEEEvNT_6ParamsE)
        /*0290*/ 	.word	0x00000004


	//----- nvinfo : EIATTR_FRAME_SIZE
	.align		4
.L_120:
        /*0294*/ 	.byte	0x04, 0x11
        /*0296*/ 	.short	(.L_122 - .L_121)
	.align		4
.L_121:
        /*0298*/ 	.word	index@(_ZN7cutlass13device_kernelIN5flash19enable_sm80_to_sm89INS1_16FlashAttnFwdSm80INS1_25CollectiveMainloopFwdSm80ILi8ELi1ELb0EN4cute5tupleIJNS5_1CILi128EEENS7_ILi64EEENS7_ILi192EEEEEELi192ENS_10bfloat16_tEfNS_4arch4Sm80ELb1ELb0ELb1ELb1ELb1ELb1ELb1ELb0EEENS1_21CollectiveEpilogueFwdINS6_IJS8_SA_S9_EEENS6_IJNS7_ILi1EEESI_SI_EEESC_SE_Li256ELb1ELb1ELb0ELb0EEENS1_19SingleTileSchedulerILb1ELb0ELb1ELi128EEEEEEEEEvNT_6ParamsE)
        /*029c*/ 	.word	0x00000000


	//----- nvinfo : EIATTR_REGCOUNT
	.align		4
.L_122:
        /*02a0*/ 	.byte	0x04, 0x2f
        /*02a2*/ 	.short	(.L_124 - .L_123)
	.align		4
.L_123:
        /*02a4*/ 	.word	index@(_ZN7cutlass13device_kernelIN5flash19enable_sm80_to_sm89INS1_16FlashAttnFwdSm80INS1_25CollectiveMainloopFwdSm80ILi8ELi1ELb0EN4cute5tupleIJNS5_1CILi128EEENS7_ILi64EEENS7_ILi192EEEEEELi192ENS_10bfloat16_tEfNS_4arch4Sm80ELb1ELb0ELb1ELb1ELb1ELb0ELb1ELb0EEENS1_21CollectiveEpilogueFwdINS6_IJS8_SA_S9_EEENS6_IJNS7_ILi1EEESI_SI_EEESC_SE_Li256ELb1ELb1ELb0ELb0EEENS1_19SingleTileSchedulerILb1ELb0ELb1ELi128EEEEEEEEEvNT_6ParamsE)
        /*02a8*/ 	.word	0x00000004


	//----- nvinfo : EIATTR_FRAME_SIZE
	.align		4
.L_124:
        /*02ac*/ 	.byte	0x04, 0x11
        /*02ae*/ 	.short	(.L_126 - .L_125)
	.align		4
.L_125:
        /*02b0*/ 	.word	index@(_ZN7cutlass13device_kernelIN5flash19enable_sm80_to_sm89INS1_16FlashAttnFwdSm80INS1_25CollectiveMainloopFwdSm80ILi8ELi1ELb0EN4cute5tupleIJNS5_1CILi128EEENS7_ILi64EEENS7_ILi192EEEEEELi192ENS_10bfloat16_tEfNS_4arch4Sm80ELb1ELb0ELb1ELb1ELb1ELb0ELb1ELb0EEENS1_21CollectiveEpilogueFwdINS6_IJS8_SA_S9_EEENS6_IJNS7_ILi1EEESI_SI_EEESC_SE_Li256ELb1ELb1ELb0ELb0EEENS1_19SingleTileSchedulerILb1ELb0ELb1ELi128EEEEEEEEEvNT_6ParamsE)
        /*02b4*/ 	.word	0x00000000


	//----- nvinfo : EIATTR_REGCOUNT
	.align		4
.L_126:
        /*02b8*/ 	.byte	0x04, 0x2f
        /*02ba*/ 	.short	(.L_128 - .L_127)
	.align		4
.L_127:
        /*02bc*/ 	.word	index@(_ZN7cutlass13device_kernelIN5flash19enable_sm80_to_sm89INS1_16FlashAttnFwdSm80INS1_25CollectiveMainloopFwdSm80ILi8ELi1ELb0EN4cute5tupleIJNS5_1CILi128EEENS7_ILi64EEENS7_ILi192EEEEEELi192ENS_10bfloat16_tEfNS_4arch4Sm80ELb1ELb0ELb1ELb0ELb1ELb0ELb1ELb0EEENS1_21CollectiveEpilogueFwdINS6_IJS8_SA_S9_EEENS6_IJNS7_ILi1EEESI_SI_EEESC_SE_Li256ELb0ELb1ELb0ELb0EEENS1_30DynamicPersistentTileSchedulerILi256ELi256ELb0ELb1ELb0EEEEEEEEEvNT_6ParamsE)
        /*02c0*/ 	.word	0x00000004


	//----- nvinfo : EIATTR_FRAME_SIZE
	.align		4
.L_128:
        /*02c4*/ 	.byte	0x04, 0x11
        /*02c6*/ 	.short	(.L_130 - .L_129)
	.align		4
.L_129:
        /*02c8*/ 	.word	index@(_ZN7cutlass13device_kernelIN5flash19enable_sm80_to_sm89INS1_16FlashAttnFwdSm80INS1_25CollectiveMainloopFwdSm80ILi8ELi1ELb0EN4cute5tupleIJNS5_1CILi128EEENS7_ILi64EEENS7_ILi192EEEEEELi192ENS_10bfloat16_tEfNS_4arch4Sm80ELb1ELb0ELb1ELb0ELb1ELb0ELb1ELb0EEENS1_21CollectiveEpilogueFwdINS6_IJS8_SA_S9_EEENS6_IJNS7_ILi1EEESI_SI_EEESC_SE_Li256ELb0ELb1ELb0ELb0EEENS1_30DynamicPersistentTileSchedulerILi256ELi256ELb0ELb1ELb0EEEEEEEEEvNT_6ParamsE)
        /*02cc*/ 	.word	0x00000000


	//----- nvinfo : EIATTR_REGCOUNT
	.align		4
.L_130:
        /*02d0*/ 	.byte	0x04, 0x2f
        /*02d2*/ 	.short	(.L_132 - .L_131)
	.align		4
.L_131:
        /*02d4*/ 	.word	index@(_ZN7cutlass13device_kernelIN5flash19enable_sm80_to_sm89INS1_16FlashAttnFwdSm80INS1_25CollectiveMainloopFwdSm80ILi8ELi1ELb0EN4cute5tupleIJNS5_1CILi128EEENS7_ILi64EEENS7_ILi192EEEEEELi192ENS_10bfloat16_tEfNS_4arch4Sm80ELb0ELb1ELb1ELb1ELb1ELb1ELb1ELb0EEENS1_21CollectiveEpilogueFwdINS6_IJS8_SA_S9_EEENS6_IJNS7_ILi1EEESI_SI_EEESC_SE_Li256ELb1ELb1ELb0ELb0EEENS1_19SingleTileSchedulerILb1ELb0ELb1ELi128EEEEEEEEEvNT_6ParamsE)
        /*02d8*/ 	.word	0x00000004


	//----- nvinfo : EIATTR_FRAME_SIZE
	.align		4
.L_132:
        /*02dc*/ 	.byte	0x04, 0x11
        /*02de*/ 	.short	(.L_134 - .L_133)
	.align		4
.L_133:
        /*02e0*/ 	.word	index@(_ZN7cutlass13device_kernelIN5flash19enable_sm80_to_sm89INS1_16FlashAttnFwdSm80INS1_25CollectiveMainloopFwdSm80ILi8ELi1ELb0EN4cute5tupleIJNS5_1CILi128EEENS7_ILi64EEENS7_ILi192EEEEEELi192ENS_10bfloat16_tEfNS_4arch4Sm80ELb0ELb1ELb1ELb1ELb1ELb1ELb1ELb0EEENS1_21CollectiveEpilogueFwdINS6_IJS8_SA_S9_EEENS6_IJNS7_ILi1EEESI_SI_EEESC_SE_Li256ELb1ELb1ELb0ELb0EEENS1_19SingleTileSchedulerILb1ELb0ELb1ELi128EEEEEEEEEvNT_6ParamsE)
        /*02e4*/ 	.word	0x00000000


	//----- nvinfo : EIATTR_REGCOUNT
	.align		4
.L_134:
        /*02e8*/ 	.byte	0x04, 0x2f
        /*02ea*/ 	.short	(.L_136 - .L_135)
	.align		4
.L_135:
        /*02ec*/ 	.word	index@(_ZN7cutlass13device_kernelIN5flash19enable_sm80_to_sm89INS1_16FlashAttnFwdSm80INS1_25CollectiveMainloopFwdSm80ILi8ELi1ELb0EN4cute5tupleIJNS5_1CILi128EEENS7_ILi64EEENS7_ILi192EEEEEELi192ENS_10bfloat16_tEfNS_4arch4Sm80ELb0ELb1ELb1ELb1ELb1ELb0ELb1ELb0EEENS1_21CollectiveEpilogueFwdINS6_IJS8_SA_S9_EEENS6_IJNS7_ILi1EEESI_SI_EEESC_SE_Li256ELb1ELb1ELb0ELb0EEENS1_19SingleTileSchedulerILb1ELb0ELb1ELi128EEEEEEEEEvNT_6ParamsE)
        /*02f0*/ 	.word	0x00000004


	//----- nvinfo : EIATTR_FRAME_SIZE
	.align		4
.L_136:
        /*02f4*/ 	.byte	0x04, 0x11
        /*02f6*/ 	.short	(.L_138 - .L_137)
	.align		4
.L_137:
        /*02f8*/ 	.word	index@(_ZN7cutlass13device_kernelIN5flash19enable_sm80_to_sm89INS1_16FlashAttnFwdSm80INS1_25CollectiveMainloopFwdSm80ILi8ELi1ELb0EN4cute5tupleIJNS5_1CILi128EEENS7_ILi64EEENS7_ILi192EEEEEELi192ENS_10bfloat16_tEfNS_4arch4Sm80ELb0ELb1ELb1ELb1ELb1ELb0ELb1ELb0EEENS1_21CollectiveEpilogueFwdINS6_IJS8_SA_S9_EEENS6_IJNS7_ILi1EEESI_SI_EEESC_SE_Li256ELb1ELb1ELb0ELb0EEENS1_19SingleTileSchedulerILb1ELb0ELb1ELi128EEEEEEEEEvNT_6ParamsE)
        /*02fc*/ 	.word	0x00000000


	//----- nvinfo : EIATTR_REGCOUNT
	.align		4
.L_138:
        /*0300*/ 	.byte	0x04, 0x2f
        /*0302*/ 	.short	(.L_140 - .L_139)
	.align		4
.L_139:
        /*0304*/ 	.word	index@(_ZN7cutlass13device_kernelIN5flash19enable_sm80_to_sm89INS1_16FlashAttnFwdSm80INS1_25CollectiveMainloopFwdSm80ILi8ELi1ELb0EN4cute5tupleIJNS5_1CILi128EEENS7_ILi64EEENS7_ILi192EEEEEELi192ENS_10bfloat16_tEfNS_4arch4Sm80ELb0ELb1ELb1ELb0ELb1ELb0ELb1ELb0EEENS1_21CollectiveEpilogueFwdINS6_IJS8_SA_S9_EEENS6_IJNS7_ILi1EEESI_SI_EEESC_SE_Li256ELb0ELb1ELb0ELb0EEENS1_19SingleTileSchedulerILb0ELb0ELb1ELi128EEEEEEEEEvNT_6ParamsE)
        /*0308*/ 	.word	0x00000004


	//----- nvinfo : EIATTR_FRAME_SIZE
	.align		4
.L_140:
        /*030c*/ 	.byte	0x04, 0x11
        /*030e*/ 	.short	(.L_142 - .L_141)
	.align		4
.L_141:
        /*0310*/ 	.word	index@(_ZN7cutlass13device_kernelIN5flash19enable_sm80_to_sm89INS1_16FlashAttnFwdSm80INS1_25CollectiveMainloopFwdSm80ILi8ELi1ELb0EN4cute5tupleIJNS5_1CILi128EEENS7_ILi64EEENS7_ILi192EEEEEELi192ENS_10bfloat16_tEfNS_4arch4Sm80ELb0ELb1ELb1ELb0ELb1ELb0ELb1ELb0EEENS1_21CollectiveEpilogueFwdINS6_IJS8_SA_S9_EEENS6_IJNS7_ILi1EEESI_SI_EEESC_SE_Li256ELb0ELb1ELb0ELb0EEENS1_19SingleTileSchedulerILb0ELb0ELb1ELi128EEEEEEEEEvNT_6ParamsE)
        /*0314*/ 	.word	0x00000000


	//----- nvinfo : EIATTR_REGCOUNT
	.align		4
.L_142:
        /*0318*/ 	.byte	0x04, 0x2f
        /*031a*/ 	.short	(.L_144 - .L_143)
	.align		4
.L_143:
        /*031c*/ 	.word	index@(_ZN7cutlass13device_kernelIN5flash19enable_sm80_to_sm89INS1_16FlashAttnFwdSm80INS1_25CollectiveMainloopFwdSm80ILi8ELi1ELb0EN4cute5tupleIJNS5_1CILi128EEENS7_ILi64EEENS7_ILi192EEEEEELi192ENS_10bfloat16_tEfNS_4arch4Sm80ELb0ELb0ELb1ELb1ELb1ELb1ELb1ELb0EEENS1_21CollectiveEpilogueFwdINS6_IJS8_SA_S9_EEENS6_IJNS7_ILi1EEESI_SI_EEESC_SE_Li256ELb1ELb1ELb0ELb0EEENS1_19SingleTileSchedulerILb1ELb0ELb1ELi128EEEEEEEEEvNT_6ParamsE)
        /*0320*/ 	.word	0x00000004


	//----- nvinfo : EIATTR_FRAME_SIZE
	.align		4
.L_144:
        /*0324*/ 	.byte	0x04, 0x11
        /*0326*/ 	.short	(.L_146 - .L_145)
	.align		4
.L_145:
        /*0328*/ 	.word	index@(_ZN7cutlass13device_kernelIN5flash19enable_sm80_to_sm89INS1_16FlashAttnFwdSm80INS1_25CollectiveMainloopFwdSm80ILi8ELi1ELb0EN4cute5tupleIJNS5_1CILi128EEENS7_ILi64EEENS7_ILi192EEEEEELi192ENS_10bfloat16_tEfNS_4arch4Sm80ELb0ELb0ELb1ELb1ELb1ELb1ELb1ELb0EEENS1_21CollectiveEpilogueFwdINS6_IJS8_SA_S9_EEENS6_IJNS7_ILi1EEESI_SI_EEESC_SE_Li256ELb1ELb1ELb0ELb0EEENS1_19SingleTileSchedulerILb1ELb0ELb1ELi128EEEEEEEEEvNT_6ParamsE)
        /*032c*/ 	.word	0x00000000


	//----- nvinfo : EIATTR_REGCOUNT
	.align		4
.L_146:
        /*0330*/ 	.byte	0x04, 0x2f
        /*0332*/ 	.short	(.L_148 - .L_147)
	.align		4
.L_147:
        /*0334*/ 	.word	index@(_ZN7cutlass13device_kernelIN5flash19enable_sm80_to_sm89INS1_16FlashAttnFwdSm80INS1_25CollectiveMainloopFwdSm80ILi8ELi1ELb0EN4cute5tupleIJNS5_1CILi128EEENS7_ILi64EEENS7_ILi192EEEEEELi192ENS_10bfloat16_tEfNS_4arch4Sm80ELb0ELb0ELb1ELb1ELb1ELb0ELb1ELb0EEENS1_21CollectiveEpilogueFwdINS6_IJS8_SA_S9_EEENS6_IJNS7_ILi1EEESI_SI_EEESC_SE_Li256ELb1ELb1ELb0ELb0EEENS1_19SingleTileSchedulerILb1ELb0ELb1ELi128EEEEEEEEEvNT_6ParamsE)
        /*0338*/ 	.word	0x00000004


	//----- nvinfo : EIATTR_FRAME_SIZE
	.align		4
.L_148:
        /*033c*/ 	.byte	0x04, 0x11
        /*033e*/ 	.short	(.L_150 - .L_149)
	.align		4
.L_149:
        /*0340*/ 	.word	index@(_ZN7cutlass13device_kernelIN5flash19enable_sm80_to_sm89INS1_16FlashAttnFwdSm80INS1_25CollectiveMainloopFwdSm80ILi8ELi1ELb0EN4cute5tupleIJNS5_1CILi128EEENS7_ILi64EEENS7_ILi192EEEEEELi192ENS_10bfloat16_tEfNS_4arch4Sm80ELb0ELb0ELb1ELb1ELb1ELb0ELb1ELb0EEENS1_21CollectiveEpilogueFwdINS6_IJS8_SA_S9_EEENS6_IJNS7_ILi1EEESI_SI_EEESC_SE_Li256ELb1ELb1ELb0ELb0EEENS1_19SingleTileSchedulerILb1ELb0ELb1ELi128EEEEEEEEEvNT_6ParamsE)
        /*0344*/ 	.word	0x00000000


	//----- nvinfo : EIATTR_REGCOUNT
	.align		4
.L_150:
        /*0348*/ 	.byte	0x04, 0x2f
        /*034a*/ 	.short	(.L_152 - .L_151)
	.align		4
.L_151:
        /*034c*/ 	.word	index@(_ZN7cutlass13device_kernelIN5flash19enable_sm80_to_sm89INS1_16FlashAttnFwdSm80INS1_25CollectiveMainloopFwdSm80ILi8ELi1ELb0EN4cute5tupleIJNS5_1CILi128EEENS7_ILi64EEENS7_ILi192EEEEEELi192ENS_10bfloat16_tEfNS_4arch4Sm80ELb0ELb0ELb1ELb0ELb1ELb0ELb1ELb0EEENS1_21CollectiveEpilogueFwdINS6_IJS8_SA_S9_EEENS6_IJNS7_ILi1EEESI_SI_EEESC_SE_Li256ELb0ELb1ELb0ELb0EEENS1_19SingleTileSchedulerILb0ELb0ELb1ELi128EEEEEEEEEvNT_6ParamsE)
        /*0350*/ 	.word	0x00000004


	//----- nvinfo : EIATTR_FRAME_SIZE
	.align		4
.L_152:
        /*0354*/ 	.byte	0x04, 0x11
        /*0356*/ 	.short	(.L_154 - .L_153)
	.align		4
.L_153:
        /*0358*/ 	.word	index@(_ZN7cutlass13device_kernelIN5flash19enable_sm80_to_sm89INS1_16FlashAttnFwdSm80INS1_25CollectiveMainloopFwdSm80ILi8ELi1ELb0EN4cute5tupleIJNS5_1CILi128EEENS7_ILi64EEENS7_ILi192EEEEEELi192ENS_10bfloat16_tEfNS_4arch4Sm80ELb0ELb0ELb1ELb0ELb1ELb0ELb1ELb0EEENS1_21CollectiveEpilogueFwdINS6_IJS8_SA_S9_EEENS6_IJNS7_ILi1EEESI_SI_EEESC_SE_Li256ELb0ELb1ELb0ELb0EEENS1_19SingleTileSchedulerILb0ELb0ELb1ELi128EEEEEEEEEvNT_6ParamsE)
        /*035c*/ 	.word	0x00000000


	//----- nvinfo : EIATTR_MIN_STACK_SIZE
	.align		4
.L_154:
        /*0360*/ 	.byte	0x04, 0x12
        /*0362*/ 	.short	(.L_156 - .L_155)
	.align		4
.L_155:
        /*0364*/ 	.word	index@(_ZN7cutlass13device_kernelIN5flash19enable_sm80_to_sm89INS1_16FlashAttnFwdSm80INS1_25CollectiveMainloopFwdSm80ILi8ELi1ELb0EN4cute5tupleIJNS5_1CILi128EEENS7_ILi64EEENS7_ILi192EEEEEELi192ENS_10bfloat16_tEfNS_4arch4Sm80ELb0ELb0ELb1ELb0ELb1ELb0ELb1ELb0EEENS1_21CollectiveEpilogueFwdINS6_IJS8_SA_S9_EEENS6_IJNS7_ILi1EEESI_SI_EEESC_SE_Li256ELb0ELb1ELb0ELb0EEENS1_19SingleTileSchedulerILb0ELb0ELb1ELi128EEEEEEEEEvNT_6ParamsE)
        /*0368*/ 	.word	0x00000000


	//----- nvinfo : EIATTR_MIN_STACK_SIZE
	.align		4
.L_156:
        /*036c*/ 	.byte	0x04, 0x12
        /*036e*/ 	.short	(.L_158 - .L_157)
	.align		4
.L_157:
        /*0370*/ 	.word	index@(_ZN7cutlass13device_kernelIN5flash19enable_sm80_to_sm89INS1_16FlashAttnFwdSm80INS1_25CollectiveMainloopFwdSm80ILi8ELi1ELb0EN4cute5tupleIJNS5_1CILi128EEENS7_ILi64EEENS7_ILi192EEEEEELi192ENS_10bfloat16_tEfNS_4arch4Sm80ELb0ELb0ELb1ELb1ELb1ELb0ELb1ELb0EEENS1_21CollectiveEpilogueFwdINS6_IJS8_SA_S9_EEENS6_IJNS7_ILi1EEESI_SI_EEESC_SE_Li256ELb1ELb1ELb0ELb0EEENS1_19SingleTileSchedulerILb1ELb0ELb1ELi128EEEEEEEEEvNT_6ParamsE)
        /*0374*/ 	.word	0x00000000


	//----- nvinfo : EIATTR_MIN_STACK_SIZE
	.align		4
.L_158:
        /*0378*/ 	.byte	0x04, 0x12
        /*037a*/ 	.short	(.L_160 - .L_159)
	.align		4
.L_159:
        /*037c*/ 	.word	index@(_ZN7cutlass13device_kernelIN5flash19enable_sm80_to_sm89INS1_16FlashAttnFwdSm80INS1_25CollectiveMainloopFwdSm80ILi8ELi1ELb0EN4cute5tupleIJNS5_1CILi128EEENS7_ILi64EEENS7_ILi192EEEEEELi192ENS_10bfloat16_tEfNS_4arch4Sm80ELb0ELb0ELb1ELb1ELb1ELb1ELb1ELb0EEENS1_21CollectiveEpilogueFwdINS6_IJS8_SA_S9_EEENS6_IJNS7_ILi1EEESI_SI_EEESC_SE_Li256ELb1ELb1ELb0ELb0EEENS1_19SingleTileSchedulerILb1ELb0ELb1ELi128EEEEEEEEEvNT_6ParamsE)
        /*0380*/ 	.word	0x00000000


	//----- nvinfo : EIATTR_MIN_STACK_SIZE
	.align		4
.L_160:
        /*0384*/ 	.byte	0x04, 0x12
        /*0386*/ 	.short	(.L_162 - .L_161)
	.align		4
.L_161:
        /*0388*/ 	.word	index@(_ZN7cutlass13device_kernelIN5flash19enable_sm80_to_sm89INS1_16FlashAttnFwdSm80INS1_25CollectiveMainloopFwdSm80ILi8ELi1ELb0EN4cute5tupleIJNS5_1CILi128EEENS7_ILi64EEENS7_ILi192EEEEEELi192ENS_10bfloat16_tEfNS_4arch4Sm80ELb0ELb1ELb1ELb0ELb1ELb0ELb1ELb0EEENS1_21CollectiveEpilogueFwdINS6_IJS8_SA_S9_EEENS6_IJNS7_ILi1EEESI_SI_EEESC_SE_Li256ELb0ELb1ELb0ELb0EEENS1_19SingleTileSchedulerILb0ELb0ELb1ELi128EEEEEEEEEvNT_6ParamsE)
        /*038c*/ 	.word	0x00000000


	//----- nvinfo : EIATTR_MIN_STACK_SIZE
	.align		4
.L_162:
        /*0390*/ 	.byte	0x04, 0x12
        /*0392*/ 	.short	(.L_164 - .L_163)
	.align		4
.L_163:
        /*0394*/ 	.word	index@(_ZN7cutlass13device_kernelIN5flash19enable_sm80_to_sm89INS1_16FlashAttnFwdSm80INS1_25CollectiveMainloopFwdSm80ILi8ELi1ELb0EN4cute5tupleIJNS5_1CILi128EEENS7_ILi64EEENS7_ILi192EEEEEELi192ENS_10bfloat16_tEfNS_4arch4Sm80ELb0ELb1ELb1ELb1ELb1ELb0ELb1ELb0EEENS1_21CollectiveEpilogueFwdINS6_IJS8_SA_S9_EEENS6_IJNS7_ILi1EEESI_SI_EEESC_SE_Li256ELb1ELb1ELb0ELb0EEENS1_19SingleTileSchedulerILb1ELb0ELb1ELi128EEEEEEEEEvNT_6ParamsE)
        /*0398*/ 	.word	0x00000000


	//----- nvinfo : EIATTR_MIN_STACK_SIZE
	.align		4
.L_164:
        /*039c*/ 	.byte	0x04, 0x12
        /*039e*/ 	.short	(.L_166 - .L_165)
	.align		4
.L_165:
        /*03a0*/ 	.word	index@(_ZN7cutlass13device_kernelIN5flash19enable_sm80_to_sm89INS1_16FlashAttnFwdSm80INS1_25CollectiveMainloopFwdSm80ILi8ELi1ELb0EN4cute5tupleIJNS5_1CILi128EEENS7_ILi64EEENS7_ILi192EEEEEELi192ENS_10bfloat16_tEfNS_4arch4Sm80ELb0ELb1ELb1ELb1ELb1ELb1ELb1ELb0EEENS1_21CollectiveEpilogueFwdINS6_IJS8_SA_S9_EEENS6_IJNS7_ILi1EEESI_SI_EEESC_SE_Li256ELb1ELb1ELb0ELb0EEENS1_19SingleTileSchedulerILb1ELb0ELb1ELi128EEEEEEEEEvNT_6ParamsE)
        /*03a4*/ 	.word	0x00000000


	//----- nvinfo : EIATTR_MIN_STACK_SIZE
	.align		4
.L_166:
        /*03a8*/ 	.byte	0x04, 0x12
        /*03aa*/ 	.short	(.L_168 - .L_167)
	.align		4
.L_167:
        /*03ac*/ 	.word	index@(_ZN7cutlass13device_kernelIN5flash19enable_sm80_to_sm89INS1_16FlashAttnFwdSm80INS1_25CollectiveMainloopFwdSm80ILi8ELi1ELb0EN4cute5tupleIJNS5_1CILi128EEENS7_ILi64EEENS7_ILi192EEEEEELi192ENS_10bfloat16_tEfNS_4arch4Sm80ELb1ELb0ELb1ELb0ELb1ELb0ELb1ELb0EEENS1_21CollectiveEpilogueFwdINS6_IJS8_SA_S9_EEENS6_IJNS7_ILi1EEESI_SI_EEESC_SE_Li256ELb0ELb1ELb0ELb0EEENS1_30DynamicPersistentTileSchedulerILi256ELi256ELb0ELb1ELb0EEEEEEEEEvNT_6ParamsE)
        /*03b0*/ 	.word	0x00000000


	//----- nvinfo : EIATTR_MIN_STACK_SIZE
	.align		4
.L_168:
        /*03b4*/ 	.byte	0x04, 0x12
        /*03b6*/ 	.short	(.L_170 - .L_169)
	.align		4
.L_169:
        /*03b8*/ 	.word	index@(_ZN7cutlass13device_kernelIN5flash19enable_sm80_to_sm89INS1_16FlashAttnFwdSm80INS1_25CollectiveMainloopFwdSm80ILi8ELi1ELb0EN4cute5tupleIJNS5_1CILi128EEENS7_ILi64EEENS7_ILi192EEEEEELi192ENS_10bfloat16_tEfNS_4arch4Sm80ELb1ELb0ELb1ELb1ELb1ELb0ELb1ELb0EEENS1_21CollectiveEpilogueFwdINS6_IJS8_SA_S9_EEENS6_IJNS7_ILi1EEESI_SI_EEESC_SE_Li256ELb1ELb1ELb0ELb0EEENS1_19SingleTileSchedulerILb1ELb0ELb1ELi128EEEEEEEEEvNT_6ParamsE)
        /*03bc*/ 	.word	0x00000000


	//----- nvinfo : EIATTR_MIN_STACK_SIZE
	.align		4
.L_170:
        /*03c0*/ 	.byte	0x04, 0x12
        /*03c2*/ 	.short	(.L_172 - .L_171)
	.align		4
.L_171:
        /*03c4*/ 	.word	index@(_ZN7cutlass13device_kernelIN5flash19enable_sm80_to_sm89INS1_16FlashAttnFwdSm80INS1_25CollectiveMainloopFwdSm80ILi8ELi1ELb0EN4cute5tupleIJNS5_1CILi128EEENS7_ILi64EEENS7_ILi192EEEEEELi192ENS_10bfloat16_tEfNS_4arch4Sm80ELb1ELb0ELb1ELb1ELb1ELb1ELb1ELb0EEENS1_21CollectiveEpilogueFwdINS6_IJS8_SA_S9_EEENS6_IJNS7_ILi1EEESI_SI_EEESC_SE_Li256ELb1ELb1ELb0ELb0EEENS1_19SingleTileSchedulerILb1ELb0ELb1ELi128EEEEEEEEEvNT_6ParamsE)
        /*03c8*/ 	.word	0x00000000


	//----- nvinfo : EIATTR_MIN_STACK_SIZE
	.align		4
.L_172:
        /*03cc*/ 	.byte	0x04, 0x12
        /*03ce*/ 	.short	(.L_174 - .L_173)
	.align		4
.L_173:
        /*03d0*/ 	.word	index@(_ZN7cutlass13device_kernelIN5flash19enable_sm80_to_sm89INS1_16FlashAttnFwdSm80INS1_25CollectiveMainloopFwdSm80ILi8ELi2ELb0EN4cute5tupleIJNS5_1CILi128EEENS7_ILi64EEENS7_ILi192EEEEEELi192ENS_10bfloat16_tEfNS_4arch4Sm80ELb0ELb0ELb1ELb0ELb1ELb0ELb1ELb0EEENS1_21CollectiveEpilogueFwdINS6_IJS8_SA_S9_EEENS6_IJNS7_ILi1EEESI_SI_EEESC_SE_Li256ELb0ELb1ELb0ELb0EEENS1_19SingleTileSchedulerILb0ELb0ELb1ELi128EEEEEEEEEvNT_6ParamsE)
        /*03d4*/ 	.word	0x00000000


	//----- nvinfo : EIATTR_MIN_STACK_SIZE
	.align		4
.L_174:
        /*03d8*/ 	.byte	0x04, 0x12
        /*03da*/ 	.short	(.L_176 - .L_175)
	.align		4
.L_175:
        /*03dc*/ 	.word	index@(_ZN7cutlass13device_kernelIN5flash19enable_sm80_to_sm89INS1_16FlashAttnFwdSm80INS1_25CollectiveMainloopFwdSm80ILi8ELi2ELb0EN4cute5tupleIJNS5_1CILi128EEENS7_ILi64EEENS7_ILi192EEEEEELi192ENS_10bfloat16_tEfNS_4arch4Sm80ELb0ELb0ELb1ELb1ELb1ELb0ELb1ELb0EEENS1_21CollectiveEpilogueFwdINS6_IJS8_SA_S9_EEENS6_IJNS7_ILi1EEESI_SI_EEESC_SE_Li256ELb1ELb1ELb0ELb0EEENS1_19SingleTileSchedulerILb1ELb0ELb1ELi128EEEEEEEEEvNT_6ParamsE)
        /*03e0*/ 	.word	0x00000000


	//----- nvinfo : EIATTR_MIN_STACK_SIZE
	.align		4
.L_176:
        /*03e4*/ 	.byte	0x04, 0x12
        /*03e6*/ 	.short	(.L_178 - .L_177)
	.align		4
.L_177:
        /*03e8*/ 	.word	index@(_ZN7cutlass13device_kernelIN5flash19enable_sm80_to_sm89INS1_16FlashAttnFwdSm80INS1_25CollectiveMainloopFwdSm80ILi8ELi2ELb0EN4cute5tupleIJNS5_1CILi128EEENS7_ILi64EEENS7_ILi192EEEEEELi192ENS_10bfloat16_tEfNS_4arch4Sm80ELb0ELb0ELb1ELb1ELb1ELb1ELb1ELb0EEENS1_21CollectiveEpilogueFwdINS6_IJS8_SA_S9_EEENS6_IJNS7_ILi1EEESI_SI_EEESC_SE_Li256ELb1ELb1ELb0ELb0EEENS1_19SingleTileSchedulerILb1ELb0ELb1ELi128EEEEEEEEEvNT_6ParamsE)
        /*03ec*/ 	.word	0x00000000


	//----- nvinfo : EIATTR_MIN_STACK_SIZE
	.align		4
.L_178:
        /*03f0*/ 	.byte	0x04, 0x12
        /*03f2*/ 	.short	(.L_180 - .L_179)
	.align		4
.L_179:
        /*03f4*/ 	.word	index@(_ZN7cutlass13device_kernelIN5flash19enable_sm80_to_sm89INS1_16FlashAttnFwdSm80INS1_25CollectiveMainloopFwdSm80ILi8ELi2ELb0EN4cute5tupleIJNS5_1CILi128EEENS7_ILi64EEENS7_ILi192EEEEEELi192ENS_10bfloat16_tEfNS_4arch4Sm80ELb0ELb1ELb1ELb0ELb1ELb0ELb1ELb0EEENS1_21CollectiveEpilogueFwdINS6_IJS8_SA_S9_EEENS6_IJNS7_ILi1EEESI_SI_EEESC_SE_Li256ELb0ELb1ELb0ELb0EEENS1_19SingleTileSchedulerILb0ELb0ELb1ELi128EEEEEEEEEvNT_6ParamsE)
        /*03f8*/ 	.word	0x00000000


	//----- nvinfo : EIATTR_MIN_STACK_SIZE
	.align		4
.L_180:
        /*03fc*/ 	.byte	0x04, 0x12
        /*03fe*/ 	.short	(.L_182 - .L_181)
	.align		4
.L_181:
        /*0400*/ 	.word	index@(_ZN7cutlass13device_kernelIN5flash19enable_sm80_to_sm89INS1_16FlashAttnFwdSm80INS1_25CollectiveMainloopFwdSm80ILi8ELi2ELb0EN4cute5tupleIJNS5_1CILi128EEENS7_ILi64EEENS7_ILi192EEEEEELi192ENS_10bfloat16_tEfNS_4arch4Sm80ELb0ELb1ELb1ELb1ELb1ELb0ELb1ELb0EEENS1_21CollectiveEpilogueFwdINS6_IJS8_SA_S9_EEENS6_IJNS7_ILi1EEESI_SI_EEESC_SE_Li256ELb1ELb1ELb0ELb0EEENS1_19SingleTileSchedulerILb1ELb0ELb1ELi128EEEEEEEEEvNT_6ParamsE)
        /*0404*/ 	.word	0x00000000


	//----- nvinfo : EIATTR_MIN_STACK_SIZE
	.align		4
.L_182:
        /*0408*/ 	.byte	0x04, 0x12
        /*040a*/ 	.short	(.L_184 - .L_183)
	.align		4
.L_183:
        /*040c*/ 	.word	index@(_ZN7cutlass13device_kernelIN5flash19enable_sm80_to_sm89INS1_16FlashAttnFwdSm80INS1_25CollectiveMainloopFwdSm80ILi8ELi2ELb0EN4cute5tupleIJNS5_1CILi128EEENS7_ILi64EEENS7_ILi192EEEEEELi192ENS_10bfloat16_tEfNS_4arch4Sm80ELb0ELb1ELb1ELb1ELb1ELb1ELb1ELb0EEENS1_21CollectiveEpilogueFwdINS6_IJS8_SA_S9_EEENS6_IJNS7_ILi1EEESI_SI_EEESC_SE_Li256ELb1ELb1ELb0ELb0EEENS1_19SingleTileSchedulerILb1ELb0ELb1ELi128EEEEEEEEEvNT_6ParamsE)
        /*0410*/ 	.word	0x00000000


	//----- nvinfo : EIATTR_MIN_STACK_SIZE
	.align		4
.L_184:
        /*0414*/ 	.byte	0x04, 0x12
        /*0416*/ 	.short	(.L_186 - .L_185)
	.align		4
.L_185:
        /*0418*/ 	.word	index@(_ZN7cutlass13device_kernelIN5flash19enable_sm80_to_sm89INS1_16FlashAttnFwdSm80INS1_25CollectiveMainloopFwdSm80ILi8ELi2ELb0EN4cute5tupleIJNS5_1CILi128EEENS7_ILi64EEENS7_ILi192EEEEEELi192ENS_10bfloat16_tEfNS_4arch4Sm80ELb1ELb0ELb1ELb0ELb1ELb0ELb1ELb0EEENS1_21CollectiveEpilogueFwdINS6_IJS8_SA_S9_EEENS6_IJNS7_ILi1EEESI_SI_EEESC_SE_Li256ELb0ELb1ELb0ELb0EEENS1_30DynamicPersistentTileSchedulerILi256ELi256ELb0ELb1ELb0EEEEEEEEEvNT_6ParamsE)
        /*041c*/ 	.word	0x00000000


	//----- nvinfo : EIATTR_MIN_STACK_SIZE
	.align		4
.L_186:
        /*0420*/ 	.byte	0x04, 0x12
        /*0422*/ 	.short	(.L_188 - .L_187)
	.align		4
.L_187:
        /*0424*/ 	.word	index@(_ZN7cutlass13device_kernelIN5flash19enable_sm80_to_sm89INS1_16FlashAttnFwdSm80INS1_25CollectiveMainloopFwdSm80ILi8ELi2ELb0EN4cute5tupleIJNS5_1CILi128EEENS7_ILi64EEENS7_ILi192EEEEEELi192ENS_10bfloat16_tEfNS_4arch4Sm80ELb1ELb0ELb1ELb1ELb1ELb0ELb1ELb0EEENS1_21CollectiveEpilogueFwdINS6_IJS8_SA_S9_EEENS6_IJNS7_ILi1EEESI_SI_EEESC_SE_Li256ELb1ELb1ELb0ELb0EEENS1_19SingleTileSchedulerILb1ELb0ELb1ELi128EEEEEEEEEvNT_6ParamsE)
        /*0428*/ 	.word	0x00000000


	//----- nvinfo : EIATTR_MIN_STACK_SIZE
	.align		4
.L_188:
        /*042c*/ 	.byte	0x04, 0x12
        /*042e*/ 	.short	(.L_190 - .L_189)
	.align		4
.L_189:
        /*0430*/ 	.word	index@(_ZN7cutlass13device_kernelIN5flash19enable_sm80_to_sm89INS1_16FlashAttnFwdSm80INS1_25CollectiveMainloopFwdSm80ILi8ELi2ELb0EN4cute5tupleIJNS5_1CILi128EEENS7_ILi64EEENS7_ILi192EEEEEELi192ENS_10bfloat16_tEfNS_4arch4Sm80ELb1ELb0ELb1ELb1ELb1ELb1ELb1ELb0EEENS1_21CollectiveEpilogueFwdINS6_IJS8_SA_S9_EEENS6_IJNS7_ILi1EEESI_SI_EEESC_SE_Li256ELb1ELb1ELb0ELb0EEENS1_19SingleTileSchedulerILb1ELb0ELb1ELi128EEEEEEEEEvNT_6ParamsE)
        /*0434*/ 	.word	0x00000000


	//----- nvinfo : EIATTR_MIN_STACK_SIZE
	.align		4
.L_190:
        /*0438*/ 	.byte	0x04, 0x12
        /*043a*/ 	.short	(.L_192 - .L_191)
	.align		4
.L_191:
        /*043c*/ 	.word	index@(_ZN7cutlass13device_kernelIN5flash19enable_sm80_to_sm89INS1_16FlashAttnFwdSm80INS1_25CollectiveMainloopFwdSm80ILi8ELi1ELb0EN4cute5tupleIJNS5_1CILi128EEENS7_ILi64EEENS7_ILi192EEEEEELi192ENS_10bfloat16_tEfNS_4arch4Sm80ELb0ELb0ELb0ELb0ELb1ELb0ELb1ELb0EEENS1_21CollectiveEpilogueFwdINS6_IJS8_SA_S9_EEENS6_IJNS7_ILi1EEESI_SI_EEESC_SE_Li256ELb0ELb1ELb0ELb0EEENS1_19SingleTileSchedulerILb0ELb0ELb1ELi128EEEEEEEEEvNT_6ParamsE)
        /*0440*/ 	.word	0x00000000


	//----- nvinfo : EIATTR_MIN_STACK_SIZE
	.align		4
.L_192:
        /*0444*/ 	.byte	0x04, 0x12
        /*0446*/ 	.short	(.L_194 - .L_193)
	.align		4
.L_193:
        /*0448*/ 	.word	index@(_ZN7cutlass13device_kernelIN5flash19enable_sm80_to_sm89INS1_16FlashAttnFwdSm80INS1_25CollectiveMainloopFwdSm80ILi8ELi1ELb0EN4cute5tupleIJNS5_1CILi128EEENS7_ILi64EEENS7_ILi192EEEEEELi192ENS_10bfloat16_tEfNS_4arch4Sm80ELb0ELb0ELb0ELb1ELb1ELb0ELb1ELb0EEENS1_21CollectiveEpilogueFwdINS6_IJS8_SA_S9_EEENS6_IJNS7_ILi1EEESI_SI_EEESC_SE_Li256ELb1ELb1ELb0ELb0EEENS1_19SingleTileSchedulerILb1ELb0ELb1ELi128EEEEEEEEEvNT_6ParamsE)
        /*044c*/ 	.word	0x00000000


	//----- nvinfo : EIATTR_MIN_STACK_SIZE
	.align		4
.L_194:
        /*0450*/ 	.byte	0x04, 0x12
        /*0452*/ 	.short	(.L_196 - .L_195)
	.align		4
.L_195:
        /*0454*/ 	.word	index@(_ZN7cutlass13device_kernelIN5flash19enable_sm80_to_sm89INS1_16FlashAttnFwdSm80INS1_25CollectiveMainloopFwdSm80ILi8ELi1ELb0EN4cute5tupleIJNS5_1CILi128EEENS7_ILi64EEENS7_ILi192EEEEEELi192ENS_10bfloat16_tEfNS_4arch4Sm80ELb0ELb0ELb0ELb1ELb1ELb1ELb1ELb0EEENS1_21CollectiveEpilogueFwdINS6_IJS8_SA_S9_EEENS6_IJNS7_ILi1EEESI_SI_EEESC_SE_Li256ELb1ELb1ELb0ELb0EEENS1_19SingleTileSchedulerILb1ELb0ELb1ELi128EEEEEEEEEvNT_6ParamsE)
        /*0458*/ 	.word	0x00000000


	//----- nvinfo : EIATTR_MIN_STACK_SIZE
	.align		4
.L_196:
        /*045c*/ 	.byte	0x04, 0x12
        /*045e*/ 	.short	(.L_198 - .L_197)
	.align		4
.L_197:
        /*0460*/ 	.word	index@(_ZN7cutlass13device_kernelIN5flash19enable_sm80_to_sm89INS1_16FlashAttnFwdSm80INS1_25CollectiveMainloopFwdSm80ILi8ELi1ELb0EN4cute5tupleIJNS5_1CILi128EEENS7_ILi64EEENS7_ILi192EEEEEELi192ENS_10bfloat16_tEfNS_4arch4Sm80ELb0ELb1ELb0ELb0ELb1ELb0ELb1ELb0EEENS1_21CollectiveEpilogueFwdINS6_IJS8_SA_S9_EEENS6_IJNS7_ILi1EEESI_SI_EEESC_SE_Li256ELb0ELb1ELb0ELb0EEENS1_19SingleTileSchedulerILb0ELb0ELb1ELi128EEEEEEEEEvNT_6ParamsE)
        /*0464*/ 	.word	0x00000000


	//----- nvinfo : EIATTR_MIN_STACK_SIZE
	.align		4
.L_198:
        /*0468*/ 	.byte	0x04, 0x12
        /*046a*/ 	.short	(.L_200 - .L_199)
	.align		4
.L_199:
        /*046c*/ 	.word	index@(_ZN7cutlass13device_kernelIN5flash19enable_sm80_to_sm89INS1_16FlashAttnFwdSm80INS1_25CollectiveMainloopFwdSm80ILi8ELi1ELb0EN4cute5tupleIJNS5_1CILi128EEENS7_ILi64EEENS7_ILi192EEEEEELi192ENS_10bfloat16_tEfNS_4arch4Sm80ELb0ELb1ELb0ELb1ELb1ELb0ELb1ELb0EEENS1_21CollectiveEpilogueFwdINS6_IJS8_SA_S9_EEENS6_IJNS7_ILi1EEESI_SI_EEESC_SE_Li256ELb1ELb1ELb0ELb0EEENS1_19SingleTileSchedulerILb1ELb0ELb1ELi128EEEEEEEEEvNT_6ParamsE)
        /*0470*/ 	.word	0x00000000


	//----- nvinfo : EIATTR_MIN_STACK_SIZE
	.align		4
.L_200:
        /*0474*/ 	.byte	0x04, 0x12
        /*0476*/ 	.short	(.L_202 - .L_201)
	.align		4
.L_201:
        /*0478*/ 	.word	index@(_ZN7cutlass13device_kernelIN5flash19enable_sm80_to_sm89INS1_16FlashAttnFwdSm80INS1_25CollectiveMainloopFwdSm80ILi8ELi1ELb0EN4cute5tupleIJNS5_1CILi128EEENS7_ILi64EEENS7_ILi192EEEEEELi192ENS_10bfloat16_tEfNS_4arch4Sm80ELb0ELb1ELb0ELb1ELb1ELb1ELb1ELb0EEENS1_21CollectiveEpilogueFwdINS6_IJS8_SA_S9_EEENS6_IJNS7_ILi1EEESI_SI_EEESC_SE_Li256ELb1ELb1ELb0ELb0EEENS1_19SingleTileSchedulerILb1ELb0ELb1ELi128EEEEEEEEEvNT_6ParamsE)
        /*047c*/ 	.word	0x00000000


	//----- nvinfo : EIATTR_MIN_STACK_SIZE
	.align		4
.L_202:
        /*0480*/ 	.byte	0x04, 0x12
        /*0482*/ 	.short	(.L_204 - .L_203)
	.align		4
.L_203:
        /*0484*/ 	.word	index@(_ZN7cutlass13device_kernelIN5flash19enable_sm80_to_sm89INS1_16FlashAttnFwdSm80INS1_25CollectiveMainloopFwdSm80ILi8ELi1ELb0EN4cute5tupleIJNS5_1CILi128EEENS7_ILi64EEENS7_ILi192EEEEEELi192ENS_10bfloat16_tEfNS_4arch4Sm80ELb1ELb0ELb0ELb0ELb1ELb0ELb1ELb0EEENS1_21CollectiveEpilogueFwdINS6_IJS8_SA_S9_EEENS6_IJNS7_ILi1EEESI_SI_EEESC_SE_Li256ELb0ELb1ELb0ELb0EEENS1_30DynamicPersistentTileSchedulerILi256ELi256ELb0ELb1ELb0EEEEEEEEEvNT_6ParamsE)
        /*0488*/ 	.word	0x00000000


	//----- nvinfo : EIATTR_MIN_STACK_SIZE
	.align		4
.L_204:
        /*048c*/ 	.byte	0x04, 0x12
        /*048e*/ 	.short	(.L_206 - .L_205)
	.align		4
.L_205:
        /*0490*/ 	.word	index@(_ZN7cutlass13device_kernelIN5flash19enable_sm80_to_sm89INS1_16FlashAttnFwdSm80INS1_25CollectiveMainloopFwdSm80ILi8ELi1ELb0EN4cute5tupleIJNS5_1CILi128EEENS7_ILi64EEENS7_ILi192EEEEEELi192ENS_10bfloat16_tEfNS_4arch4Sm80ELb1ELb0ELb0ELb1ELb1ELb0ELb1ELb0EEENS1_21CollectiveEpilogueFwdINS6_IJS8_SA_S9_EEENS6_IJNS7_ILi1EEESI_SI_EEESC_SE_Li256ELb1ELb1ELb0ELb0EEENS1_19SingleTileSchedulerILb1ELb0ELb1ELi128EEEEEEEEEvNT_6ParamsE)
        /*0494*/ 	.word	0x00000000


	//----- nvinfo : EIATTR_MIN_STACK_SIZE
	.align		4
.L_206:
        /*0498*/ 	.byte	0x04, 0x12
        /*049a*/ 	.short	(.L_208 - .L_207)
	.align		4
.L_207:
        /*049c*/ 	.word	index@(_ZN7cutlass13device_kernelIN5flash19enable_sm80_to_sm89INS1_16FlashAttnFwdSm80INS1_25CollectiveMainloopFwdSm80ILi8ELi1ELb0EN4cute5tupleIJNS5_1CILi128EEENS7_ILi64EEENS7_ILi192EEEEEELi192ENS_10bfloat16_tEfNS_4arch4Sm80ELb1ELb0ELb0ELb1ELb1ELb1ELb1ELb0EEENS1_21CollectiveEpilogueFwdINS6_IJS8_SA_S9_EEENS6_IJNS7_ILi1EEESI_SI_EEESC_SE_Li256ELb1ELb1ELb0ELb0EEENS1_19SingleTileSchedulerILb1ELb0ELb1ELi128EEEEEEEEEvNT_6ParamsE)
        /*04a0*/ 	.word	0x00000000


	//----- nvinfo : EIATTR_MIN_STACK_SIZE
	.align		4
.L_208:
        /*04a4*/ 	.byte	0x04, 0x12
        /*04a6*/ 	.short	(.L_210 - .L_209)
	.align		4
.L_209:
        /*04a8*/ 	.word	index@(_ZN7cutlass13device_kernelIN5flash19enable_sm80_to_sm89INS1_16FlashAttnFwdSm80INS1_25CollectiveMainloopFwdSm80ILi8ELi2ELb0EN4cute5tupleIJNS5_1CILi128EEENS7_ILi64EEENS7_ILi192EEEEEELi192ENS_10bfloat16_tEfNS_4arch4Sm80ELb0ELb0ELb0ELb0ELb1ELb0ELb1ELb0EEENS1_21CollectiveEpilogueFwdINS6_IJS8_SA_S9_EEENS6_IJNS7_ILi1EEESI_SI_EEESC_SE_Li256ELb0ELb1ELb0ELb0EEENS1_19SingleTileSchedulerILb0ELb0ELb1ELi128EEEEEEEEEvNT_6ParamsE)
        /*04ac*/ 	.word	0x00000000


	//----- nvinfo : EIATTR_MIN_STACK_SIZE
	.align		4
.L_210:
        /*04b0*/ 	.byte	0x04, 0x12
        /*04b2*/ 	.short	(.L_212 - .L_211)
	.align		4
.L_211:
        /*04b4*/ 	.word	index@(_ZN7cutlass13device_kernelIN5flash19enable_sm80_to_sm89INS1_16FlashAttnFwdSm80INS1_25CollectiveMainloopFwdSm80ILi8ELi2ELb0EN4cute5tupleIJNS5_1CILi128EEENS7_ILi64EEENS7_ILi192EEEEEELi192ENS_10bfloat16_tEfNS_4arch4Sm80ELb0ELb0ELb0ELb1ELb1ELb0ELb1ELb0EEENS1_21CollectiveEpilogueFwdINS6_IJS8_SA_S9_EEENS6_IJNS7_ILi1EEESI_SI_EEESC_SE_Li256ELb1ELb1ELb0ELb0EEENS1_19SingleTileSchedulerILb1ELb0ELb1ELi128EEEEEEEEEvNT_6ParamsE)
        /*04b8*/ 	.word	0x00000000


	//----- nvinfo : EIATTR_MIN_STACK_SIZE
	.align		4
.L_212:
        /*04bc*/ 	.byte	0x04, 0x12
        /*04be*/ 	.short	(.L_214 - .L_213)
	.align		4
.L_213:
        /*04c0*/ 	.word	index@(_ZN7cutlass13device_kernelIN5flash19enable_sm80_to_sm89INS1_16FlashAttnFwdSm80INS1_25CollectiveMainloopFwdSm80ILi8ELi2ELb0EN4cute5tupleIJNS5_1CILi128EEENS7_ILi64EEENS7_ILi192EEEEEELi192ENS_10bfloat16_tEfNS_4arch4Sm80ELb0ELb0ELb0ELb1ELb1ELb1ELb1ELb0EEENS1_21CollectiveEpilogueFwdINS6_IJS8_SA_S9_EEENS6_IJNS7_ILi1EEESI_SI_EEESC_SE_Li256ELb1ELb1ELb0ELb0EEENS1_19SingleTileSchedulerILb1ELb0ELb1ELi128EEEEEEEEEvNT_6ParamsE)
        /*04c4*/ 	.word	0x00000000


	//----- nvinfo : EIATTR_MIN_STACK_SIZE
	.align		4
.L_214:
        /*04c8*/ 	.byte	0x04, 0x12
        /*04ca*/ 	.short	(.L_216 - .L_215)
	.align		4
.L_215:
        /*04cc*/ 	.word	index@(_ZN7cutlass13device_kernelIN5flash19enable_sm80_to_sm89INS1_16FlashAttnFwdSm80INS1_25CollectiveMainloopFwdSm80ILi8ELi2ELb0EN4cute5tupleIJNS5_1CILi128EEENS7_ILi64EEENS7_ILi192EEEEEELi192ENS_10bfloat16_tEfNS_4arch4Sm80ELb0ELb1ELb0ELb0ELb1ELb0ELb1ELb0EEENS1_21CollectiveEpilogueFwdINS6_IJS8_SA_S9_EEENS6_IJNS7_ILi1EEESI_SI_EEESC_SE_Li256ELb0ELb1ELb0ELb0EEENS1_19SingleTileSchedulerILb0ELb0ELb1ELi128EEEEEEEEEvNT_6ParamsE)
        /*04d0*/ 	.word	0x00000000


	//----- nvinfo : EIATTR_MIN_STACK_SIZE
	.align		4
.L_216:
        /*04d4*/ 	.byte	0x04, 0x12
        /*04d6*/ 	.short	(.L_218 - .L_217)
	.align		4
.L_217:
        /*04d8*/ 	.word	index@(_ZN7cutlass13device_kernelIN5flash19enable_sm80_to_sm89INS1_16FlashAttnFwdSm80INS1_25CollectiveMainloopFwdSm80ILi8ELi2ELb0EN4cute5tupleIJNS5_1CILi128EEENS7_ILi64EEENS7_ILi192EEEEEELi192ENS_10bfloat16_tEfNS_4arch4Sm80ELb0ELb1ELb0ELb1ELb1ELb0ELb1ELb0EEENS1_21CollectiveEpilogueFwdINS6_IJS8_SA_S9_EEENS6_IJNS7_ILi1EEESI_SI_EEESC_SE_Li256ELb1ELb1ELb0ELb0EEENS1_19SingleTileSchedulerILb1ELb0ELb1ELi128EEEEEEEEEvNT_6ParamsE)
        /*04dc*/ 	.word	0x00000000


	//----- nvinfo : EIATTR_MIN_STACK_SIZE
	.align		4
.L_218:
        /*04e0*/ 	.byte	0x04, 0x12
        /*04e2*/ 	.short	(.L_220 - .L_219)
	.align		4
.L_219:
        /*04e4*/ 	.word	index@(_ZN7cutlass13device_kernelIN5flash19enable_sm80_to_sm89INS1_16FlashAttnFwdSm80INS1_25CollectiveMainloopFwdSm80ILi8ELi2ELb0EN4cute5tupleIJNS5_1CILi128EEENS7_ILi64EEENS7_ILi192EEEEEELi192ENS_10bfloat16_tEfNS_4arch4Sm80ELb0ELb1ELb0ELb1ELb1ELb1ELb1ELb0EEENS1_21CollectiveEpilogueFwdINS6_IJS8_SA_S9_EEENS6_IJNS7_ILi1EEESI_SI_EEESC_SE_Li256ELb1ELb1ELb0ELb0EEENS1_19SingleTileSchedulerILb1ELb0ELb1ELi128EEEEEEEEEvNT_6ParamsE)
        /*04e8*/ 	.word	0x00000000


	//----- nvinfo : EIATTR_MIN_STACK_SIZE
	.align		4
.L_220:
        /*04ec*/ 	.byte	0x04, 0x12
        /*04ee*/ 	.short	(.L_222 - .L_221)
	.align		4
.L_221:
        /*04f0*/ 	.word	index@(_ZN7cutlass13device_kernelIN5flash19enable_sm80_to_sm89INS1_16FlashAttnFwdSm80INS1_25CollectiveMainloopFwdSm80ILi8ELi2ELb0EN4cute5tupleIJNS5_1CILi128EEENS7_ILi64EEENS7_ILi192EEEEEELi192ENS_10bfloat16_tEfNS_4arch4Sm80ELb1ELb0ELb0ELb0ELb1ELb0ELb1ELb0EEENS1_21CollectiveEpilogueFwdINS6_IJS8_SA_S9_EEENS6_IJNS7_ILi1EEESI_SI_EEESC_SE_Li256ELb0ELb1ELb0ELb0EEENS1_30DynamicPersistentTileSchedulerILi256ELi256ELb0ELb1ELb0EEEEEEEEEvNT_6ParamsE)
        /*04f4*/ 	.word	0x00000000


	//----- nvinfo : EIATTR_MIN_STACK_SIZE
	.align		4
.L_222:
        /*04f8*/ 	.byte	0x04, 0x12
        /*04fa*/ 	.short	(.L_224 - .L_223)
	.align		4
.L_223:
        /*04fc*/ 	.word	index@(_ZN7cutlass13device_kernelIN5flash19enable_sm80_to_sm89INS1_16FlashAttnFwdSm80INS1_25CollectiveMainloopFwdSm80ILi8ELi2ELb0EN4cute5tupleIJNS5_1CILi128EEENS7_ILi64EEENS7_ILi192EEEEEELi192ENS_10bfloat16_tEfNS_4arch4Sm80ELb1ELb0ELb0ELb1ELb1ELb0ELb1ELb0EEENS1_21CollectiveEpilogueFwdINS6_IJS8_SA_S9_EEENS6_IJNS7_ILi1EEESI_SI_EEESC_SE_Li256ELb1ELb1ELb0ELb0EEENS1_19SingleTileSchedulerILb1ELb0ELb1ELi128EEEEEEEEEvNT_6ParamsE)
        /*0500*/ 	.word	0x00000000


	//----- nvinfo : EIATTR_MIN_STACK_SIZE
	.align		4
.L_224:
        /*0504*/ 	.byte	0x04, 0x12
        /*0506*/ 	.short	(.L_226 - .L_225)
	.align		4
.L_225:
        /*0508*/ 	.word	index@(_ZN7cutlass13device_kernelIN5flash19enable_sm80_to_sm89INS1_16FlashAttnFwdSm80INS1_25CollectiveMainloopFwdSm80ILi8ELi2ELb0EN4cute5tupleIJNS5_1CILi128EEENS7_ILi64EEENS7_ILi192EEEEEELi192ENS_10bfloat16_tEfNS_4arch4Sm80ELb1ELb0ELb0ELb1ELb1ELb1ELb1ELb0EEENS1_21CollectiveEpilogueFwdINS6_IJS8_SA_S9_EEENS6_IJNS7_ILi1EEESI_SI_EEESC_SE_Li256ELb1ELb1ELb0ELb0EEENS1_19SingleTileSchedulerILb1ELb0ELb1ELi128EEEEEEEEEvNT_6ParamsE)
        /*050c*/ 	.word	0x00000000
.L_226:


//--------------------- .nv.compat                --------------------------
	.section	.nv.compat,"",@"SHT_CUDA_COMPAT_INFO"
	.align	4
        /*0000*/ 	.byte	0x02, 0x09, 0x01, 0x00, 0x02, 0x02, 0x01, 0x00, 0x02, 0x05, 0x05, 0x00, 0x03, 0x07, 0x01, 0x01
        /*0010*/ 	.byte	0x02, 0x03, 0x00, 0x00, 0x02, 0x06, 0x01, 0x00, 0x04, 0x0b, 0x08, 0x00, 0x00, 0x00, 0x00, 0x00
        /*0020*/ 	.byte	0x00, 0x00, 0x00, 0x00


//--------------------- .nv.info._ZN7cutlass13device_kernelIN5flash19enable_sm80_to_sm89INS1_16FlashAttnFwdSm80INS1_25CollectiveMainloopFwdSm80ILi8ELi1ELb0EN4cute5tupleIJNS5_1CILi128EEENS7_ILi64EEENS7_ILi192EEEEEELi192ENS_10bfloat16_tEfNS_4arch4Sm80ELb0ELb0ELb1ELb0ELb1ELb0ELb1ELb0EEENS1_21CollectiveEpilogueFwdINS6_IJS8_SA_S9_EEENS6_IJNS7_ILi1EEESI_SI_EEESC_SE_Li256ELb0ELb1ELb0ELb0EEENS1_19SingleTileSchedulerILb0ELb0ELb1ELi128EEEEEEEEEvNT_6ParamsE --------------------------
	.section	.nv.info._ZN7cutlass13device_kernelIN5flash19enable_sm80_to_sm89INS1_16FlashAttnFwdSm80INS1_25CollectiveMainloopFwdSm80ILi8ELi1ELb0EN4cute5tupleIJNS5_1CILi128EEENS7_ILi64EEENS7_ILi192EEEEEELi192ENS_10bfloat16_tEfNS_4arch4Sm80ELb0ELb0ELb1ELb0ELb1ELb0ELb1ELb0EEENS1_21CollectiveEpilogueFwdINS6_IJS8_SA_S9_EEENS6_IJNS7_ILi1EEESI_SI_EEESC_SE_Li256ELb0ELb1ELb0ELb0EEENS1_19SingleTileSchedulerILb0ELb0ELb1ELi128EEEEEEEEEvNT_6ParamsE,"",@"SHT_CUDA_INFO"
	.sectionflags	@""
	.align	4


	//----- nvinfo : EIATTR_CUDA_API_VERSION
	.align		4
        /*0000*/ 	.byte	0x04, 0x37
        /*0002*/ 	.short	(.L_228 - .L_227)
.L_227:
        /*0004*/ 	.word	0x00000082


	//----- nvinfo : EIATTR_KPARAM_INFO
	.align		4
.L_228:
        /*0008*/ 	.byte	0x04, 0x17
        /*000a*/ 	.short	(.L_230 - .L_229)
.L_229:
        /*000c*/ 	.word	0x00000000
        /*0010*/ 	.short	0x0000
        /*0012*/ 	.short	0x0000
        /*0014*/ 	.byte	0x00, 0xf0, 0x61, 0x10


	//----- nvinfo : EIATTR_SPARSE_MMA_MASK
	.align		4
.L_230:
        /*0018*/ 	.byte	0x03, 0x50
        /*001a*/ 	.short	0x0000


	//----- nvinfo : EIATTR_MAXREG_COUNT
	.align		4
        /*001c*/ 	.byte	0x03, 0x1b
        /*001e*/ 	.short	0x00ff


	//----- nvinfo : EIATTR_MERCURY_ISA_VERSION
	.align		4
        /*0020*/ 	.byte	0x03, 0x5f
        /*0022*/ 	.short	0x0101


	//----- nvinfo : EIATTR_EXIT_INSTR_OFFSETS
	.align		4
        /*0024*/ 	.byte	0x04, 0x1c
        /*0026*/ 	.short	(.L_232 - .L_231)


	//   ....[0]....
.L_231:
        /*0028*/ 	.word	0x00000010


	//----- nvinfo : EIATTR_MAX_THREADS
	.align		4
.L_232:
        /*002c*/ 	.byte	0x04, 0x05
        /*002e*/ 	.short	(.L_234 - .L_233)
.L_233:
        /*0030*/ 	.word	0x00000100
        /*0034*/ 	.word	0x00000001
        /*0038*/ 	.word	0x00000001


	//----- nvinfo : EIATTR_CBANK_PARAM_SIZE
	.align		4
.L_234:
        /*003c*/ 	.byte	0x03, 0x19
        /*003e*/ 	.short	0x0418


	//----- nvinfo : EIATTR_PARAM_CBANK
	.align		4
        /*0040*/ 	.byte	0x04, 0x0a
        /*0042*/ 	.short	(.L_236 - .L_235)
	.align		4
.L_235:
        /*0044*/ 	.word	index@(.nv.constant0._ZN7cutlass13device_kernelIN5flash19enable_sm80_to_sm89INS1_16FlashAttnFwdSm80INS1_25CollectiveMainloopFwdSm80ILi8ELi1ELb0EN4cute5tupleIJNS5_1CILi128EEENS7_ILi64EEENS7_ILi192EEEEEELi192ENS_10bfloat16_tEfNS_4arch4Sm80ELb0ELb0ELb1ELb0ELb1ELb0ELb1ELb0EEENS1_21CollectiveEpilogueFwdINS6_IJS8_SA_S9_EEENS6_IJNS7_ILi1EEESI_SI_EEESC_SE_Li256ELb0ELb1ELb0ELb0EEENS1_19SingleTileSchedulerILb0ELb0ELb1ELi128EEEEEEEEEvNT_6ParamsE)
        /*0048*/ 	.short	0x0210
        /*004a*/ 	.short	0x0418


	//----- nvinfo : EIATTR_SW_WAR
	.align		4
.L_236:
        /*004c*/ 	.byte	0x04, 0x36
        /*004e*/ 	.short	(.L_238 - .L_237)
.L_237:
        /*0050*/ 	.word	0x00000008
.L_238:


//--------------------- .nv.info._ZN7cutlass13device_kernelIN5flash19enable_sm80_to_sm89INS1_16FlashAttnFwdSm80INS1_25CollectiveMainloopFwdSm80ILi8ELi1ELb0EN4cute5tupleIJNS5_1CILi128EEENS7_ILi64EEENS7_ILi192EEEEEELi192ENS_10bfloat16_tEfNS_4arch4Sm80ELb0ELb0ELb1ELb1ELb1ELb0ELb1ELb0EEENS1_21CollectiveEpilogueFwdINS6_IJS8_SA_S9_EEENS6_IJNS7_ILi1EEESI_SI_EEESC_SE_Li256ELb1ELb1ELb0ELb0EEENS1_19SingleTileSchedulerILb1ELb0ELb1ELi128EEEEEEEEEvNT_6ParamsE --------------------------
	.section	.nv.info._ZN7cutlass13device_kernelIN5flash19enable_sm80_to_sm89INS1_16FlashAttnFwdSm80INS1_25CollectiveMainloopFwdSm80ILi8ELi1ELb0EN4cute5tupleIJNS5_1CILi128EEENS7_ILi64EEENS7_ILi192EEEEEELi192ENS_10bfloat16_tEfNS_4arch4Sm80ELb0ELb0ELb1ELb1ELb1ELb0ELb1ELb0EEENS1_21CollectiveEpilogueFwdINS6_IJS8_SA_S9_EEENS6_IJNS7_ILi1EEESI_SI_EEESC_SE_Li256ELb1ELb1ELb0ELb0EEENS1_19SingleTileSchedulerILb1ELb0ELb1ELi128EEEEEEEEEvNT_6ParamsE,"",@"SHT_CUDA_INFO"
	.sectionflags	@""
	.align	4


	//----- nvinfo : EIATTR_CUDA_API_VERSION
	.align		4
        /*0000*/ 	.byte	0x04, 0x37
        /*0002*/ 	.short	(.L_240 - .L_239)
.L_239:
        /*0004*/ 	.word	0x00000082


	//----- nvinfo : EIATTR_KPARAM_INFO
	.align		4
.L_240:
        /*0008*/ 	.byte	0x04, 0x17
        /*000a*/ 	.short	(.L_242 - .L_241)
.L_241:
        /*000c*/ 	.word	0x00000000
        /*0010*/ 	.short	0x0000
        /*0012*/ 	.short	0x0000
        /*0014*/ 	.byte	0x00, 0xf0, 0x61, 0x10


	//----- nvinfo : EIATTR_SPARSE_MMA_MASK
	.align		4
.L_242:
        /*0018*/ 	.byte	0x03, 0x50
        /*001a*/ 	.short	0x0000


	//----- nvinfo : EIATTR_MAXREG_COUNT
	.align		4
        /*001c*/ 	.byte	0x03, 0x1b
        /*001e*/ 	.short	0x00ff


	//----- nvinfo : EIATTR_MERCURY_ISA_VERSION
	.align		4
        /*0020*/ 	.byte	0x03, 0x5f
        /*0022*/ 	.short	0x0101


	//----- nvinfo : EIATTR_EXIT_INSTR_OFFSETS
	.align		4
        /*0024*/ 	.byte	0x04, 0x1c
        /*0026*/ 	.short	(.L_244 - .L_243)


	//   ....[0]....
.L_243:
        /*0028*/ 	.word	0x00000010


	//----- nvinfo : EIATTR_MAX_THREADS
	.align		4
.L_244:
        /*002c*/ 	.byte	0x04, 0x05
        /*002e*/ 	.short	(.L_246 - .L_245)
.L_245:
        /*0030*/ 	.word	0x00000100
        /*0034*/ 	.word	0x00000001
        /*0038*/ 	.word	0x00000001


	//----- nvinfo : EIATTR_CBANK_PARAM_SIZE
	.align		4
.L_246:
        /*003c*/ 	.byte	0x03, 0x19
        /*003e*/ 	.short	0x0418


	//----- nvinfo : EIATTR_PARAM_CBANK
	.align		4
        /*0040*/ 	.byte	0x04, 0x0a
        /*0042*/ 	.short	(.L_248 - .L_247)
	.align		4
.L_247:
        /*0044*/ 	.word	index@(.nv.constant0._ZN7cutlass13device_kernelIN5flash19enable_sm80_to_sm89INS1_16FlashAttnFwdSm80INS1_25CollectiveMainloopFwdSm80ILi8ELi1ELb0EN4cute5tupleIJNS5_1CILi128EEENS7_ILi64EEENS7_ILi192EEEEEELi192ENS_10bfloat16_tEfNS_4arch4Sm80ELb0ELb0ELb1ELb1ELb1ELb0ELb1ELb0EEENS1_21CollectiveEpilogueFwdINS6_IJS8_SA_S9_EEENS6_IJNS7_ILi1EEESI_SI_EEESC_SE_Li256ELb1ELb1ELb0ELb0EEENS1_19SingleTileSchedulerILb1ELb0ELb1ELi128EEEEEEEEEvNT_6ParamsE)
        /*0048*/ 	.short	0x0210
        /*004a*/ 	.short	0x0418


	//----- nvinfo : EIATTR_SW_WAR
	.align		4
.L_248:
        /*004c*/ 	.byte	0x04, 0x36
        /*004e*/ 	.short	(.L_250 - .L_249)
.L_249:
        /*0050*/ 	.word	0x00000008
.L_250:


//--------------------- .nv.info._ZN7cutlass13device_kernelIN5flash19enable_sm80_to_sm89INS1_16FlashAttnFwdSm80INS1_25CollectiveMainloopFwdSm80ILi8ELi1ELb0EN4cute5tupleIJNS5_1CILi128EEENS7_ILi64EEENS7_ILi192EEEEEELi192ENS_10bfloat16_tEfNS_4arch4Sm80ELb0ELb0ELb1ELb1ELb1ELb1ELb1ELb0EEENS1_21CollectiveEpilogueFwdINS6_IJS8_SA_S9_EEENS6_IJNS7_ILi1EEESI_SI_EEESC_SE_Li256ELb1ELb1ELb0ELb0EEENS1_19SingleTileSchedulerILb1ELb0ELb1ELi128EEEEEEEEEvNT_6ParamsE --------------------------
	.section	.nv.info._ZN7cutlass13device_kernelIN5flash19enable_sm80_to_sm89INS1_16FlashAttnFwdSm80INS1_25CollectiveMainloopFwdSm80ILi8ELi1ELb0EN4cute5tupleIJNS5_1CILi128EEENS7_ILi64EEENS7_ILi192EEEEEELi192ENS_10bfloat16_tEfNS_4arch4Sm80ELb0ELb0ELb1ELb1ELb1ELb1ELb1ELb0EEENS1_21CollectiveEpilogueFwdINS6_IJS8_SA_S9_EEENS6_IJNS7_ILi1EEESI_SI_EEESC_SE_Li256ELb1ELb1ELb0ELb0EEENS1_19SingleTileSchedulerILb1ELb0ELb1ELi128EEEEEEEEEvNT_6ParamsE,"",@"SHT_CUDA_INFO"
	.sectionflags	@""
	.align	4


	//----- nvinfo : EIATTR_CUDA_API_VERSION
	.align		4
        /*0000*/ 	.byte	0x04, 0x37
        /*0002*/ 	.short	(.L_252 - .L_251)
.L_251:
        /*0004*/ 	.word	0x00000082


	//----- nvinfo : EIATTR_KPARAM_INFO
	.align		4
.L_252:
        /*0008*/ 	.byte	0x04, 0x17
        /*000a*/ 	.short	(.L_254 - .L_253)
.L_253:
        /*000c*/ 	.word	0x00000000
        /*0010*/ 	.short	0x0000
        /*0012*/ 	.short	0x0000
        /*0014*/ 	.byte	0x00, 0xf0, 0x61, 0x10


	//----- nvinfo : EIATTR_SPARSE_MMA_MASK
	.align		4
.L_254:
        /*0018*/ 	.byte	0x03, 0x50
        /*001a*/ 	.short	0x0000


	//----- nvinfo : EIATTR_MAXREG_COUNT
	.align		4
        /*001c*/ 	.byte	0x03, 0x1b
        /*001e*/ 	.short	0x00ff


	//----- nvinfo : EIATTR_MERCURY_ISA_VERSION
	.align		4
        /*0020*/ 	.byte	0x03, 0x5f
        /*0022*/ 	.short	0x0101


	//----- nvinfo : EIATTR_EXIT_INSTR_OFFSETS
	.align		4
        /*0024*/ 	.byte	0x04, 0x1c
        /*0026*/ 	.short	(.L_256 - .L_255)


	//   ....[0]....
.L_255:
        /*0028*/ 	.word	0x00000010


	//----- nvinfo : EIATTR_MAX_THREADS
	.align		4
.L_256:
        /*002c*/ 	.byte	0x04, 0x05
        /*002e*/ 	.short	(.L_258 - .L_257)
.L_257:
        /*0030*/ 	.word	0x00000100
        /*0034*/ 	.word	0x00000001
        /*0038*/ 	.word	0x00000001


	//----- nvinfo : EIATTR_CBANK_PARAM_SIZE
	.align		4
.L_258:
        /*003c*/ 	.byte	0x03, 0x19
        /*003e*/ 	.short	0x0418


	//----- nvinfo : EIATTR_PARAM_CBANK
	.align		4
        /*0040*/ 	.byte	0x04, 0x0a
        /*0042*/ 	.short	(.L_260 - .L_259)
	.align		4
.L_259:
        /*0044*/ 	.word	index@(.nv.constant0._ZN7cutlass13device_kernelIN5flash19enable_sm80_to_sm89INS1_16FlashAttnFwdSm80INS1_25CollectiveMainloopFwdSm80ILi8ELi1ELb0EN4cute5tupleIJNS5_1CILi128EEENS7_ILi64EEENS7_ILi192EEEEEELi192ENS_10bfloat16_tEfNS_4arch4Sm80ELb0ELb0ELb1ELb1ELb1ELb1ELb1ELb0EEENS1_21CollectiveEpilogueFwdINS6_IJS8_SA_S9_EEENS6_IJNS7_ILi1EEESI_SI_EEESC_SE_Li256ELb1ELb1ELb0ELb0EEENS1_19SingleTileSchedulerILb1ELb0ELb1ELi128EEEEEEEEEvNT_6ParamsE)
        /*0048*/ 	.short	0x0210
        /*004a*/ 	.short	0x0418


	//----- nvinfo : EIATTR_SW_WAR
	.align		4
.L_260:
        /*004c*/ 	.byte	0x04, 0x36
        /*004e*/ 	.short	(.L_262 - .L_261)
.L_261:
        /*0050*/ 	.word	0x00000008
.L_262:


//--------------------- .nv.info._ZN7cutlass13device_kernelIN5flash19enable_sm80_to_sm89INS1_16FlashAttnFwdSm80INS1_25CollectiveMainloopFwdSm80ILi8ELi1ELb0EN4cute5tupleIJNS5_1CILi128EEENS7_ILi64EEENS7_ILi192EEEEEELi192ENS_10bfloat16_tEfNS_4arch4Sm80ELb0ELb1ELb1ELb0ELb1ELb0ELb1ELb0EEENS1_21CollectiveEpilogueFwdINS6_IJS8_SA_S9_EEENS6_IJNS7_ILi1EEESI_SI_EEESC_SE_Li256ELb0ELb1ELb0ELb0EEENS1_19SingleTileSchedulerILb0ELb0ELb1ELi128EEEEEEEEEvNT_6ParamsE --------------------------
	.section	.nv.info._ZN7cutlass13device_kernelIN5flash19enable_sm80_to_sm89INS1_16FlashAttnFwdSm80INS1_25CollectiveMainloopFwdSm80ILi8ELi1ELb0EN4cute5tupleIJNS5_1CILi128EEENS7_ILi64EEENS7_ILi192EEEEEELi192ENS_10bfloat16_tEfNS_4arch4Sm80ELb0ELb1ELb1ELb0ELb1ELb0ELb1ELb0EEENS1_21CollectiveEpilogueFwdINS6_IJS8_SA_S9_EEENS6_IJNS7_ILi1EEESI_SI_EEESC_SE_Li256ELb0ELb1ELb0ELb0EEENS1_19SingleTileSchedulerILb0ELb0ELb1ELi128EEEEEEEEEvNT_6ParamsE,"",@"SHT_CUDA_INFO"
	.sectionflags	@""
	.align	4


	//----- nvinfo : EIATTR_CUDA_API_VERSION
	.align		4
        /*0000*/ 	.byte	0x04, 0x37
        /*0002*/ 	.short	(.L_264 - .L_263)
.L_263:
        /*0004*/ 	.word	0x00000082


	//----- nvinfo : EIATTR_KPARAM_INFO
	.align		4
.L_264:
        /*0008*/ 	.byte	0x04, 0x17
        /*000a*/ 	.short	(.L_266 - .L_265)
.L_265:
        /*000c*/ 	.word	0x00000000
        /*0010*/ 	.short	0x0000
        /*0012*/ 	.short	0x0000
        /*0014*/ 	.byte	0x00, 0xf0, 0x61, 0x10


	//----- nvinfo : EIATTR_SPARSE_MMA_MASK
	.align		4
.L_266:
        /*0018*/ 	.byte	0x03, 0x50
        /*001a*/ 	.short	0x0000


	//----- nvinfo : EIATTR_MAXREG_COUNT
	.align		4
        /*001c*/ 	.byte	0x03, 0x1b
        /*001e*/ 	.short	0x00ff


	//----- nvinfo : EIATTR_MERCURY_ISA_VERSION
	.align		4
        /*0020*/ 	.byte	0x03, 0x5f
        /*0022*/ 	.short	0x0101


	//----- nvinfo : EIATTR_EXIT_INSTR_OFFSETS
	.align		4
        /*0024*/ 	.byte	0x04, 0x1c
        /*0026*/ 	.short	(.L_268 - .L_267)


	//   ....[0]....
.L_267:
        /*0028*/ 	.word	0x00000010


	//----- nvinfo : EIATTR_MAX_THREADS
	.align		4
.L_268:
        /*002c*/ 	.byte	0x04, 0x05
        /*002e*/ 	.short	(.L_270 - .L_269)
.L_269:
        /*0030*/ 	.word	0x00000100
        /*0034*/ 	.word	0x00000001
        /*0038*/ 	.word	0x00000001


	//----- nvinfo : EIATTR_CBANK_PARAM_SIZE
	.align		4
.L_270:
        /*003c*/ 	.byte	0x03, 0x19
        /*003e*/ 	.short	0x0418


	//----- nvinfo : EIATTR_PARAM_CBANK
	.align		4
        /*0040*/ 	.byte	0x04, 0x0a
        /*0042*/ 	.short	(.L_272 - .L_271)
	.align		4
.L_271:
        /*0044*/ 	.word	index@(.nv.constant0._ZN7cutlass13device_kernelIN5flash19enable_sm80_to_sm89INS1_16FlashAttnFwdSm80INS1_25CollectiveMainloopFwdSm80ILi8ELi1ELb0EN4cute5tupleIJNS5_1CILi128EEENS7_ILi64EEENS7_ILi192EEEEEELi192ENS_10bfloat16_tEfNS_4arch4Sm80ELb0ELb1ELb1ELb0ELb1ELb0ELb1ELb0EEENS1_21CollectiveEpilogueFwdINS6_IJS8_SA_S9_EEENS6_IJNS7_ILi1EEESI_SI_EEESC_SE_Li256ELb0ELb1ELb0ELb0EEENS1_19SingleTileSchedulerILb0ELb0ELb1ELi128EEEEEEEEEvNT_6ParamsE)
        /*0048*/ 	.short	0x0210
        /*004a*/ 	.short	0x0418


	//----- nvinfo : EIATTR_SW_WAR
	.align		4
.L_272:
        /*004c*/ 	.byte	0x04, 0x36
        /*004e*/ 	.short	(.L_274 - .L_273)
.L_273:
        /*0050*/ 	.word	0x00000008
.L_274:


//--------------------- .nv.info._ZN7cutlass13device_kernelIN5flash19enable_sm80_to_sm89INS1_16FlashAttnFwdSm80INS1_25CollectiveMainloopFwdSm80ILi8ELi1ELb0EN4cute5tupleIJNS5_1CILi128EEENS7_ILi64EEENS7_ILi192EEEEEELi192ENS_10bfloat16_tEfNS_4arch4Sm80ELb0ELb1ELb1ELb1ELb1ELb0ELb1ELb0EEENS1_21CollectiveEpilogueFwdINS6_IJS8_SA_S9_EEENS6_IJNS7_ILi1EEESI_SI_EEESC_SE_Li256ELb1ELb1ELb0ELb0EEENS1_19SingleTileSchedulerILb1ELb0ELb1ELi128EEEEEEEEEvNT_6ParamsE --------------------------
	.section	.nv.info._ZN7cutlass13device_kernelIN5flash19enable_sm80_to_sm89INS1_16FlashAttnFwdSm80INS1_25CollectiveMainloopFwdSm80ILi8ELi1ELb0EN4cute5tupleIJNS5_1CILi128EEENS7_ILi64EEENS7_ILi192EEEEEELi192ENS_10bfloat16_tEfNS_4arch4Sm80ELb0ELb1ELb1ELb1ELb1ELb0ELb1ELb0EEENS1_21CollectiveEpilogueFwdINS6_IJS8_SA_S9_EEENS6_IJNS7_ILi1EEESI_SI_EEESC_SE_Li256ELb1ELb1ELb0ELb0EEENS1_19SingleTileSchedulerILb1ELb0ELb1ELi128EEEEEEEEEvNT_6ParamsE,"",@"SHT_CUDA_INFO"
	.sectionflags	@""
	.align	4


	//----- nvinfo : EIATTR_CUDA_API_VERSION
	.align		4
        /*0000*/ 	.byte	0x04, 0x37
        /*0002*/ 	.short	(.L_276 - .L_275)
.L_275:
        /*0004*/ 	.word	0x00000082


	//----- nvinfo : EIATTR_KPARAM_INFO
	.align		4
.L_276:
        /*0008*/ 	.byte	0x04, 0x17
        /*000a*/ 	.short	(.L_278 - .L_277)
.L_277:
        /*000c*/ 	.word	0x00000000
        /*0010*/ 	.short	0x0000
        /*0012*/ 	.short	0x0000
        /*0014*/ 	.byte	0x00, 0xf0, 0x61, 0x10


	//----- nvinfo : EIATTR_SPARSE_MMA_MASK
	.align		4
.L_278:
        /*0018*/ 	.byte	0x03, 0x50
        /*001a*/ 	.short	0x0000


	//----- nvinfo : EIATTR_MAXREG_COUNT
	.align		4
        /*001c*/ 	.byte	0x03, 0x1b
        /*001e*/ 	.short	0x00ff


	//----- nvinfo : EIATTR_MERCURY_ISA_VERSION
	.align		4
        /*0020*/ 	.byte	0x03, 0x5f
        /*0022*/ 	.short	0x0101


	//----- nvinfo : EIATTR_EXIT_INSTR_OFFSETS
	.align		4
        /*0024*/ 	.byte	0x04, 0x1c
        /*0026*/ 	.short	(.L_280 - .L_279)


	//   ....[0]....
.L_279:
        /*0028*/ 	.word	0x00000010


	//----- nvinfo : EIATTR_MAX_THREADS
	.align		4
.L_280:
        /*002c*/ 	.byte	0x04, 0x05
        /*002e*/ 	.short	(.L_282 - .L_281)
.L_281:
        /*0030*/ 	.word	0x00000100
        /*0034*/ 	.word	0x00000001
        /*0038*/ 	.word	0x00000001


	//----- nvinfo : EIATTR_CBANK_PARAM_SIZE
	.align		4
.L_282:
        /*003c*/ 	.byte	0x03, 0x19
        /*003e*/ 	.short	0x0418


	//----- nvinfo : EIATTR_PARAM_CBANK
	.align		4
        /*0040*/ 	.byte	0x04, 0x0a
        /*0042*/ 	.short	(.L_284 - .L_283)
	.align		4
.L_283:
        /*0044*/ 	.word	index@(.nv.constant0._ZN7cutlass13device_kernelIN5flash19enable_sm80_to_sm89INS1_16FlashAttnFwdSm80INS1_25CollectiveMainloopFwdSm80ILi8ELi1ELb0EN4cute5tupleIJNS5_1CILi128EEENS7_ILi64EEENS7_ILi192EEEEEELi192ENS_10bfloat16_tEfNS_4arch4Sm80ELb0ELb1ELb1ELb1ELb1ELb0ELb1ELb0EEENS1_21CollectiveEpilogueFwdINS6_IJS8_SA_S9_EEENS6_IJNS7_ILi1EEESI_SI_EEESC_SE_Li256ELb1ELb1ELb0ELb0EEENS1_19SingleTileSchedulerILb1ELb0ELb1ELi128EEEEEEEEEvNT_6ParamsE)
        /*0048*/ 	.short	0x0210
        /*004a*/ 	.short	0x0418


	//----- nvinfo : EIATTR_SW_WAR
	.align		4
.L_284:
        /*004c*/ 	.byte	0x04, 0x36
        /*004e*/ 	.short	(.L_286 - .L_285)
.L_285:
        /*0050*/ 	.word	0x00000008
.L_286:


//--------------------- .nv.info._ZN7cutlass13device_kernelIN5flash19enable_sm80_to_sm89INS1_16FlashAttnFwdSm80INS1_25CollectiveMainloopFwdSm80ILi8ELi1ELb0EN4cute5tupleIJNS5_1CILi128EEENS7_ILi64EEENS7_ILi192EEEEEELi192ENS_10bfloat16_tEfNS_4arch4Sm80ELb0ELb1ELb1ELb1ELb1ELb1ELb1ELb0EEENS1_21CollectiveEpilogueFwdINS6_IJS8_SA_S9_EEENS6_IJNS7_ILi1EEESI_SI_EEESC_SE_Li256ELb1ELb1ELb0ELb0EEENS1_19SingleTileSchedulerILb1ELb0ELb1ELi128EEEEEEEEEvNT_6ParamsE --------------------------
	.section	.nv.info._ZN7cutlass13device_kernelIN5flash19enable_sm80_to_sm89INS1_16FlashAttnFwdSm80INS1_25CollectiveMainloopFwdSm80ILi8ELi1ELb0EN4cute5tupleIJNS5_1CILi128EEENS7_ILi64EEENS7_ILi192EEEEEELi192ENS_10bfloat16_tEfNS_4arch4Sm80ELb0ELb1ELb1ELb1ELb1ELb1ELb1ELb0EEENS1_21CollectiveEpilogueFwdINS6_IJS8_SA_S9_EEENS6_IJNS7_ILi1EEESI_SI_EEESC_SE_Li256ELb1ELb1ELb0ELb0EEENS1_19SingleTileSchedulerILb1ELb0ELb1ELi128EEEEEEEEEvNT_6ParamsE,"",@"SHT_CUDA_INFO"
	.sectionflags	@""
	.align	4


	//----- nvinfo : EIATTR_CUDA_API_VERSION
	.align		4
        /*0000*/ 	.byte	0x04, 0x37
        /*0002*/ 	.short	(.L_288 - .L_287)
.L_287:
        /*0004*/ 	.word	0x00000082


	//----- nvinfo : EIATTR_KPARAM_INFO
	.align		4
.L_288:
        /*0008*/ 	.byte	0x04, 0x17
        /*000a*/ 	.short	(.L_290 - .L_289)
.L_289:
        /*000c*/ 	.word	0x00000000
        /*0010*/ 	.short	0x0000
        /*0012*/ 	.short	0x0000
        /*0014*/ 	.byte	0x00, 0xf0, 0x61, 0x10


	//----- nvinfo : EIATTR_SPARSE_MMA_MASK
	.align		4
.L_290:
        /*0018*/ 	.byte	0x03, 0x50
        /*001a*/ 	.short	0x0000


	//----- nvinfo : EIATTR_MAXREG_COUNT
	.align		4
        /*001c*/ 	.byte	0x03, 0x1b
        /*001e*/ 	.short	0x00ff


	//----- nvinfo : EIATTR_MERCURY_ISA_VERSION
	.align		4
        /*0020*/ 	.byte	0x03, 0x5f
        /*0022*/ 	.short	0x0101


	//----- nvinfo : EIATTR_EXIT_INSTR_OFFSETS
	.align		4
        /*0024*/ 	.byte	0x04, 0x1c
        /*0026*/ 	.short	(.L_292 - .L_291)


	//   ....[0]....
.L_291:
        /*0028*/ 	.word	0x00000010


	//----- nvinfo : EIATTR_MAX_THREADS
	.align		4
.L_292:
        /*002c*/ 	.byte	0x04, 0x05
        /*002e*/ 	.short	(.L_294 - .L_293)
.L_293:
        /*0030*/ 	.word	0x00000100
        /*0034*/ 	.word	0x00000001
        /*0038*/ 	.word	0x00000001


	//----- nvinfo : EIATTR_CBANK_PARAM_SIZE
	.align		4
.L_294:
        /*003c*/ 	.byte	0x03, 0x19
        /*003e*/ 	.short	0x0418


	//----- nvinfo : EIATTR_PARAM_CBANK
	.align		4
        /*0040*/ 	.byte	0x04, 0x0a
        /*0042*/ 	.short	(.L_296 - .L_295)
	.align		4
.L_295:
        /*0044*/ 	.word	index@(.nv.constant0._ZN7cutlass13device_kernelIN5flash19enable_sm80_to_sm89INS1_16FlashAttnFwdSm80INS1_25CollectiveMainloopFwdSm80ILi8ELi1ELb0EN4cute5tupleIJNS5_1CILi128EEENS7_ILi64EEENS7_ILi192EEEEEELi192ENS_10bfloat16_tEfNS_4arch4Sm80ELb0ELb1ELb1ELb1ELb1ELb1ELb1ELb0EEENS1_21CollectiveEpilogueFwdINS6_IJS8_SA_S9_EEENS6_IJNS7_ILi1EEESI_SI_EEESC_SE_Li256ELb1ELb1ELb0ELb0EEENS1_19SingleTileSchedulerILb1ELb0ELb1ELi128EEEEEEEEEvNT_6ParamsE)
        /*0048*/ 	.short	0x0210
        /*004a*/ 	.short	0x0418


	//----- nvinfo : EIATTR_SW_WAR
	.align		4
.L_296:
        /*004c*/ 	.byte	0x04, 0x36
        /*004e*/ 	.short	(.L_298 - .L_297)
.L_297:
        /*0050*/ 	.word	0x00000008
.L_298:


//--------------------- .nv.info._ZN7cutlass13device_kernelIN5flash19enable_sm80_to_sm89INS1_16FlashAttnFwdSm80INS1_25CollectiveMainloopFwdSm80ILi8ELi1ELb0EN4cute5tupleIJNS5_1CILi128EEENS7_ILi64EEENS7_ILi192EEEEEELi192ENS_10bfloat16_tEfNS_4arch4Sm80ELb1ELb0ELb1ELb0ELb1ELb0ELb1ELb0EEENS1_21CollectiveEpilogueFwdINS6_IJS8_SA_S9_EEENS6_IJNS7_ILi1EEESI_SI_EEESC_SE_Li256ELb0ELb1ELb0ELb0EEENS1_30DynamicPersistentTileSchedulerILi256ELi256ELb0ELb1ELb0EEEEEEEEEvNT_6ParamsE --------------------------
	.section	.nv.info._ZN7cutlass13device_kernelIN5flash19enable_sm80_to_sm89INS1_16FlashAttnFwdSm80INS1_25CollectiveMainloopFwdSm80ILi8ELi1ELb0EN4cute5tupleIJNS5_1CILi128EEENS7_ILi64EEENS7_ILi192EEEEEELi192ENS_10bfloat16_tEfNS_4arch4Sm80ELb1ELb0ELb1ELb0ELb1ELb0ELb1ELb0EEENS1_21CollectiveEpilogueFwdINS6_IJS8_SA_S9_EEENS6_IJNS7_ILi1EEESI_SI_EEESC_SE_Li256ELb0ELb1ELb0ELb0EEENS1_30DynamicPersistentTileSchedulerILi256ELi256ELb0ELb1ELb0EEEEEEEEEvNT_6ParamsE,"",@"SHT_CUDA_INFO"
	.sectionflags	@""
	.align	4


	//----- nvinfo : EIATTR_CUDA_API_VERSION
	.align		4
        /*0000*/ 	.byte	0x04, 0x37
        /*0002*/ 	.short	(.L_300 - .L_299)
.L_299:
        /*0004*/ 	.word	0x00000082


	//----- nvinfo : EIATTR_KPARAM_INFO
	.align		4
.L_300:
        /*0008*/ 	.byte	0x04, 0x17
        /*000a*/ 	.short	(.L_302 - .L_301)
.L_301:
        /*000c*/ 	.word	0x00000000
        /*0010*/ 	.short	0x0000
        /*0012*/ 	.short	0x0000
        /*0014*/ 	.byte	0x00, 0xf0, 0xa1, 0x10


	//----- nvinfo : EIATTR_SPARSE_MMA_MASK
	.align		4
.L_302:
        /*0018*/ 	.byte	0x03, 0x50
        /*001a*/ 	.short	0x0000


	//----- nvinfo : EIATTR_MAXREG_COUNT
	.align		4
        /*001c*/ 	.byte	0x03, 0x1b
        /*001e*/ 	.short	0x00ff


	//----- nvinfo : EIATTR_MERCURY_ISA_VERSION
	.align		4
        /*0020*/ 	.byte	0x03, 0x5f
        /*0022*/ 	.short	0x0101


	//----- nvinfo : EIATTR_EXIT_INSTR_OFFSETS
	.align		4
        /*0024*/ 	.byte	0x04, 0x1c
        /*0026*/ 	.short	(.L_304 - .L_303)


	//   ....[0]....
.L_303:
        /*0028*/ 	.word	0x00000010


	//----- nvinfo : EIATTR_MAX_THREADS
	.align		4
.L_304:
        /*002c*/ 	.byte	0x04, 0x05
        /*002e*/ 	.short	(.L_306 - .L_305)
.L_305:
        /*0030*/ 	.word	0x00000100
        /*0034*/ 	.word	0x00000001
        /*0038*/ 	.word	0x00000001


	//----- nvinfo : EIATTR_CBANK_PARAM_SIZE
	.align		4
.L_306:
        /*003c*/ 	.byte	0x03, 0x19
        /*003e*/ 	.short	0x0428


	//----- nvinfo : EIATTR_PARAM_CBANK
	.align		4
        /*0040*/ 	.byte	0x04, 0x0a
        /*0042*/ 	.short	(.L_308 - .L_307)
	.align		4
.L_307:
        /*0044*/ 	.word	index@(.nv.constant0._ZN7cutlass13device_kernelIN5flash19enable_sm80_to_sm89INS1_16FlashAttnFwdSm80INS1_25CollectiveMainloopFwdSm80ILi8ELi1ELb0EN4cute5tupleIJNS5_1CILi128EEENS7_ILi64EEENS7_ILi192EEEEEELi192ENS_10bfloat16_tEfNS_4arch4Sm80ELb1ELb0ELb1ELb0ELb1ELb0ELb1ELb0EEENS1_21CollectiveEpilogueFwdINS6_IJS8_SA_S9_EEENS6_IJNS7_ILi1EEESI_SI_EEESC_SE_Li256ELb0ELb1ELb0ELb0EEENS1_30DynamicPersistentTileSchedulerILi256ELi256ELb0ELb1ELb0EEEEEEEEEvNT_6ParamsE)
        /*0048*/ 	.short	0x0210
        /*004a*/ 	.short	0x0428


	//----- nvinfo : EIATTR_SW_WAR
	.align		4
.L_308:
        /*004c*/ 	.byte	0x04, 0x36
        /*004e*/ 	.short	(.L_310 - .L_309)
.L_309:
        /*0050*/ 	.word	0x00000008
.L_310:


//--------------------- .nv.info._ZN7cutlass13device_kernelIN5flash19enable_sm80_to_sm89INS1_16FlashAttnFwdSm80INS1_25CollectiveMainloopFwdSm80ILi8ELi1ELb0EN4cute5tupleIJNS5_1CILi128EEENS7_ILi64EEENS7_ILi192EEEEEELi192ENS_10bfloat16_tEfNS_4arch4Sm80ELb1ELb0ELb1ELb1ELb1ELb0ELb1ELb0EEENS1_21CollectiveEpilogueFwdINS6_IJS8_SA_S9_EEENS6_IJNS7_ILi1EEESI_SI_EEESC_SE_Li256ELb1ELb1ELb0ELb0EEENS1_19SingleTileSchedulerILb1ELb0ELb1ELi128EEEEEEEEEvNT_6ParamsE --------------------------
	.section	.nv.info._ZN7cutlass13device_kernelIN5flash19enable_sm80_to_sm89INS1_16FlashAttnFwdSm80INS1_25CollectiveMainloopFwdSm80ILi8ELi1ELb0EN4cute5tupleIJNS5_1CILi128EEENS7_ILi64EEENS7_ILi192EEEEEELi192ENS_10bfloat16_tEfNS_4arch4Sm80ELb1ELb0ELb1ELb1ELb1ELb0ELb1ELb0EEENS1_21CollectiveEpilogueFwdINS6_IJS8_SA_S9_EEENS6_IJNS7_ILi1EEESI_SI_EEESC_SE_Li256ELb1ELb1ELb0ELb0EEENS1_19SingleTileSchedulerILb1ELb0ELb1ELi128EEEEEEEEEvNT_6ParamsE,"",@"SHT_CUDA_INFO"
	.sectionflags	@""
	.align	4


	//----- nvinfo : EIATTR_CUDA_API_VERSION
	.align		4
        /*0000*/ 	.byte	0x04, 0x37
        /*0002*/ 	.short	(.L_312 - .L_311)
.L_311:
        /*0004*/ 	.word	0x00000082


	//----- nvinfo : EIATTR_KPARAM_INFO
	.align		4
.L_312:
        /*0008*/ 	.byte	0x04, 0x17
        /*000a*/ 	.short	(.L_314 - .L_313)
.L_313:
        /*000c*/ 	.word	0x00000000
        /*0010*/ 	.short	0x0000
        /*0012*/ 	.short	0x0000
        /*0014*/ 	.byte	0x00, 0xf0, 0x61, 0x10


	//----- nvinfo : EIATTR_SPARSE_MMA_MASK
	.align		4
.L_314:
        /*0018*/ 	.byte	0x03, 0x50
        /*001a*/ 	.short	0x0000


	//----- nvinfo : EIATTR_MAXREG_COUNT
	.align		4
        /*001c*/ 	.byte	0x03, 0x1b
        /*001e*/ 	.short	0x00ff


	//----- nvinfo : EIATTR_MERCURY_ISA_VERSION
	.align		4
        /*0020*/ 	.byte	0x03, 0x5f
        /*0022*/ 	.short	0x0101


	//----- nvinfo : EIATTR_EXIT_INSTR_OFFSETS
	.align		4
        /*0024*/ 	.byte	0x04, 0x1c
        /*0026*/ 	.short	(.L_316 - .L_315)


	//   ....[0]....
.L_315:
        /*0028*/ 	.word	0x00000010


	//----- nvinfo : EIATTR_MAX_THREADS
	.align		4
.L_316:
        /*002c*/ 	.byte	0x04, 0x05
        /*002e*/ 	.short	(.L_318 - .L_317)
.L_317:
        /*0030*/ 	.word	0x00000100
        /*0034*/ 	.word	0x00000001
        /*0038*/ 	.word	0x00000001


	//----- nvinfo : EIATTR_CBANK_PARAM_SIZE
	.align		4
.L_318:
        /*003c*/ 	.byte	0x03, 0x19
        /*003e*/ 	.short	0x0418


	//----- nvinfo : EIATTR_PARAM_CBANK
	.align		4
        /*0040*/ 	.byte	0x04, 0x0a
        /*0042*/ 	.short	(.L_320 - .L_319)
	.align		4
.L_319:
        /*0044*/ 	.word	index@(.nv.constant0._ZN7cutlass13device_kernelIN5flash19enable_sm80_to_sm89INS1_16FlashAttnFwdSm80INS1_25CollectiveMainloopFwdSm80ILi8ELi1ELb0EN4cute5tupleIJNS5_1CILi128EEENS7_ILi64EEENS7_ILi192EEEEEELi192ENS_10bfloat16_tEfNS_4arch4Sm80ELb1ELb0ELb1ELb1ELb1ELb0ELb1ELb0EEENS1_21CollectiveEpilogueFwdINS6_IJS8_SA_S9_EEENS6_IJNS7_ILi1EEESI_SI_EEESC_SE_Li256ELb1ELb1ELb0ELb0EEENS1_19SingleTileSchedulerILb1ELb0ELb1ELi128EEEEEEEEEvNT_6ParamsE)
        /*0048*/ 	.short	0x0210
        /*004a*/ 	.short	0x0418


	//----- nvinfo : EIATTR_SW_WAR
	.align		4
.L_320:
        /*004c*/ 	.byte	0x04, 0x36
        /*004e*/ 	.short	(.L_322 - .L_321)
.L_321:
        /*0050*/ 	.word	0x00000008
.L_322:


//--------------------- .nv.info._ZN7cutlass13device_kernelIN5flash19enable_sm80_to_sm89INS1_16FlashAttnFwdSm80INS1_25CollectiveMainloopFwdSm80ILi8ELi1ELb0EN4cute5tupleIJNS5_1CILi128EEENS7_ILi64EEENS7_ILi192EEEEEELi192ENS_10bfloat16_tEfNS_4arch4Sm80ELb1ELb0ELb1ELb1ELb1ELb1ELb1ELb0EEENS1_21CollectiveEpilogueFwdINS6_IJS8_SA_S9_EEENS6_IJNS7_ILi1EEESI_SI_EEESC_SE_Li256ELb1ELb1ELb0ELb0EEENS1_19SingleTileSchedulerILb1ELb0ELb1ELi128EEEEEEEEEvNT_6ParamsE --------------------------
	.section	.nv.info._ZN7cutlass13device_kernelIN5flash19enable_sm80_to_sm89INS1_16FlashAttnFwdSm80INS1_25CollectiveMainloopFwdSm80ILi8ELi1ELb0EN4cute5tupleIJNS5_1CILi128EEENS7_ILi64EEENS7_ILi192EEEEEELi192ENS_10bfloat16_tEfNS_4arch4Sm80ELb1ELb0ELb1ELb1ELb1ELb1ELb1ELb0EEENS1_21CollectiveEpilogueFwdINS6_IJS8_SA_S9_EEENS6_IJNS7_ILi1EEESI_SI_EEESC_SE_Li256ELb1ELb1ELb0ELb0EEENS1_19SingleTileSchedulerILb1ELb0ELb1ELi128EEEEEEEEEvNT_6ParamsE,"",@"SHT_CUDA_INFO"
	.sectionflags	@""
	.align	4


	//----- nvinfo : EIATTR_CUDA_API_VERSION
	.align		4
        /*0000*/ 	.byte	0x04, 0x37
        /*0002*/ 	.short	(.L_324 - .L_323)
.L_323:
        /*0004*/ 	.word	0x00000082


	//----- nvinfo : EIATTR_KPARAM_INFO
	.align		4
.L_324:
        /*0008*/ 	.byte	0x04, 0x17
        /*000a*/ 	.short	(.L_326 - .L_325)
.L_325:
        /*000c*/ 	.word	0x00000000
        /*0010*/ 	.short	0x0000
        /*0012*/ 	.short	0x0000
        /*0014*/ 	.byte	0x00, 0xf0, 0x61, 0x10


	//----- nvinfo : EIATTR_SPARSE_MMA_MASK
	.align		4
.L_326:
        /*0018*/ 	.byte	0x03, 0x50
        /*001a*/ 	.short	0x0000


	//----- nvinfo : EIATTR_MAXREG_COUNT
	.align		4
        /*001c*/ 	.byte	0x03, 0x1b
        /*001e*/ 	.short	0x00ff


	//----- nvinfo : EIATTR_MERCURY_ISA_VERSION
	.align		4
        /*0020*/ 	.byte	0x03, 0x5f
        /*0022*/ 	.short	0x0101


	//----- nvinfo : EIATTR_EXIT_INSTR_OFFSETS
	.align		4
        /*0024*/ 	.byte	0x04, 0x1c
        /*0026*/ 	.short	(.L_328 - .L_327)


	//   ....[0]....
.L_327:
        /*0028*/ 	.word	0x00000010


	//----- nvinfo : EIATTR_MAX_THREADS
	.align		4
.L_328:
        /*002c*/ 	.byte	0x04, 0x05
        /*002e*/ 	.short	(.L_330 - .L_329)
.L_329:
        /*0030*/ 	.word	0x00000100
        /*0034*/ 	.word	0x00000001
        /*0038*/ 	.word	0x00000001


	//----- nvinfo : EIATTR_CBANK_PARAM_SIZE
	.align		4
.L_330:
        /*003c*/ 	.byte	0x03, 0x19
        /*003e*/ 	.short	0x0418


	//----- nvinfo : EIATTR_PARAM_CBANK
	.align		4
        /*0040*/ 	.byte	0x04, 0x0a
        /*0042*/ 	.short	(.L_332 - .L_331)
	.align		4
.L_331:
        /*0044*/ 	.word	index@(.nv.constant0._ZN7cutlass13device_kernelIN5flash19enable_sm80_to_sm89INS1_16FlashAttnFwdSm80INS1_25CollectiveMainloopFwdSm80ILi8ELi1ELb0EN4cute5tupleIJNS5_1CILi128EEENS7_ILi64EEENS7_ILi192EEEEEELi192ENS_10bfloat16_tEfNS_4arch4Sm80ELb1ELb0ELb1ELb1ELb1ELb1ELb1ELb0EEENS1_21CollectiveEpilogueFwdINS6_IJS8_SA_S9_EEENS6_IJNS7_ILi1EEESI_SI_EEESC_SE_Li256ELb1ELb1ELb0ELb0EEENS1_19SingleTileSchedulerILb1ELb0ELb1ELi128EEEEEEEEEvNT_6ParamsE)
        /*0048*/ 	.short	0x0210
        /*004a*/ 	.short	0x0418


	//----- nvinfo : EIATTR_SW_WAR
	.align		4
.L_332:
        /*004c*/ 	.byte	0x04, 0x36
        /*004e*/ 	.short	(.L_334 - .L_333)
.L_333:
        /*0050*/ 	.word	0x00000008
.L_334:


//--------------------- .nv.info._ZN7cutlass13device_kernelIN5flash19enable_sm80_to_sm89INS1_16FlashAttnFwdSm80INS1_25CollectiveMainloopFwdSm80ILi8ELi2ELb0EN4cute5tupleIJNS5_1CILi128EEENS7_ILi64EEENS7_ILi192EEEEEELi192ENS_10bfloat16_tEfNS_4arch4Sm80ELb0ELb0ELb1ELb0ELb1ELb0ELb1ELb0EEENS1_21CollectiveEpilogueFwdINS6_IJS8_SA_S9_EEENS6_IJNS7_ILi1EEESI_SI_EEESC_SE_Li256ELb0ELb1ELb0ELb0EEENS1_19SingleTileSchedulerILb0ELb0ELb1ELi128EEEEEEEEEvNT_6ParamsE --------------------------
	.section	.nv.info._ZN7cutlass13device_kernelIN5flash19enable_sm80_to_sm89INS1_16FlashAttnFwdSm80INS1_25CollectiveMainloopFwdSm80ILi8ELi2ELb0EN4cute5tupleIJNS5_1CILi128EEENS7_ILi64EEENS7_ILi192EEEEEELi192ENS_10bfloat16_tEfNS_4arch4Sm80ELb0ELb0ELb1ELb0ELb1ELb0ELb1ELb0EEENS1_21CollectiveEpilogueFwdINS6_IJS8_SA_S9_EEENS6_IJNS7_ILi1EEESI_SI_EEESC_SE_Li256ELb0ELb1ELb0ELb0EEENS1_19SingleTileSchedulerILb0ELb0ELb1ELi128EEEEEEEEEvNT_6ParamsE,"",@"SHT_CUDA_INFO"
	.sectionflags	@""
	.align	4


	//----- nvinfo : EIATTR_CUDA_API_VERSION
	.align		4
        /*0000*/ 	.byte	0x04, 0x37
        /*0002*/ 	.short	(.L_336 - .L_335)
.L_335:
        /*0004*/ 	.word	0x00000082


	//----- nvinfo : EIATTR_KPARAM_INFO
	.align		4
.L_336:
        /*0008*/ 	.byte	0x04, 0x17
        /*000a*/ 	.short	(.L_338 - .L_337)
.L_337:
        /*000c*/ 	.word	0x00000000
        /*0010*/ 	.short	0x0000
        /*0012*/ 	.short	0x0000
        /*0014*/ 	.byte	0x00, 0xf0, 0x61, 0x10


	//----- nvinfo : EIATTR_SPARSE_MMA_MASK
	.align		4
.L_338:
        /*0018*/ 	.byte	0x03, 0x50
        /*001a*/ 	.short	0x0000


	//----- nvinfo : EIATTR_MAXREG_COUNT
	.align		4
        /*001c*/ 	.byte	0x03, 0x1b
        /*001e*/ 	.short	0x00ff


	//----- nvinfo : EIATTR_MERCURY_ISA_VERSION
	.align		4
        /*0020*/ 	.byte	0x03, 0x5f
        /*0022*/ 	.short	0x0101


	//----- nvinfo : EIATTR_EXIT_INSTR_OFFSETS
	.align		4
        /*0024*/ 	.byte	0x04, 0x1c
        /*0026*/ 	.short	(.L_340 - .L_339)


	//   ....[0]....
.L_339:
        /*0028*/ 	.word	0x00000010


	//----- nvinfo : EIATTR_MAX_THREADS
	.align		4
.L_340:
        /*002c*/ 	.byte	0x04, 0x05
        /*002e*/ 	.short	(.L_342 - .L_341)
.L_341:
        /*0030*/ 	.word	0x00000100
        /*0034*/ 	.word	0x00000001
        /*0038*/ 	.word	0x00000001


	//----- nvinfo : EIATTR_CBANK_PARAM_SIZE
	.align		4
.L_342:
        /*003c*/ 	.byte	0x03, 0x19
        /*003e*/ 	.short	0x0418


	//----- nvinfo : EIATTR_PARAM_CBANK
	.align		4
        /*0040*/ 	.byte	0x04, 0x0a
        /*0042*/ 	.short	(.L_344 - .L_343)
	.align		4
.L_343:
        /*0044*/ 	.word	index@(.nv.constant0._ZN7cutlass13device_kernelIN5flash19enable_sm80_to_sm89INS1_16FlashAttnFwdSm80INS1_25CollectiveMainloopFwdSm80ILi8ELi2ELb0EN4cute5tupleIJNS5_1CILi128EEENS7_ILi64EEENS7_ILi192EEEEEELi192ENS_10bfloat16_tEfNS_4arch4Sm80ELb0ELb0ELb1ELb0ELb1ELb0ELb1ELb0EEENS1_21CollectiveEpilogueFwdINS6_IJS8_SA_S9_EEENS6_IJNS7_ILi1EEESI_SI_EEESC_SE_Li256ELb0ELb1ELb0ELb0EEENS1_19SingleTileSchedulerILb0ELb0ELb1ELi128EEEEEEEEEvNT_6ParamsE)
        /*0048*/ 	.short	0x0210
        /*004a*/ 	.short	0x0418


	//----- nvinfo : EIATTR_SW_WAR
	.align		4
.L_344:
        /*004c*/ 	.byte	0x04, 0x36
        /*004e*/ 	.short	(.L_346 - .L_345)
.L_345:
        /*0050*/ 	.word	0x00000008
.L_346:


//--------------------- .nv.info._ZN7cutlass13device_kernelIN5flash19enable_sm80_to_sm89INS1_16FlashAttnFwdSm80INS1_25CollectiveMainloopFwdSm80ILi8ELi2ELb0EN4cute5tupleIJNS5_1CILi128EEENS7_ILi64EEENS7_ILi192EEEEEELi192ENS_10bfloat16_tEfNS_4arch4Sm80ELb0ELb0ELb1ELb1ELb1ELb0ELb1ELb0EEENS1_21CollectiveEpilogueFwdINS6_IJS8_SA_S9_EEENS6_IJNS7_ILi1EEESI_SI_EEESC_SE_Li256ELb1ELb1ELb0ELb0EEENS1_19SingleTileSchedulerILb1ELb0ELb1ELi128EEEEEEEEEvNT_6ParamsE --------------------------
	.section	.nv.info._ZN7cutlass13device_kernelIN5flash19enable_sm80_to_sm89INS1_16FlashAttnFwdSm80INS1_25CollectiveMainloopFwdSm80ILi8ELi2ELb0EN4cute5tupleIJNS5_1CILi128EEENS7_ILi64EEENS7_ILi192EEEEEELi192ENS_10bfloat16_tEfNS_4arch4Sm80ELb0ELb0ELb1ELb1ELb1ELb0ELb1ELb0EEENS1_21CollectiveEpilogueFwdINS6_IJS8_SA_S9_EEENS6_IJNS7_ILi1EEESI_SI_EEESC_SE_Li256ELb1ELb1ELb0ELb0EEENS1_19SingleTileSchedulerILb1ELb0ELb1ELi128EEEEEEEEEvNT_6ParamsE,"",@"SHT_CUDA_INFO"
	.sectionflags	@""
	.align	4


	//----- nvinfo : EIATTR_CUDA_API_VERSION
	.align		4
        /*0000*/ 	.byte	0x04, 0x37
        /*0002*/ 	.short	(.L_348 - .L_347)
.L_347:
        /*0004*/ 	.word	0x00000082


	//----- nvinfo : EIATTR_KPARAM_INFO
	.align		4
.L_348:
        /*0008*/ 	.byte	0x04, 0x17
        /*000a*/ 	.short	(.L_350 - .L_349)
.L_349:
        /*000c*/ 	.word	0x00000000
        /*0010*/ 	.short	0x0000
        /*0012*/ 	.short	0x0000
        /*0014*/ 	.byte	0x00, 0xf0, 0x61, 0x10


	//----- nvinfo : EIATTR_SPARSE_MMA_MASK
	.align		4
.L_350:
        /*0018*/ 	.byte	0x03, 0x50
        /*001a*/ 	.short	0x0000


	//----- nvinfo : EIATTR_MAXREG_COUNT
	.align		4
        /*001c*/ 	.byte	0x03, 0x1b
        /*001e*/ 	.short	0x00ff


	//----- nvinfo : EIATTR_MERCURY_ISA_VERSION
	.align		4
        /*0020*/ 	.byte	0x03, 0x5f
        /*0022*/ 	.short	0x0101


	//----- nvinfo : EIATTR_EXIT_INSTR_OFFSETS
	.align		4
        /*0024*/ 	.byte	0x04, 0x1c
        /*0026*/ 	.short	(.L_352 - .L_351)


	//   ....[0]....
.L_351:
        /*0028*/ 	.word	0x00000010


	//----- nvinfo : EIATTR_MAX_THREADS
	.align		4
.L_352:
        /*002c*/ 	.byte	0x04, 0x05
        /*002e*/ 	.short	(.L_354 - .L_353)
.L_353:
        /*0030*/ 	.word	0x00000100
        /*0034*/ 	.word	0x00000001
        /*0038*/ 	.word	0x00000001


	//----- nvinfo : EIATTR_CBANK_PARAM_SIZE
	.align		4
.L_354:
        /*003c*/ 	.byte	0x03, 0x19
        /*003e*/ 	.short	0x0418


	//----- nvinfo : EIATTR_PARAM_CBANK
	.align		4
        /*0040*/ 	.byte	0x04, 0x0a
        /*0042*/ 	.short	(.L_356 - .L_355)
	.align		4
.L_355:
        /*0044*/ 	.word	index@(.nv.constant0._ZN7cutlass13device_kernelIN5flash19enable_sm80_to_sm89INS1_16FlashAttnFwdSm80INS1_25CollectiveMainloopFwdSm80ILi8ELi2ELb0EN4cute5tupleIJNS5_1CILi128EEENS7_ILi64EEENS7_ILi192EEEEEELi192ENS_10bfloat16_tEfNS_4arch4Sm80ELb0ELb0ELb1ELb1ELb1ELb0ELb1ELb0EEENS1_21CollectiveEpilogueFwdINS6_IJS8_SA_S9_EEENS6_IJNS7_ILi1EEESI_SI_EEESC_SE_Li256ELb1ELb1ELb0ELb0EEENS1_19SingleTileSchedulerILb1ELb0ELb1ELi128EEEEEEEEEvNT_6ParamsE)
        /*0048*/ 	.short	0x0210
        /*004a*/ 	.short	0x0418


	//----- nvinfo : EIATTR_SW_WAR
	.align		4
.L_356:
        /*004c*/ 	.byte	0x04, 0x36
        /*004e*/ 	.short	(.L_358 - .L_357)
.L_357:
        /*0050*/ 	.word	0x00000008
.L_358:


//--------------------- .nv.info._ZN7cutlass13device_kernelIN5flash19enable_sm80_to_sm89INS1_16FlashAttnFwdSm80INS1_25CollectiveMainloopFwdSm80ILi8ELi2ELb0EN4cute5tupleIJNS5_1CILi128EEENS7_ILi64EEENS7_ILi192EEEEEELi192ENS_10bfloat16_tEfNS_4arch4Sm80ELb0ELb0ELb1ELb1ELb1ELb1ELb1ELb0EEENS1_21CollectiveEpilogueFwdINS6_IJS8_SA_S9_EEENS6_IJNS7_ILi1EEESI_SI_EEESC_SE_Li256ELb1ELb1ELb0ELb0EEENS1_19SingleTileSchedulerILb1ELb0ELb1ELi128EEEEEEEEEvNT_6ParamsE --------------------------
	.section	.nv.info._ZN7cutlass13device_kernelIN5flash19enable_sm80_to_sm89INS1_16FlashAttnFwdSm80INS1_25CollectiveMainloopFwdSm80ILi8ELi2ELb0EN4cute5tupleIJNS5_1CILi128EEENS7_ILi64EEENS7_ILi192EEEEEELi192ENS_10bfloat16_tEfNS_4arch4Sm80ELb0ELb0ELb1ELb1ELb1ELb1ELb1ELb0EEENS1_21CollectiveEpilogueFwdINS6_IJS8_SA_S9_EEENS6_IJNS7_ILi1EEESI_SI_EEESC_SE_Li256ELb1ELb1ELb0ELb0EEENS1_19SingleTileSchedulerILb1ELb0ELb1ELi128EEEEEEEEEvNT_6ParamsE,"",@"SHT_CUDA_INFO"
	.sectionflags	@""
	.align	4


	//----- nvinfo : EIATTR_CUDA_API_VERSION
	.align		4
        /*0000*/ 	.byte	0x04, 0x37
        /*0002*/ 	.short	(.L_360 - .L_359)
.L_359:
        /*0004*/ 	.word	0x00000082


	//----- nvinfo : EIATTR_KPARAM_INFO
	.align		4
.L_360:
        /*0008*/ 	.byte	0x04, 0x17
        /*000a*/ 	.short	(.L_362 - .L_361)
.L_361:
        /*000c*/ 	.word	0x00000000
        /*0010*/ 	.short	0x0000
        /*0012*/ 	.short	0x0000
        /*0014*/ 	.byte	0x00, 0xf0, 0x61, 0x10


	//----- nvinfo : EIATTR_SPARSE_MMA_MASK
	.align		4
.L_362:
        /*0018*/ 	.byte	0x03, 0x50
        /*001a*/ 	.short	0x0000


	//----- nvinfo : EIATTR_MAXREG_COUNT
	.align		4
        /*001c*/ 	.byte	0x03, 0x1b
        /*001e*/ 	.short	0x00ff


	//----- nvinfo : EIATTR_MERCURY_ISA_VERSION
	.align		4
        /*0020*/ 	.byte	0x03, 0x5f
        /*0022*/ 	.short	0x0101


	//----- nvinfo : EIATTR_EXIT_INSTR_OFFSETS
	.align		4
        /*0024*/ 	.byte	0x04, 0x1c
        /*0026*/ 	.short	(.L_364 - .L_363)


	//   ....[0]....
.L_363:
        /*0028*/ 	.word	0x00000010


	//----- nvinfo : EIATTR_MAX_THREADS
	.align		4
.L_364:
        /*002c*/ 	.byte	0x04, 0x05
        /*002e*/ 	.short	(.L_366 - .L_365)
.L_365:
        /*0030*/ 	.word	0x00000100
        /*0034*/ 	.word	0x00000001
        /*0038*/ 	.word	0x00000001


	//----- nvinfo : EIATTR_CBANK_PARAM_SIZE
	.align		4
.L_366:
        /*003c*/ 	.byte	0x03, 0x19
        /*003e*/ 	.short	0x0418


	//----- nvinfo : EIATTR_PARAM_CBANK
	.align		4
        /*0040*/ 	.byte	0x04, 0x0a
        /*0042*/ 	.short	(.L_368 - .L_367)
	.align		4
.L_367:
        /*0044*/ 	.word	index@(.nv.constant0._ZN7cutlass13device_kernelIN5flash19enable_sm80_to_sm89INS1_16FlashAttnFwdSm80INS1_25CollectiveMainloopFwdSm80ILi8ELi2ELb0EN4cute5tupleIJNS5_1CILi128EEENS7_ILi64EEENS7_ILi192EEEEEELi192ENS_10bfloat16_tEfNS_4arch4Sm80ELb0ELb0ELb1ELb1ELb1ELb1ELb1ELb0EEENS1_21CollectiveEpilogueFwdINS6_IJS8_SA_S9_EEENS6_IJNS7_ILi1EEESI_SI_EEESC_SE_Li256ELb1ELb1ELb0ELb0EEENS1_19SingleTileSchedulerILb1ELb0ELb1ELi128EEEEEEEEEvNT_6ParamsE)
        /*0048*/ 	.short	0x0210
        /*004a*/ 	.short	0x0418


	//----- nvinfo : EIATTR_SW_WAR
	.align		4
.L_368:
        /*004c*/ 	.byte	0x04, 0x36
        /*004e*/ 	.short	(.L_370 - .L_369)
.L_369:
        /*0050*/ 	.word	0x00000008
.L_370:


//--------------------- .nv.info._ZN7cutlass13device_kernelIN5flash19enable_sm80_to_sm89INS1_16FlashAttnFwdSm80INS1_25CollectiveMainloopFwdSm80ILi8ELi2ELb0EN4cute5tupleIJNS5_1CILi128EEENS7_ILi64EEENS7_ILi192EEEEEELi192ENS_10bfloat16_tEfNS_4arch4Sm80ELb0ELb1ELb1ELb0ELb1ELb0ELb1ELb0EEENS1_21CollectiveEpilogueFwdINS6_IJS8_SA_S9_EEENS6_IJNS7_ILi1EEESI_SI_EEESC_SE_Li256ELb0ELb1ELb0ELb0EEENS1_19SingleTileSchedulerILb0ELb0ELb1ELi128EEEEEEEEEvNT_6ParamsE --------------------------
	.section	.nv.info._ZN7cutlass13device_kernelIN5flash19enable_sm80_to_sm89INS1_16FlashAttnFwdSm80INS1_25CollectiveMainloopFwdSm80ILi8ELi2ELb0EN4cute5tupleIJNS5_1CILi128EEENS7_ILi64EEENS7_ILi192EEEEEELi192ENS_10bfloat16_tEfNS_4arch4Sm80ELb0ELb1ELb1ELb0ELb1ELb0ELb1ELb0EEENS1_21CollectiveEpilogueFwdINS6_IJS8_SA_S9_EEENS6_IJNS7_ILi1EEESI_SI_EEESC_SE_Li256ELb0ELb1ELb0ELb0EEENS1_19SingleTileSchedulerILb0ELb0ELb1ELi128EEEEEEEEEvNT_6ParamsE,"",@"SHT_CUDA_INFO"
	.sectionflags	@""
	.align	4


	//----- nvinfo : EIATTR_CUDA_API_VERSION
	.align		4
        /*0000*/ 	.byte	0x04, 0x37
        /*0002*/ 	.short	(.L_372 - .L_371)
.L_371:
        /*0004*/ 	.word	0x00000082


	//----- nvinfo : EIATTR_KPARAM_INFO
	.align		4
.L_372:
        /*0008*/ 	.byte	0x04, 0x17
        /*000a*/ 	.short	(.L_374 - .L_373)
.L_373:
        /*000c*/ 	.word	0x00000000
        /*0010*/ 	.short	0x0000
        /*0012*/ 	.short	0x0000
        /*0014*/ 	.byte	0x00, 0xf0, 0x61, 0x10


	//----- nvinfo : EIATTR_SPARSE_MMA_MASK
	.align		4
.L_374:
        /*0018*/ 	.byte	0x03, 0x50
        /*001a*/ 	.short	0x0000


	//----- nvinfo : EIATTR_MAXREG_COUNT
	.align		4
        /*001c*/ 	.byte	0x03, 0x1b
        /*001e*/ 	.short	0x00ff


	//----- nvinfo : EIATTR_MERCURY_ISA_VERSION
	.align		4
        /*0020*/ 	.byte	0x03, 0x5f
        /*0022*/ 	.short	0x0101


	//----- nvinfo : EIATTR_EXIT_INSTR_OFFSETS
	.align		4
        /*0024*/ 	.byte	0x04, 0x1c
        /*0026*/ 	.short	(.L_376 - .L_375)


	//   ....[0]....
.L_375:
        /*0028*/ 	.word	0x00000010


	//----- nvinfo : EIATTR_MAX_THREADS
	.align		4
.L_376:
        /*002c*/ 	.byte	0x04, 0x05
        /*002e*/ 	.short	(.L_378 - .L_377)
.L_377:
        /*0030*/ 	.word	0x00000100
        /*0034*/ 	.word	0x00000001
        /*0038*/ 	.word	0x00000001


	//----- nvinfo : EIATTR_CBANK_PARAM_SIZE
	.align		4
.L_378:
        /*003c*/ 	.byte	0x03, 0x19
        /*003e*/ 	.short	0x0418


	//----- nvinfo : EIATTR_PARAM_CBANK
	.align		4
        /*0040*/ 	.byte	0x04, 0x0a
        /*0042*/ 	.short	(.L_380 - .L_379)
	.align		4
.L_379:
        /*0044*/ 	.word	index@(.nv.constant0._ZN7cutlass13device_kernelIN5flash19enable_sm80_to_sm89INS1_16FlashAttnFwdSm80INS1_25CollectiveMainloopFwdSm80ILi8ELi2ELb0EN4cute5tupleIJNS5_1CILi128EEENS7_ILi64EEENS7_ILi192EEEEEELi192ENS_10bfloat16_tEfNS_4arch4Sm80ELb0ELb1ELb1ELb0ELb1ELb0ELb1ELb0EEENS1_21CollectiveEpilogueFwdINS6_IJS8_SA_S9_EEENS6_IJNS7_ILi1EEESI_SI_EEESC_SE_Li256ELb0ELb1ELb0ELb0EEENS1_19SingleTileSchedulerILb0ELb0ELb1ELi128EEEEEEEEEvNT_6ParamsE)
        /*0048*/ 	.short	0x0210
        /*004a*/ 	.short	0x0418


	//----- nvinfo : EIATTR_SW_WAR
	.align		4
.L_380:
        /*004c*/ 	.byte	0x04, 0x36
        /*004e*/ 	.short	(.L_382 - .L_381)
.L_381:
        /*0050*/ 	.word	0x00000008
.L_382:


//--------------------- .nv.info._ZN7cutlass13device_kernelIN5flash19enable_sm80_to_sm89INS1_16FlashAttnFwdSm80INS1_25CollectiveMainloopFwdSm80ILi8ELi2ELb0EN4cute5tupleIJNS5_1CILi128EEENS7_ILi64EEENS7_ILi192EEEEEELi192ENS_10bfloat16_tEfNS_4arch4Sm80ELb0ELb1ELb1ELb1ELb1ELb0ELb1ELb0EEENS1_21CollectiveEpilogueFwdINS6_IJS8_SA_S9_EEENS6_IJNS7_ILi1EEESI_SI_EEESC_SE_Li256ELb1ELb1ELb0ELb0EEENS1_19SingleTileSchedulerILb1ELb0ELb1ELi128EEEEEEEEEvNT_6ParamsE --------------------------
	.section	.nv.info._ZN7cutlass13device_kernelIN5flash19enable_sm80_to_sm89INS1_16FlashAttnFwdSm80INS1_25CollectiveMainloopFwdSm80ILi8ELi2ELb0EN4cute5tupleIJNS5_1CILi128EEENS7_ILi64EEENS7_ILi192EEEEEELi192ENS_10bfloat16_tEfNS_4arch4Sm80ELb0ELb1ELb1ELb1ELb1ELb0ELb1ELb0EEENS1_21CollectiveEpilogueFwdINS6_IJS8_SA_S9_EEENS6_IJNS7_ILi1EEESI_SI_EEESC_SE_Li256ELb1ELb1ELb0ELb0EEENS1_19SingleTileSchedulerILb1ELb0ELb1ELi128EEEEEEEEEvNT_6ParamsE,"",@"SHT_CUDA_INFO"
	.sectionflags	@""
	.align	4


	//----- nvinfo : EIATTR_CUDA_API_VERSION
	.align		4
        /*0000*/ 	.byte	0x04, 0x37
        /*0002*/ 	.short	(.L_384 - .L_383)
.L_383:
        /*0004*/ 	.word	0x00000082


	//----- nvinfo : EIATTR_KPARAM_INFO
	.align		4
.L_384:
        /*0008*/ 	.byte	0x04, 0x17
        /*000a*/ 	.short	(.L_386 - .L_385)
.L_385:
        /*000c*/ 	.word	0x00000000
        /*0010*/ 	.short	0x0000
        /*0012*/ 	.short	0x0000
        /*0014*/ 	.byte	0x00, 0xf0, 0x61, 0x10


	//----- nvinfo : EIATTR_SPARSE_MMA_MASK
	.align		4
.L_386:
        /*0018*/ 	.byte	0x03, 0x50
        /*001a*/ 	.short	0x0000


	//----- nvinfo : EIATTR_MAXREG_COUNT
	.align		4
        /*001c*/ 	.byte	0x03, 0x1b
        /*001e*/ 	.short	0x00ff


	//----- nvinfo : EIATTR_MERCURY_ISA_VERSION
	.align		4
        /*0020*/ 	.byte	0x03, 0x5f
        /*0022*/ 	.short	0x0101


	//----- nvinfo : EIATTR_EXIT_INSTR_OFFSETS
	.align		4
        /*0024*/ 	.byte	0x04, 0x1c
        /*0026*/ 	.short	(.L_388 - .L_387)


	//   ....[0]....
.L_387:
        /*0028*/ 	.word	0x00000010


	//----- nvinfo : EIATTR_MAX_THREADS
	.align		4
.L_388:
        /*002c*/ 	.byte	0x04, 0x05
        /*002e*/ 	.short	(.L_390 - .L_389)
.L_389:
        /*0030*/ 	.word	0x00000100
        /*0034*/ 	.word	0x00000001
        /*0038*/ 	.word	0x00000001


	//----- nvinfo : EIATTR_CBANK_PARAM_SIZE
	.align		4
.L_390:
        /*003c*/ 	.byte	0x03, 0x19
        /*003e*/ 	.short	0x0418


	//----- nvinfo : EIATTR_PARAM_CBANK
	.align		4
        /*0040*/ 	.byte	0x04, 0x0a
        /*0042*/ 	.short	(.L_392 - .L_391)
	.align		4
.L_391:
        /*0044*/ 	.word	index@(.nv.constant0._ZN7cutlass13device_kernelIN5flash19enable_sm80_to_sm89INS1_16FlashAttnFwdSm80INS1_25CollectiveMainloopFwdSm80ILi8ELi2ELb0EN4cute5tupleIJNS5_1CILi128EEENS7_ILi64EEENS7_ILi192EEEEEELi192ENS_10bfloat16_tEfNS_4arch4Sm80ELb0ELb1ELb1ELb1ELb1ELb0ELb1ELb0EEENS1_21CollectiveEpilogueFwdINS6_IJS8_SA_S9_EEENS6_IJNS7_ILi1EEESI_SI_EEESC_SE_Li256ELb1ELb1ELb0ELb0EEENS1_19SingleTileSchedulerILb1ELb0ELb1ELi128EEEEEEEEEvNT_6ParamsE)
        /*0048*/ 	.short	0x0210
        /*004a*/ 	.short	0x0418


	//----- nvinfo : EIATTR_SW_WAR
	.align		4
.L_392:
        /*004c*/ 	.byte	0x04, 0x36
        /*004e*/ 	.short	(.L_394 - .L_393)
.L_393:
        /*0050*/ 	.word	0x00000008
.L_394:


//--------------------- .nv.info._ZN7cutlass13device_kernelIN5flash19enable_sm80_to_sm89INS1_16FlashAttnFwdSm80INS1_25CollectiveMainloopFwdSm80ILi8ELi2ELb0EN4cute5tupleIJNS5_1CILi128EEENS7_ILi64EEENS7_ILi192EEEEEELi192ENS_10bfloat16_tEfNS_4arch4Sm80ELb0ELb1ELb1ELb1ELb1ELb1ELb1ELb0EEENS1_21CollectiveEpilogueFwdINS6_IJS8_SA_S9_EEENS6_IJNS7_ILi1EEESI_SI_EEESC_SE_Li256ELb1ELb1ELb0ELb0EEENS1_19SingleTileSchedulerILb1ELb0ELb1ELi128EEEEEEEEEvNT_6ParamsE --------------------------
	.section	.nv.info._ZN7cutlass13device_kernelIN5flash19enable_sm80_to_sm89INS1_16FlashAttnFwdSm80INS1_25CollectiveMainloopFwdSm80ILi8ELi2ELb0EN4cute5tupleIJNS5_1CILi128EEENS7_ILi64EEENS7_ILi192EEEEEELi192ENS_10bfloat16_tEfNS_4arch4Sm80ELb0ELb1ELb1ELb1ELb1ELb1ELb1ELb0EEENS1_21CollectiveEpilogueFwdINS6_IJS8_SA_S9_EEENS6_IJNS7_ILi1EEESI_SI_EEESC_SE_Li256ELb1ELb1ELb0ELb0EEENS1_19SingleTileSchedulerILb1ELb0ELb1ELi128EEEEEEEEEvNT_6ParamsE,"",@"SHT_CUDA_INFO"
	.sectionflags	@""
	.align	4


	//----- nvinfo : EIATTR_CUDA_API_VERSION
	.align		4
        /*0000*/ 	.byte	0x04, 0x37
        /*0002*/ 	.short	(.L_396 - .L_395)
.L_395:
        /*0004*/ 	.word	0x00000082


	//----- nvinfo : EIATTR_KPARAM_INFO
	.align		4
.L_396:
        /*0008*/ 	.byte	0x04, 0x17
        /*000a*/ 	.short	(.L_398 - .L_397)
.L_397:
        /*000c*/ 	.word	0x00000000
        /*0010*/ 	.short	0x0000
        /*0012*/ 	.short	0x0000
        /*0014*/ 	.byte	0x00, 0xf0, 0x61, 0x10


	//----- nvinfo : EIATTR_SPARSE_MMA_MASK
	.align		4
.L_398:
        /*0018*/ 	.byte	0x03, 0x50
        /*001a*/ 	.short	0x0000


	//----- nvinfo : EIATTR_MAXREG_COUNT
	.align		4
        /*001c*/ 	.byte	0x03, 0x1b
        /*001e*/ 	.short	0x00ff


	//----- nvinfo : EIATTR_MERCURY_ISA_VERSION
	.align		4
        /*0020*/ 	.byte	0x03, 0x5f
        /*0022*/ 	.short	0x0101


	//----- nvinfo : EIATTR_EXIT_INSTR_OFFSETS
	.align		4
        /*0024*/ 	.byte	0x04, 0x1c
        /*0026*/ 	.short	(.L_400 - .L_399)


	//   ....[0]....
.L_399:
        /*0028*/ 	.word	0x00000010


	//----- nvinfo : EIATTR_MAX_THREADS
	.align		4
.L_400:
        /*002c*/ 	.byte	0x04, 0x05
        /*002e*/ 	.short	(.L_402 - .L_401)
.L_401:
        /*0030*/ 	.word	0x00000100
        /*0034*/ 	.word	0x00000001
        /*0038*/ 	.word	0x00000001


	//----- nvinfo : EIATTR_CBANK_PARAM_SIZE
	.align		4
.L_402:
        /*003c*/ 	.byte	0x03, 0x19
        /*003e*/ 	.short	0x0418


	//----- nvinfo : EIATTR_PARAM_CBANK
	.align		4
        /*0040*/ 	.byte	0x04, 0x0a
        /*0042*/ 	.short	(.L_404 - .L_403)
	.align		4
.L_403:
        /*0044*/ 	.word	index@(.nv.constant0._ZN7cutlass13device_kernelIN5flash19enable_sm80_to_sm89INS1_16FlashAttnFwdSm80INS1_25CollectiveMainloopFwdSm80ILi8ELi2ELb0EN4cute5tupleIJNS5_1CILi128EEENS7_ILi64EEENS7_ILi192EEEEEELi192ENS_10bfloat16_tEfNS_4arch4Sm80ELb0ELb1ELb1ELb1ELb1ELb1ELb1ELb0EEENS1_21CollectiveEpilogueFwdINS6_IJS8_SA_S9_EEENS6_IJNS7_ILi1EEESI_SI_EEESC_SE_Li256ELb1ELb1ELb0ELb0EEENS1_19SingleTileSchedulerILb1ELb0ELb1ELi128EEEEEEEEEvNT_6ParamsE)
        /*0048*/ 	.short	0x0210
        /*004a*/ 	.short	0x0418


	//----- nvinfo : EIATTR_SW_WAR
	.align		4
.L_404:
        /*004c*/ 	.byte	0x04, 0x36
        /*004e*/ 	.short	(.L_406 - .L_405)
.L_405:
        /*0050*/ 	.word	0x00000008
.L_406:


//--------------------- .nv.info._ZN7cutlass13device_kernelIN5flash19enable_sm80_to_sm89INS1_16FlashAttnFwdSm80INS1_25CollectiveMainloopFwdSm80ILi8ELi2ELb0EN4cute5tupleIJNS5_1CILi128EEENS7_ILi64EEENS7_ILi192EEEEEELi192ENS_10bfloat16_tEfNS_4arch4Sm80ELb1ELb0ELb1ELb0ELb1ELb0ELb1ELb0EEENS1_21CollectiveEpilogueFwdINS6_IJS8_SA_S9_EEENS6_IJNS7_ILi1EEESI_SI_EEESC_SE_Li256ELb0ELb1ELb0ELb0EEENS1_30DynamicPersistentTileSchedulerILi256ELi256ELb0ELb1ELb0EEEEEEEEEvNT_6ParamsE --------------------------
	.section	.nv.info._ZN7cutlass13device_kernelIN5flash19enable_sm80_to_sm89INS1_16FlashAttnFwdSm80INS1_25CollectiveMainloopFwdSm80ILi8ELi2ELb0EN4cute5tupleIJNS5_1CILi128EEENS7_ILi64EEENS7_ILi192EEEEEELi192ENS_10bfloat16_tEfNS_4arch4Sm80ELb1ELb0ELb1ELb0ELb1ELb0ELb1ELb0EEENS1_21CollectiveEpilogueFwdINS6_IJS8_SA_S9_EEENS6_IJNS7_ILi1EEESI_SI_EEESC_SE_Li256ELb0ELb1ELb0ELb0EEENS1_30DynamicPersistentTileSchedulerILi256ELi256ELb0ELb1ELb0EEEEEEEEEvNT_6ParamsE,"",@"SHT_CUDA_INFO"
	.sectionflags	@""
	.align	4


	//----- nvinfo : EIATTR_CUDA_API_VERSION
	.align		4
        /*0000*/ 	.byte	0x04, 0x37
        /*0002*/ 	.short	(.L_408 - .L_407)
.L_407:
        /*0004*/ 	.word	0x00000082


	//----- nvinfo : EIATTR_KPARAM_INFO
	.align		4
.L_408:
        /*0008*/ 	.byte	0x04, 0x17
        /*000a*/ 	.short	(.L_410 - .L_409)
.L_409:
        /*000c*/ 	.word	0x00000000
        /*0010*/ 	.short	0x0000
        /*0012*/ 	.short	0x0000
        /*0014*/ 	.byte	0x00, 0xf0, 0xa1, 0x10


	//----- nvinfo : EIATTR_SPARSE_MMA_MASK
	.align		4
.L_410:
        /*0018*/ 	.byte	0x03, 0x50
        /*001a*/ 	.short	0x0000


	//----- nvinfo : EIATTR_MAXREG_COUNT
	.align		4
        /*001c*/ 	.byte	0x03, 0x1b
        /*001e*/ 	.short	0x00ff


	//----- nvinfo : EIATTR_MERCURY_ISA_VERSION
	.align		4
        /*0020*/ 	.byte	0x03, 0x5f
        /*0022*/ 	.short	0x0101


	//----- nvinfo : EIATTR_EXIT_INSTR_OFFSETS
	.align		4
        /*0024*/ 	.byte	0x04, 0x1c
        /*0026*/ 	.short	(.L_412 - .L_411)


	//   ....[0]....
.L_411:
        /*0028*/ 	.word	0x00000010


	//----- nvinfo : EIATTR_MAX_THREADS
	.align		4
.L_412:
        /*002c*/ 	.byte	0x04, 0x05
        /*002e*/ 	.short	(.L_414 - .L_413)
.L_413:
        /*0030*/ 	.word	0x00000100
        /*0034*/ 	.word	0x00000001
        /*0038*/ 	.word	0x00000001


	//----- nvinfo : EIATTR_CBANK_PARAM_SIZE
	.align		4
.L_414:
        /*003c*/ 	.byte	0x03, 0x19
        /*003e*/ 	.short	0x0428


	//----- nvinfo : EIATTR_PARAM_CBANK
	.align		4
        /*0040*/ 	.byte	0x04, 0x0a
        /*0042*/ 	.short	(.L_416 - .L_415)
	.align		4
.L_415:
        /*0044*/ 	.word	index@(.nv.constant0._ZN7cutlass13device_kernelIN5flash19enable_sm80_to_sm89INS1_16FlashAttnFwdSm80INS1_25CollectiveMainloopFwdSm80ILi8ELi2ELb0EN4cute5tupleIJNS5_1CILi128EEENS7_ILi64EEENS7_ILi192EEEEEELi192ENS_10bfloat16_tEfNS_4arch4Sm80ELb1ELb0ELb1ELb0ELb1ELb0ELb1ELb0EEENS1_21CollectiveEpilogueFwdINS6_IJS8_SA_S9_EEENS6_IJNS7_ILi1EEESI_SI_EEESC_SE_Li256ELb0ELb1ELb0ELb0EEENS1_30DynamicPersistentTileSchedulerILi256ELi256ELb0ELb1ELb0EEEEEEEEEvNT_6ParamsE)
        /*0048*/ 	.short	0x0210
        /*004a*/ 	.short	0x0428


	//----- nvinfo : EIATTR_SW_WAR
	.align		4
.L_416:
        /*004c*/ 	.byte	0x04, 0x36
        /*004e*/ 	.short	(.L_418 - .L_417)
.L_417:
        /*0050*/ 	.word	0x00000008
.L_418:


//--------------------- .nv.info._ZN7cutlass13device_kernelIN5flash19enable_sm80_to_sm89INS1_16FlashAttnFwdSm80INS1_25CollectiveMainloopFwdSm80ILi8ELi2ELb0EN4cute5tupleIJNS5_1CILi128EEENS7_ILi64EEENS7_ILi192EEEEEELi192ENS_10bfloat16_tEfNS_4arch4Sm80ELb1ELb0ELb1ELb1ELb1ELb0ELb1ELb0EEENS1_21CollectiveEpilogueFwdINS6_IJS8_SA_S9_EEENS6_IJNS7_ILi1EEESI_SI_EEESC_SE_Li256ELb1ELb1ELb0ELb0EEENS1_19SingleTileSchedulerILb1ELb0ELb1ELi128EEEEEEEEEvNT_6ParamsE --------------------------
	.section	.nv.info._ZN7cutlass13device_kernelIN5flash19enable_sm80_to_sm89INS1_16FlashAttnFwdSm80INS1_25CollectiveMainloopFwdSm80ILi8ELi2ELb0EN4cute5tupleIJNS5_1CILi128EEENS7_ILi64EEENS7_ILi192EEEEEELi192ENS_10bfloat16_tEfNS_4arch4Sm80ELb1ELb0ELb1ELb1ELb1ELb0ELb1ELb0EEENS1_21CollectiveEpilogueFwdINS6_IJS8_SA_S9_EEENS6_IJNS7_ILi1EEESI_SI_EEESC_SE_Li256ELb1ELb1ELb0ELb0EEENS1_19SingleTileSchedulerILb1ELb0ELb1ELi128EEEEEEEEEvNT_6ParamsE,"",@"SHT_CUDA_INFO"
	.sectionflags	@""
	.align	4


	//----- nvinfo : EIATTR_CUDA_API_VERSION
	.align		4
        /*0000*/ 	.byte	0x04, 0x37
        /*0002*/ 	.short	(.L_420 - .L_419)
.L_419:
        /*0004*/ 	.word	0x00000082


	//----- nvinfo : EIATTR_KPARAM_INFO
	.align		4
.L_420:
        /*0008*/ 	.byte	0x04, 0x17
        /*000a*/ 	.short	(.L_422 - .L_421)
.L_421:
        /*000c*/ 	.word	0x00000000
        /*0010*/ 	.short	0x0000
        /*0012*/ 	.short	0x0000
        /*0014*/ 	.byte	0x00, 0xf0, 0x61, 0x10


	//----- nvinfo : EIATTR_SPARSE_MMA_MASK
	.align		4
.L_422:
        /*0018*/ 	.byte	0x03, 0x50
        /*001a*/ 	.short	0x0000


	//----- nvinfo : EIATTR_MAXREG_COUNT
	.align		4
        /*001c*/ 	.byte	0x03, 0x1b
        /*001e*/ 	.short	0x00ff


	//----- nvinfo : EIATTR_MERCURY_ISA_VERSION
	.align		4
        /*0020*/ 	.byte	0x03, 0x5f
        /*0022*/ 	.short	0x0101


	//----- nvinfo : EIATTR_EXIT_INSTR_OFFSETS
	.align		4
        /*0024*/ 	.byte	0x04, 0x1c
        /*0026*/ 	.short	(.L_424 - .L_423)


	//   ....[0]....
.L_423:
        /*0028*/ 	.word	0x00000010


	//----- nvinfo : EIATTR_MAX_THREADS
	.align		4
.L_424:
        /*002c*/ 	.byte	0x04, 0x05
        /*002e*/ 	.short	(.L_426 - .L_425)
.L_425:
        /*0030*/ 	.word	0x00000100
        /*0034*/ 	.word	0x00000001
        /*0038*/ 	.word	0x00000001


	//----- nvinfo : EIATTR_CBANK_PARAM_SIZE
	.align		4
.L_426:
        /*003c*/ 	.byte	0x03, 0x19
        /*003e*/ 	.short	0x0418


	//----- nvinfo : EIATTR_PARAM_CBANK
	.align		4
        /*0040*/ 	.byte	0x04, 0x0a
        /*0042*/ 	.short	(.L_428 - .L_427)
	.align		4
.L_427:
        /*0044*/ 	.word	index@(.nv.constant0._ZN7cutlass13device_kernelIN5flash19enable_sm80_to_sm89INS1_16FlashAttnFwdSm80INS1_25CollectiveMainloopFwdSm80ILi8ELi2ELb0EN4cute5tupleIJNS5_1CILi128EEENS7_ILi64EEENS7_ILi192EEEEEELi192ENS_10bfloat16_tEfNS_4arch4Sm80ELb1ELb0ELb1ELb1ELb1ELb0ELb1ELb0EEENS1_21CollectiveEpilogueFwdINS6_IJS8_SA_S9_EEENS6_IJNS7_ILi1EEESI_SI_EEESC_SE_Li256ELb1ELb1ELb0ELb0EEENS1_19SingleTileSchedulerILb1ELb0ELb1ELi128EEEEEEEEEvNT_6ParamsE)
        /*0048*/ 	.short	0x0210
        /*004a*/ 	.short	0x0418


	//----- nvinfo : EIATTR_SW_WAR
	.align		4
.L_428:
        /*004c*/ 	.byte	0x04, 0x36
        /*004e*/ 	.short	(.L_430 - .L_429)
.L_429:
        /*0050*/ 	.word	0x00000008
.L_430:


//--------------------- .nv.info._ZN7cutlass13device_kernelIN5flash19enable_sm80_to_sm89INS1_16FlashAttnFwdSm80INS1_25CollectiveMainloopFwdSm80ILi8ELi2ELb0EN4cute5tupleIJNS5_1CILi128EEENS7_ILi64EEENS7_ILi192EEEEEELi192ENS_10bfloat16_tEfNS_4arch4Sm80ELb1ELb0ELb1ELb1ELb1ELb1ELb1ELb0EEENS1_21CollectiveEpilogueFwdINS6_IJS8_SA_S9_EEENS6_IJNS7_ILi1EEESI_SI_EEESC_SE_Li256ELb1ELb1ELb0ELb0EEENS1_19SingleTileSchedulerILb1ELb0ELb1ELi128EEEEEEEEEvNT_6ParamsE --------------------------
	.section	.nv.info._ZN7cutlass13device_kernelIN5flash19enable_sm80_to_sm89INS1_16FlashAttnFwdSm80INS1_25CollectiveMainloopFwdSm80ILi8ELi2ELb0EN4cute5tupleIJNS5_1CILi128EEENS7_ILi64EEENS7_ILi192EEEEEELi192ENS_10bfloat16_tEfNS_4arch4Sm80ELb1ELb0ELb1ELb1ELb1ELb1ELb1ELb0EEENS1_21CollectiveEpilogueFwdINS6_IJS8_SA_S9_EEENS6_IJNS7_ILi1EEESI_SI_EEESC_SE_Li256ELb1ELb1ELb0ELb0EEENS1_19SingleTileSchedulerILb1ELb0ELb1ELi128EEEEEEEEEvNT_6ParamsE,"",@"SHT_CUDA_INFO"
	.sectionflags	@""
	.align	4


	//----- nvinfo : EIATTR_CUDA_API_VERSION
	.align		4
        /*0000*/ 	.byte	0x04, 0x37
        /*0002*/ 	.short	(.L_432 - .L_431)
.L_431:
        /*0004*/ 	.word	0x00000082


	//----- nvinfo : EIATTR_KPARAM_INFO
	.align		4
.L_432:
        /*0008*/ 	.byte	0x04, 0x17
        /*000a*/ 	.short	(.L_434 - .L_433)
.L_433:
        /*000c*/ 	.word	0x00000000
        /*0010*/ 	.short	0x0000
        /*0012*/ 	.short	0x0000
        /*0014*/ 	.byte	0x00, 0xf0, 0x61, 0x10


	//----- nvinfo : EIATTR_SPARSE_MMA_MASK
	.align		4
.L_434:
        /*0018*/ 	.byte	0x03, 0x50
        /*001a*/ 	.short	0x0000


	//----- nvinfo : EIATTR_MAXREG_COUNT
	.align		4
        /*001c*/ 	.byte	0x03, 0x1b
        /*001e*/ 	.short	0x00ff


	//----- nvinfo : EIATTR_MERCURY_ISA_VERSION
	.align		4
        /*0020*/ 	.byte	0x03, 0x5f
        /*0022*/ 	.short	0x0101


	//----- nvinfo : EIATTR_EXIT_INSTR_OFFSETS
	.align		4
        /*0024*/ 	.byte	0x04, 0x1c
        /*0026*/ 	.short	(.L_436 - .L_435)


	//   ....[0]....
.L_435:
        /*0028*/ 	.word	0x00000010


	//----- nvinfo : EIATTR_MAX_THREADS
	.align		4
.L_436:
        /*002c*/ 	.byte	0x04, 0x05
        /*002e*/ 	.short	(.L_438 - .L_437)
.L_437:
        /*0030*/ 	.word	0x00000100
        /*0034*/ 	.word	0x00000001
        /*0038*/ 	.word	0x00000001


	//----- nvinfo : EIATTR_CBANK_PARAM_SIZE
	.align		4
.L_438:
        /*003c*/ 	.byte	0x03, 0x19
        /*003e*/ 	.short	0x0418


	//----- nvinfo : EIATTR_PARAM_CBANK
	.align		4
        /*0040*/ 	.byte	0x04, 0x0a
        /*0042*/ 	.short	(.L_440 - .L_439)
	.align		4
.L_439:
        /*0044*/ 	.word	index@(.nv.constant0._ZN7cutlass13device_kernelIN5flash19enable_sm80_to_sm89INS1_16FlashAttnFwdSm80INS1_25CollectiveMainloopFwdSm80ILi8ELi2ELb0EN4cute5tupleIJNS5_1CILi128EEENS7_ILi64EEENS7_ILi192EEEEEELi192ENS_10bfloat16_tEfNS_4arch4Sm80ELb1ELb0ELb1ELb1ELb1ELb1ELb1ELb0EEENS1_21CollectiveEpilogueFwdINS6_IJS8_SA_S9_EEENS6_IJNS7_ILi1EEESI_SI_EEESC_SE_Li256ELb1ELb1ELb0ELb0EEENS1_19SingleTileSchedulerILb1ELb0ELb1ELi128EEEEEEEEEvNT_6ParamsE)
        /*0048*/ 	.short	0x0210
        /*004a*/ 	.short	0x0418


	//----- nvinfo : EIATTR_SW_WAR
	.align		4
.L_440:
        /*004c*/ 	.byte	0x04, 0x36
        /*004e*/ 	.short	(.L_442 - .L_441)
.L_441:
        /*0050*/ 	.word	0x00000008
.L_442:


//--------------------- .nv.info._ZN7cutlass13device_kernelIN5flash19enable_sm80_to_sm89INS1_16FlashAttnFwdSm80INS1_25CollectiveMainloopFwdSm80ILi8ELi1ELb0EN4cute5tupleIJNS5_1CILi128EEENS7_ILi64EEENS7_ILi192EEEEEELi192ENS_10bfloat16_tEfNS_4arch4Sm80ELb0ELb0ELb0ELb0ELb1ELb0ELb1ELb0EEENS1_21CollectiveEpilogueFwdINS6_IJS8_SA_S9_EEENS6_IJNS7_ILi1EEESI_SI_EEESC_SE_Li256ELb0ELb1ELb0ELb0EEENS1_19SingleTileSchedulerILb0ELb0ELb1ELi128EEEEEEEEEvNT_6ParamsE --------------------------
	.section	.nv.info._ZN7cutlass13device_kernelIN5flash19enable_sm80_to_sm89INS1_16FlashAttnFwdSm80INS1_25CollectiveMainloopFwdSm80ILi8ELi1ELb0EN4cute5tupleIJNS5_1CILi128EEENS7_ILi64EEENS7_ILi192EEEEEELi192ENS_10bfloat16_tEfNS_4arch4Sm80ELb0ELb0ELb0ELb0ELb1ELb0ELb1ELb0EEENS1_21CollectiveEpilogueFwdINS6_IJS8_SA_S9_EEENS6_IJNS7_ILi1EEESI_SI_EEESC_SE_Li256ELb0ELb1ELb0ELb0EEENS1_19SingleTileSchedulerILb0ELb0ELb1ELi128EEEEEEEEEvNT_6ParamsE,"",@"SHT_CUDA_INFO"
	.sectionflags	@""
	.align	4


	//----- nvinfo : EIATTR_CUDA_API_VERSION
	.align		4
        /*0000*/ 	.byte	0x04, 0x37
        /*0002*/ 	.short	(.L_444 - .L_443)
.L_443:
        /*0004*/ 	.word	0x00000082


	//----- nvinfo : EIATTR_KPARAM_INFO
	.align		4
.L_444:
        /*0008*/ 	.byte	0x04, 0x17
        /*000a*/ 	.short	(.L_446 - .L_445)
.L_445:
        /*000c*/ 	.word	0x00000000
        /*0010*/ 	.short	0x0000
        /*0012*/ 	.short	0x0000
        /*0014*/ 	.byte	0x00, 0xf0, 0x61, 0x10


	//----- nvinfo : EIATTR_SPARSE_MMA_MASK
	.align		4
.L_446:
        /*0018*/ 	.byte	0x03, 0x50
        /*001a*/ 	.short	0x0000


	//----- nvinfo : EIATTR_MAXREG_COUNT
	.align		4
        /*001c*/ 	.byte	0x03, 0x1b
        /*001e*/ 	.short	0x00ff


	//----- nvinfo : EIATTR_MERCURY_ISA_VERSION
	.align		4
        /*0020*/ 	.byte	0x03, 0x5f
        /*0022*/ 	.short	0x0101


	//----- nvinfo : EIATTR_EXIT_INSTR_OFFSETS
	.align		4
        /*0024*/ 	.byte	0x04, 0x1c
        /*0026*/ 	.short	(.L_448 - .L_447)


	//   ....[0]....
.L_447:
        /*0028*/ 	.word	0x00000010


	//----- nvinfo : EIATTR_MAX_THREADS
	.align		4
.L_448:
        /*002c*/ 	.byte	0x04, 0x05
        /*002e*/ 	.short	(.L_450 - .L_449)
.L_449:
        /*0030*/ 	.word	0x00000100
        /*0034*/ 	.word	0x00000001
        /*0038*/ 	.word	0x00000001


	//----- nvinfo : EIATTR_CBANK_PARAM_SIZE
	.align		4
.L_450:
        /*003c*/ 	.byte	0x03, 0x19
        /*003e*/ 	.short	0x0418


	//----- nvinfo : EIATTR_PARAM_CBANK
	.align		4
        /*0040*/ 	.byte	0x04, 0x0a
        /*0042*/ 	.short	(.L_452 - .L_451)
	.align		4
.L_451:
        /*0044*/ 	.word	index@(.nv.constant0._ZN7cutlass13device_kernelIN5flash19enable_sm80_to_sm89INS1_16FlashAttnFwdSm80INS1_25CollectiveMainloopFwdSm80ILi8ELi1ELb0EN4cute5tupleIJNS5_1CILi128EEENS7_ILi64EEENS7_ILi192EEEEEELi192ENS_10bfloat16_tEfNS_4arch4Sm80ELb0ELb0ELb0ELb0ELb1ELb0ELb1ELb0EEENS1_21CollectiveEpilogueFwdINS6_IJS8_SA_S9_EEENS6_IJNS7_ILi1EEESI_SI_EEESC_SE_Li256ELb0ELb1ELb0ELb0EEENS1_19SingleTileSchedulerILb0ELb0ELb1ELi128EEEEEEEEEvNT_6ParamsE)
        /*0048*/ 	.short	0x0210
        /*004a*/ 	.short	0x0418


	//----- nvinfo : EIATTR_SW_WAR
	.align		4
.L_452:
        /*004c*/ 	.byte	0x04, 0x36
        /*004e*/ 	.short	(.L_454 - .L_453)
.L_453:
        /*0050*/ 	.word	0x00000008
.L_454:


//--------------------- .nv.info._ZN7cutlass13device_kernelIN5flash19enable_sm80_to_sm89INS1_16FlashAttnFwdSm80INS1_25CollectiveMainloopFwdSm80ILi8ELi1ELb0EN4cute5tupleIJNS5_1CILi128EEENS7_ILi64EEENS7_ILi192EEEEEELi192ENS_10bfloat16_tEfNS_4arch4Sm80ELb0ELb0ELb0ELb1ELb1ELb0ELb1ELb0EEENS1_21CollectiveEpilogueFwdINS6_IJS8_SA_S9_EEENS6_IJNS7_ILi1EEESI_SI_EEESC_SE_Li256ELb1ELb1ELb0ELb0EEENS1_19SingleTileSchedulerILb1ELb0ELb1ELi128EEEEEEEEEvNT_6ParamsE --------------------------
	.section	.nv.info._ZN7cutlass13device_kernelIN5flash19enable_sm80_to_sm89INS1_16FlashAttnFwdSm80INS1_25CollectiveMainloopFwdSm80ILi8ELi1ELb0EN4cute5tupleIJNS5_1CILi128EEENS7_ILi64EEENS7_ILi192EEEEEELi192ENS_10bfloat16_tEfNS_4arch4Sm80ELb0ELb0ELb0ELb1ELb1ELb0ELb1ELb0EEENS1_21CollectiveEpilogueFwdINS6_IJS8_SA_S9_EEENS6_IJNS7_ILi1EEESI_SI_EEESC_SE_Li256ELb1ELb1ELb0ELb0EEENS1_19SingleTileSchedulerILb1ELb0ELb1ELi128EEEEEEEEEvNT_6ParamsE,"",@"SHT_CUDA_INFO"
	.sectionflags	@""
	.align	4


	//----- nvinfo : EIATTR_CUDA_API_VERSION
	.align		4
        /*0000*/ 	.byte	0x04, 0x37
        /*0002*/ 	.short	(.L_456 - .L_455)
.L_455:
        /*0004*/ 	.word	0x00000082


	//----- nvinfo : EIATTR_KPARAM_INFO
	.align		4
.L_456:
        /*0008*/ 	.byte	0x04, 0x17
        /*000a*/ 	.short	(.L_458 - .L_457)
.L_457:
        /*000c*/ 	.word	0x00000000
        /*0010*/ 	.short	0x0000
        /*0012*/ 	.short	0x0000
        /*0014*/ 	.byte	0x00, 0xf0, 0x61, 0x10


	//----- nvinfo : EIATTR_SPARSE_MMA_MASK
	.align		4
.L_458:
        /*0018*/ 	.byte	0x03, 0x50
        /*001a*/ 	.short	0x0000


	//----- nvinfo : EIATTR_MAXREG_COUNT
	.align		4
        /*001c*/ 	.byte	0x03, 0x1b
        /*001e*/ 	.short	0x00ff


	//----- nvinfo : EIATTR_MERCURY_ISA_VERSION
	.align		4
        /*0020*/ 	.byte	0x03, 0x5f
        /*0022*/ 	.short	0x0101


	//----- nvinfo : EIATTR_EXIT_INSTR_OFFSETS
	.align		4
        /*0024*/ 	.byte	0x04, 0x1c
        /*0026*/ 	.short	(.L_460 - .L_459)


	//   ....[0]....
.L_459:
        /*0028*/ 	.word	0x00000010


	//----- nvinfo : EIATTR_MAX_THREADS
	.align		4
.L_460:
        /*002c*/ 	.byte	0x04, 0x05
        /*002e*/ 	.short	(.L_462 - .L_461)
.L_461:
        /*0030*/ 	.word	0x00000100
        /*0034*/ 	.word	0x00000001
        /*0038*/ 	.word	0x00000001


	//----- nvinfo : EIATTR_CBANK_PARAM_SIZE
	.align		4
.L_462:
        /*003c*/ 	.byte	0x03, 0x19
        /*003e*/ 	.short	0x0418


	//----- nvinfo : EIATTR_PARAM_CBANK
	.align		4
        /*0040*/ 	.byte	0x04, 0x0a
        /*0042*/ 	.short	(.L_464 - .L_463)
	.align		4
.L_463:
        /*0044*/ 	.word	index@(.nv.constant0._ZN7cutlass13device_kernelIN5flash19enable_sm80_to_sm89INS1_16FlashAttnFwdSm80INS1_25CollectiveMainloopFwdSm80ILi8ELi1ELb0EN4cute5tupleIJNS5_1CILi128EEENS7_ILi64EEENS7_ILi192EEEEEELi192ENS_10bfloat16_tEfNS_4arch4Sm80ELb0ELb0ELb0ELb1ELb1ELb0ELb1ELb0EEENS1_21CollectiveEpilogueFwdINS6_IJS8_SA_S9_EEENS6_IJNS7_ILi1EEESI_SI_EEESC_SE_Li256ELb1ELb1ELb0ELb0EEENS1_19SingleTileSchedulerILb1ELb0ELb1ELi128EEEEEEEEEvNT_6ParamsE)
        /*0048*/ 	.short	0x0210
        /*004a*/ 	.short	0x0418


	//----- nvinfo : EIATTR_SW_WAR
	.align		4
.L_464:
        /*004c*/ 	.byte	0x04, 0x36
        /*004e*/ 	.short	(.L_466 - .L_465)
.L_465:
        /*0050*/ 	.word	0x00000008
.L_466:


//--------------------- .nv.info._ZN7cutlass13device_kernelIN5flash19enable_sm80_to_sm89INS1_16FlashAttnFwdSm80INS1_25CollectiveMainloopFwdSm80ILi8ELi1ELb0EN4cute5tupleIJNS5_1CILi128EEENS7_ILi64EEENS7_ILi192EEEEEELi192ENS_10bfloat16_tEfNS_4arch4Sm80ELb0ELb0ELb0ELb1ELb1ELb1ELb1ELb0EEENS1_21CollectiveEpilogueFwdINS6_IJS8_SA_S9_EEENS6_IJNS7_ILi1EEESI_SI_EEESC_SE_Li256ELb1ELb1ELb0ELb0EEENS1_19SingleTileSchedulerILb1ELb0ELb1ELi128EEEEEEEEEvNT_6ParamsE --------------------------
	.section	.nv.info._ZN7cutlass13device_kernelIN5flash19enable_sm80_to_sm89INS1_16FlashAttnFwdSm80INS1_25CollectiveMainloopFwdSm80ILi8ELi1ELb0EN4cute5tupleIJNS5_1CILi128EEENS7_ILi64EEENS7_ILi192EEEEEELi192ENS_10bfloat16_tEfNS_4arch4Sm80ELb0ELb0ELb0ELb1ELb1ELb1ELb1ELb0EEENS1_21CollectiveEpilogueFwdINS6_IJS8_SA_S9_EEENS6_IJNS7_ILi1EEESI_SI_EEESC_SE_Li256ELb1ELb1ELb0ELb0EEENS1_19SingleTileSchedulerILb1ELb0ELb1ELi128EEEEEEEEEvNT_6ParamsE,"",@"SHT_CUDA_INFO"
	.sectionflags	@""
	.align	4


	//----- nvinfo : EIATTR_CUDA_API_VERSION
	.align		4
        /*0000*/ 	.byte	0x04, 0x37
        /*0002*/ 	.short	(.L_468 - .L_467)
.L_467:
        /*0004*/ 	.word	0x00000082


	//----- nvinfo : EIATTR_KPARAM_INFO
	.align		4
.L_468:
        /*0008*/ 	.byte	0x04, 0x17
        /*000a*/ 	.short	(.L_470 - .L_469)
.L_469:
        /*000c*/ 	.word	0x00000000
        /*0010*/ 	.short	0x0000
        /*0012*/ 	.short	0x0000
        /*0014*/ 	.byte	0x00, 0xf0, 0x61, 0x10


	//----- nvinfo : EIATTR_SPARSE_MMA_MASK
	.align		4
.L_470:
        /*0018*/ 	.byte	0x03, 0x50
        /*001a*/ 	.short	0x0000


	//----- nvinfo : EIATTR_MAXREG_COUNT
	.align		4
        /*001c*/ 	.byte	0x03, 0x1b
        /*001e*/ 	.short	0x00ff


	//----- nvinfo : EIATTR_MERCURY_ISA_VERSION
	.align		4
        /*0020*/ 	.byte	0x03, 0x5f
        /*0022*/ 	.short	0x0101


	//----- nvinfo : EIATTR_EXIT_INSTR_OFFSETS
	.align		4
        /*0024*/ 	.byte	0x04, 0x1c
        /*0026*/ 	.short	(.L_472 - .L_471)


	//   ....[0]....
.L_471:
        /*0028*/ 	.word	0x00000010


	//----- nvinfo : EIATTR_MAX_THREADS
	.align		4
.L_472:
        /*002c*/ 	.byte	0x04, 0x05
        /*002e*/ 	.short	(.L_474 - .L_473)
.L_473:
        /*0030*/ 	.word	0x00000100
        /*0034*/ 	.word	0x00000001
        /*0038*/ 	.word	0x00000001


	//----- nvinfo : EIATTR_CBANK_PARAM_SIZE
	.align		4
.L_474:
        /*003c*/ 	.byte	0x03, 0x19
        /*003e*/ 	.short	0x0418


	//----- nvinfo : EIATTR_PARAM_CBANK
	.align		4
        /*0040*/ 	.byte	0x04, 0x0a
        /*0042*/ 	.short	(.L_476 - .L_475)
	.align		4
.L_475:
        /*0044*/ 	.word	index@(.nv.constant0._ZN7cutlass13device_kernelIN5flash19enable_sm80_to_sm89INS1_16FlashAttnFwdSm80INS1_25CollectiveMainloopFwdSm80ILi8ELi1ELb0EN4cute5tupleIJNS5_1CILi128EEENS7_ILi64EEENS7_ILi192EEEEEELi192ENS_10bfloat16_tEfNS_4arch4Sm80ELb0ELb0ELb0ELb1ELb1ELb1ELb1ELb0EEENS1_21CollectiveEpilogueFwdINS6_IJS8_SA_S9_EEENS6_IJNS7_ILi1EEESI_SI_EEESC_SE_Li256ELb1ELb1ELb0ELb0EEENS1_19SingleTileSchedulerILb1ELb0ELb1ELi128EEEEEEEEEvNT_6ParamsE)
        /*0048*/ 	.short	0x0210
        /*004a*/ 	.short	0x0418


	//----- nvinfo : EIATTR_SW_WAR
	.align		4
.L_476:
        /*004c*/ 	.byte	0x04, 0x36
        /*004e*/ 	.short	(.L_478 - .L_477)
.L_477:
        /*0050*/ 	.word	0x00000008
.L_478:


//--------------------- .nv.info._ZN7cutlass13device_kernelIN5flash19enable_sm80_to_sm89INS1_16FlashAttnFwdSm80INS1_25CollectiveMainloopFwdSm80ILi8ELi1ELb0EN4cute5tupleIJNS5_1CILi128EEENS7_ILi64EEENS7_ILi192EEEEEELi192ENS_10bfloat16_tEfNS_4arch4Sm80ELb0ELb1ELb0ELb0ELb1ELb0ELb1ELb0EEENS1_21CollectiveEpilogueFwdINS6_IJS8_SA_S9_EEENS6_IJNS7_ILi1EEESI_SI_EEESC_SE_Li256ELb0ELb1ELb0ELb0EEENS1_19SingleTileSchedulerILb0ELb0ELb1ELi128EEEEEEEEEvNT_6ParamsE --------------------------
	.section	.nv.info._ZN7cutlass13device_kernelIN5flash19enable_sm80_to_sm89INS1_16FlashAttnFwdSm80INS1_25CollectiveMainloopFwdSm80ILi8ELi1ELb0EN4cute5tupleIJNS5_1CILi128EEENS7_ILi64EEENS7_ILi192EEEEEELi192ENS_10bfloat16_tEfNS_4arch4Sm80ELb0ELb1ELb0ELb0ELb1ELb0ELb1ELb0EEENS1_21CollectiveEpilogueFwdINS6_IJS8_SA_S9_EEENS6_IJNS7_ILi1EEESI_SI_EEESC_SE_Li256ELb0ELb1ELb0ELb0EEENS1_19SingleTileSchedulerILb0ELb0ELb1ELi128EEEEEEEEEvNT_6ParamsE,"",@"SHT_CUDA_INFO"
	.sectionflags	@""
	.align	4


	//----- nvinfo : EIATTR_CUDA_API_VERSION
	.align		4
        /*0000*/ 	.byte	0x04, 0x37
        /*0002*/ 	.short	(.L_480 - .L_479)
.L_479:
        /*0004*/ 	.word	0x00000082


	//----- nvinfo : EIATTR_KPARAM_INFO
	.align		4
.L_480:
        /*0008*/ 	.byte	0x04, 0x17
        /*000a*/ 	.short	(.L_482 - .L_481)
.L_481:
        /*000c*/ 	.word	0x00000000
        /*0010*/ 	.short	0x0000
        /*0012*/ 	.short	0x0000
        /*0014*/ 	.byte	0x00, 0xf0, 0x61, 0x10


	//----- nvinfo : EIATTR_SPARSE_MMA_MASK
	.align		4
.L_482:
        /*0018*/ 	.byte	0x03, 0x50
        /*001a*/ 	.short	0x0000


	//----- nvinfo : EIATTR_MAXREG_COUNT
	.align		4
        /*001c*/ 	.byte	0x03, 0x1b
        /*001e*/ 	.short	0x00ff


	//----- nvinfo : EIATTR_MERCURY_ISA_VERSION
	.align		4
        /*0020*/ 	.byte	0x03, 0x5f
        /*0022*/ 	.short	0x0101


	//----- nvinfo : EIATTR_EXIT_INSTR_OFFSETS
	.align		4
        /*0024*/ 	.byte	0x04, 0x1c
        /*0026*/ 	.short	(.L_484 - .L_483)


	//   ....[0]....
.L_483:
        /*0028*/ 	.word	0x00000010


	//----- nvinfo : EIATTR_MAX_THREADS
	.align		4
.L_484:
        /*002c*/ 	.byte	0x04, 0x05
        /*002e*/ 	.short	(.L_486 - .L_485)
.L_485:
        /*0030*/ 	.word	0x00000100
        /*0034*/ 	.word	0x00000001
        /*0038*/ 	.word	0x00000001


	//----- nvinfo : EIATTR_CBANK_PARAM_SIZE
	.align		4
.L_486:
        /*003c*/ 	.byte	0x03, 0x19
        /*003e*/ 	.short	0x0418


	//----- nvinfo : EIATTR_PARAM_CBANK
	.align		4
        /*0040*/ 	.byte	0x04, 0x0a
        /*0042*/ 	.short	(.L_488 - .L_487)
	.align		4
.L_487:
        /*0044*/ 	.word	index@(.nv.constant0._ZN7cutlass13device_kernelIN5flash19enable_sm80_to_sm89INS1_16FlashAttnFwdSm80INS1_25CollectiveMainloopFwdSm80ILi8ELi1ELb0EN4cute5tupleIJNS5_1CILi128EEENS7_ILi64EEENS7_ILi192EEEEEELi192ENS_10bfloat16_tEfNS_4arch4Sm80ELb0ELb1ELb0ELb0ELb1ELb0ELb1ELb0EEENS1_21CollectiveEpilogueFwdINS6_IJS8_SA_S9_EEENS6_IJNS7_ILi1EEESI_SI_EEESC_SE_Li256ELb0ELb1ELb0ELb0EEENS1_19SingleTileSchedulerILb0ELb0ELb1ELi128EEEEEEEEEvNT_6ParamsE)
        /*0048*/ 	.short	0x0210
        /*004a*/ 	.short	0x0418


	//----- nvinfo : EIATTR_SW_WAR
	.align		4
.L_488:
        /*004c*/ 	.byte	0x04, 0x36
        /*004e*/ 	.short	(.L_490 - .L_489)
.L_489:
        /*0050*/ 	.word	0x00000008
.L_490:


//--------------------- .nv.info._ZN7cutlass13device_kernelIN5flash19enable_sm80_to_sm89INS1_16FlashAttnFwdSm80INS1_25CollectiveMainloopFwdSm80ILi8ELi1ELb0EN4cute5tupleIJNS5_1CILi128EEENS7_ILi64EEENS7_ILi192EEEEEELi192ENS_10bfloat16_tEfNS_4arch4Sm80ELb0ELb1ELb0ELb1ELb1ELb0ELb1ELb0EEENS1_21CollectiveEpilogueFwdINS6_IJS8_SA_S9_EEENS6_IJNS7_ILi1EEESI_SI_EEESC_SE_Li256ELb1ELb1ELb0ELb0EEENS1_19SingleTileSchedulerILb1ELb0ELb1ELi128EEEEEEEEEvNT_6ParamsE --------------------------
	.section	.nv.info._ZN7cutlass13device_kernelIN5flash19enable_sm80_to_sm89INS1_16FlashAttnFwdSm80INS1_25CollectiveMainloopFwdSm80ILi8ELi1ELb0EN4cute5tupleIJNS5_1CILi128EEENS7_ILi64EEENS7_ILi192EEEEEELi192ENS_10bfloat16_tEfNS_4arch4Sm80ELb0ELb1ELb0ELb1ELb1ELb0ELb1ELb0EEENS1_21CollectiveEpilogueFwdINS6_IJS8_SA_S9_EEENS6_IJNS7_ILi1EEESI_SI_EEESC_SE_Li256ELb1ELb1ELb0ELb0EEENS1_19SingleTileSchedulerILb1ELb0ELb1ELi128EEEEEEEEEvNT_6ParamsE,"",@"SHT_CUDA_INFO"
	.sectionflags	@""
	.align	4


	//----- nvinfo : EIATTR_CUDA_API_VERSION
	.align		4
        /*0000*/ 	.byte	0x04, 0x37
        /*0002*/ 	.short	(.L_492 - .L_491)
.L_491:
        /*0004*/ 	.word	0x00000082


	//----- nvinfo : EIATTR_KPARAM_INFO
	.align		4
.L_492:
        /*0008*/ 	.byte	0x04, 0x17
        /*000a*/ 	.short	(.L_494 - .L_493)
.L_493:
        /*000c*/ 	.word	0x00000000
        /*0010*/ 	.short	0x0000
        /*0012*/ 	.short	0x0000
        /*0014*/ 	.byte	0x00, 0xf0, 0x61, 0x10


	//----- nvinfo : EIATTR_SPARSE_MMA_MASK
	.align		4
.L_494:
        /*0018*/ 	.byte	0x03, 0x50
        /*001a*/ 	.short	0x0000


	//----- nvinfo : EIATTR_MAXREG_COUNT
	.align		4
        /*001c*/ 	.byte	0x03, 0x1b
        /*001e*/ 	.short	0x00ff


	//----- nvinfo : EIATTR_MERCURY_ISA_VERSION
	.align		4
        /*0020*/ 	.byte	0x03, 0x5f
        /*0022*/ 	.short	0x0101


	//----- nvinfo : EIATTR_EXIT_INSTR_OFFSETS
	.align		4
        /*0024*/ 	.byte	0x04, 0x1c
        /*0026*/ 	.short	(.L_496 - .L_495)


	//   ....[0]....
.L_495:
        /*0028*/ 	.word	0x00000010


	//----- nvinfo : EIATTR_MAX_THREADS
	.align		4
.L_496:
        /*002c*/ 	.byte	0x04, 0x05
        /*002e*/ 	.short	(.L_498 - .L_497)
.L_497:
        /*0030*/ 	.word	0x00000100
        /*0034*/ 	.word	0x00000001
        /*0038*/ 	.word	0x00000001


	//----- nvinfo : EIATTR_CBANK_PARAM_SIZE
	.align		4
.L_498:
        /*003c*/ 	.byte	0x03, 0x19
        /*003e*/ 	.short	0x0418


	//----- nvinfo : EIATTR_PARAM_CBANK
	.align		4
        /*0040*/ 	.byte	0x04, 0x0a
        /*0042*/ 	.short	(.L_500 - .L_499)
	.align		4
.L_499:
        /*0044*/ 	.word	index@(.nv.constant0._ZN7cutlass13device_kernelIN5flash19enable_sm80_to_sm89INS1_16FlashAttnFwdSm80INS1_25CollectiveMainloopFwdSm80ILi8ELi1ELb0EN4cute5tupleIJNS5_1CILi128EEENS7_ILi64EEENS7_ILi192EEEEEELi192ENS_10bfloat16_tEfNS_4arch4Sm80ELb0ELb1ELb0ELb1ELb1ELb0ELb1ELb0EEENS1_21CollectiveEpilogueFwdINS6_IJS8_SA_S9_EEENS6_IJNS7_ILi1EEESI_SI_EEESC_SE_Li256ELb1ELb1ELb0ELb0EEENS1_19SingleTileSchedulerILb1ELb0ELb1ELi128EEEEEEEEEvNT_6ParamsE)
        /*0048*/ 	.short	0x0210
        /*004a*/ 	.short	0x0418


	//----- nvinfo : EIATTR_SW_WAR
	.align		4
.L_500:
        /*004c*/ 	.byte	0x04, 0x36
        /*004e*/ 	.short	(.L_502 - .L_501)
.L_501:
        /*0050*/ 	.word	0x00000008
.L_502:


//--------------------- .nv.info._ZN7cutlass13device_kernelIN5flash19enable_sm80_to_sm89INS1_16FlashAttnFwdSm80INS1_25CollectiveMainloopFwdSm80ILi8ELi1ELb0EN4cute5tupleIJNS5_1CILi128EEENS7_ILi64EEENS7_ILi192EEEEEELi192ENS_10bfloat16_tEfNS_4arch4Sm80ELb0ELb1ELb0ELb1ELb1ELb1ELb1ELb0EEENS1_21CollectiveEpilogueFwdINS6_IJS8_SA_S9_EEENS6_IJNS7_ILi1EEESI_SI_EEESC_SE_Li256ELb1ELb1ELb0ELb0EEENS1_19SingleTileSchedulerILb1ELb0ELb1ELi128EEEEEEEEEvNT_6ParamsE --------------------------
	.section	.nv.info._ZN7cutlass13device_kernelIN5flash19enable_sm80_to_sm89INS1_16FlashAttnFwdSm80INS1_25CollectiveMainloopFwdSm80ILi8ELi1ELb0EN4cute5tupleIJNS5_1CILi128EEENS7_ILi64EEENS7_ILi192EEEEEELi192ENS_10bfloat16_tEfNS_4arch4Sm80ELb0ELb1ELb0ELb1ELb1ELb1ELb1ELb0EEENS1_21CollectiveEpilogueFwdINS6_IJS8_SA_S9_EEENS6_IJNS7_ILi1EEESI_SI_EEESC_SE_Li256ELb1ELb1ELb0ELb0EEENS1_19SingleTileSchedulerILb1ELb0ELb1ELi128EEEEEEEEEvNT_6ParamsE,"",@"SHT_CUDA_INFO"
	.sectionflags	@""
	.align	4


	//----- nvinfo : EIATTR_CUDA_API_VERSION
	.align		4
        /*0000*/ 	.byte	0x04, 0x37
        /*0002*/ 	.short	(.L_504 - .L_503)
.L_503:
        /*0004*/ 	.word	0x00000082


	//----- nvinfo : EIATTR_KPARAM_INFO
	.align		4
.L_504:
        /*0008*/ 	.byte	0x04, 0x17
        /*000a*/ 	.short	(.L_506 - .L_505)
.L_505:
        /*000c*/ 	.word	0x00000000
        /*0010*/ 	.short	0x0000
        /*0012*/ 	.short	0x0000
        /*0014*/ 	.byte	0x00, 0xf0, 0x61, 0x10


	//----- nvinfo : EIATTR_SPARSE_MMA_MASK
	.align		4
.L_506:
        /*0018*/ 	.byte	0x03, 0x50
        /*001a*/ 	.short	0x0000


	//----- nvinfo : EIATTR_MAXREG_COUNT
	.align		4
        /*001c*/ 	.byte	0x03, 0x1b
        /*001e*/ 	.short	0x00ff


	//----- nvinfo : EIATTR_MERCURY_ISA_VERSION
	.align		4
        /*0020*/ 	.byte	0x03, 0x5f
        /*0022*/ 	.short	0x0101


	//----- nvinfo : EIATTR_EXIT_INSTR_OFFSETS
	.align		4
        /*0024*/ 	.byte	0x04, 0x1c
        /*0026*/ 	.short	(.L_508 - .L_507)


	//   ....[0]....
.L_507:
        /*0028*/ 	.word	0x00000010


	//----- nvinfo : EIATTR_MAX_THREADS
	.align		4
.L_508:
        /*002c*/ 	.byte	0x04, 0x05
        /*002e*/ 	.short	(.L_510 - .L_509)
.L_509:
        /*0030*/ 	.word	0x00000100
        /*0034*/ 	.word	0x00000001
        /*0038*/ 	.word	0x00000001


	//----- nvinfo : EIATTR_CBANK_PARAM_SIZE
	.align		4
.L_510:
        /*003c*/ 	.byte	0x03, 0x19
        /*003e*/ 	.short	0x0418


	//----- nvinfo : EIATTR_PARAM_CBANK
	.align		4
        /*0040*/ 	.byte	0x04, 0x0a
        /*0042*/ 	.short	(.L_512 - .L_511)
	.align		4
.L_511:
        /*0044*/ 	.word	index@(.nv.constant0._ZN7cutlass13device_kernelIN5flash19enable_sm80_to_sm89INS1_16FlashAttnFwdSm80INS1_25CollectiveMainloopFwdSm80ILi8ELi1ELb0EN4cute5tupleIJNS5_1CILi128EEENS7_ILi64EEENS7_ILi192EEEEEELi192ENS_10bfloat16_tEfNS_4arch4Sm80ELb0ELb1ELb0ELb1ELb1ELb1ELb1ELb0EEENS1_21CollectiveEpilogueFwdINS6_IJS8_SA_S9_EEENS6_IJNS7_ILi1EEESI_SI_EEESC_SE_Li256ELb1ELb1ELb0ELb0EEENS1_19SingleTileSchedulerILb1ELb0ELb1ELi128EEEEEEEEEvNT_6ParamsE)
        /*0048*/ 	.short	0x0210
        /*004a*/ 	.short	0x0418


	//----- nvinfo : EIATTR_SW_WAR
	.align		4
.L_512:
        /*004c*/ 	.byte	0x04, 0x36
        /*004e*/ 	.short	(.L_514 - .L_513)
.L_513:
        /*0050*/ 	.word	0x00000008
.L_514:


//--------------------- .nv.info._ZN7cutlass13device_kernelIN5flash19enable_sm80_to_sm89INS1_16FlashAttnFwdSm80INS1_25CollectiveMainloopFwdSm80ILi8ELi1ELb0EN4cute5tupleIJNS5_1CILi128EEENS7_ILi64EEENS7_ILi192EEEEEELi192ENS_10bfloat16_tEfNS_4arch4Sm80ELb1ELb0ELb0ELb0ELb1ELb0ELb1ELb0EEENS1_21CollectiveEpilogueFwdINS6_IJS8_SA_S9_EEENS6_IJNS7_ILi1EEESI_SI_EEESC_SE_Li256ELb0ELb1ELb0ELb0EEENS1_30DynamicPersistentTileSchedulerILi256ELi256ELb0ELb1ELb0EEEEEEEEEvNT_6ParamsE --------------------------
	.section	.nv.info._ZN7cutlass13device_kernelIN5flash19enable_sm80_to_sm89INS1_16FlashAttnFwdSm80INS1_25CollectiveMainloopFwdSm80ILi8ELi1ELb0EN4cute5tupleIJNS5_1CILi128EEENS7_ILi64EEENS7_ILi192EEEEEELi192ENS_10bfloat16_tEfNS_4arch4Sm80ELb1ELb0ELb0ELb0ELb1ELb0ELb1ELb0EEENS1_21CollectiveEpilogueFwdINS6_IJS8_SA_S9_EEENS6_IJNS7_ILi1EEESI_SI_EEESC_SE_Li256ELb0ELb1ELb0ELb0EEENS1_30DynamicPersistentTileSchedulerILi256ELi256ELb0ELb1ELb0EEEEEEEEEvNT_6ParamsE,"",@"SHT_CUDA_INFO"
	.sectionflags	@""
	.align	4


	//----- nvinfo : EIATTR_CUDA_API_VERSION
	.align		4
        /*0000*/ 	.byte	0x04, 0x37
        /*0002*/ 	.short	(.L_516 - .L_515)
.L_515:
        /*0004*/ 	.word	0x00000082


	//----- nvinfo : EIATTR_KPARAM_INFO
	.align		4
.L_516:
        /*0008*/ 	.byte	0x04, 0x17
        /*000a*/ 	.short	(.L_518 - .L_517)
.L_517:
        /*000c*/ 	.word	0x00000000
        /*0010*/ 	.short	0x0000
        /*0012*/ 	.short	0x0000
        /*0014*/ 	.byte	0x00, 0xf0, 0xa1, 0x10


	//----- nvinfo : EIATTR_SPARSE_MMA_MASK
	.align		4
.L_518:
        /*0018*/ 	.byte	0x03, 0x50
        /*001a*/ 	.short	0x0000


	//----- nvinfo : EIATTR_MAXREG_COUNT
	.align		4
        /*001c*/ 	.byte	0x03, 0x1b
        /*001e*/ 	.short	0x00ff


	//----- nvinfo : EIATTR_MERCURY_ISA_VERSION
	.align		4
        /*0020*/ 	.byte	0x03, 0x5f
        /*0022*/ 	.short	0x0101


	//----- nvinfo : EIATTR_EXIT_INSTR_OFFSETS
	.align		4
        /*0024*/ 	.byte	0x04, 0x1c
        /*0026*/ 	.short	(.L_520 - .L_519)


	//   ....[0]....
.L_519:
        /*0028*/ 	.word	0x00000010


	//----- nvinfo : EIATTR_MAX_THREADS
	.align		4
.L_520:
        /*002c*/ 	.byte	0x04, 0x05
        /*002e*/ 	.short	(.L_522 - .L_521)
.L_521:
        /*0030*/ 	.word	0x00000100
        /*0034*/ 	.word	0x00000001
        /*0038*/ 	.word	0x00000001


	//----- nvinfo : EIATTR_CBANK_PARAM_SIZE
	.align		4
.L_522:
        /*003c*/ 	.byte	0x03, 0x19
        /*003e*/ 	.short	0x0428


	//----- nvinfo : EIATTR_PARAM_CBANK
	.align		4
        /*0040*/ 	.byte	0x04, 0x0a
        /*0042*/ 	.short	(.L_524 - .L_523)
	.align		4
.L_523:
        /*0044*/ 	.word	index@(.nv.constant0._ZN7cutlass13device_kernelIN5flash19enable_sm80_to_sm89INS1_16FlashAttnFwdSm80INS1_25CollectiveMainloopFwdSm80ILi8ELi1ELb0EN4cute5tupleIJNS5_1CILi128EEENS7_ILi64EEENS7_ILi192EEEEEELi192ENS_10bfloat16_tEfNS_4arch4Sm80ELb1ELb0ELb0ELb0ELb1ELb0ELb1ELb0EEENS1_21CollectiveEpilogueFwdINS6_IJS8_SA_S9_EEENS6_IJNS7_ILi1EEESI_SI_EEESC_SE_Li256ELb0ELb1ELb0ELb0EEENS1_30DynamicPersistentTileSchedulerILi256ELi256ELb0ELb1ELb0EEEEEEEEEvNT_6ParamsE)
        /*0048*/ 	.short	0x0210
        /*004a*/ 	.short	0x0428


	//----- nvinfo : EIATTR_SW_WAR
	.align		4
.L_524:
        /*004c*/ 	.byte	0x04, 0x36
        /*004e*/ 	.short	(.L_526 - .L_525)
.L_525:
        /*0050*/ 	.word	0x00000008
.L_526:


//--------------------- .nv.info._ZN7cutlass13device_kernelIN5flash19enable_sm80_to_sm89INS1_16FlashAttnFwdSm80INS1_25CollectiveMainloopFwdSm80ILi8ELi1ELb0EN4cute5tupleIJNS5_1CILi128EEENS7_ILi64EEENS7_ILi192EEEEEELi192ENS_10bfloat16_tEfNS_4arch4Sm80ELb1ELb0ELb0ELb1ELb1ELb0ELb1ELb0EEENS1_21CollectiveEpilogueFwdINS6_IJS8_SA_S9_EEENS6_IJNS7_ILi1EEESI_SI_EEESC_SE_Li256ELb1ELb1ELb0ELb0EEENS1_19SingleTileSchedulerILb1ELb0ELb1ELi128EEEEEEEEEvNT_6ParamsE --------------------------
	.section	.nv.info._ZN7cutlass13device_kernelIN5flash19enable_sm80_to_sm89INS1_16FlashAttnFwdSm80INS1_25CollectiveMainloopFwdSm80ILi8ELi1ELb0EN4cute5tupleIJNS5_1CILi128EEENS7_ILi64EEENS7_ILi192EEEEEELi192ENS_10bfloat16_tEfNS_4arch4Sm80ELb1ELb0ELb0ELb1ELb1ELb0ELb1ELb0EEENS1_21CollectiveEpilogueFwdINS6_IJS8_SA_S9_EEENS6_IJNS7_ILi1EEESI_SI_EEESC_SE_Li256ELb1ELb1ELb0ELb0EEENS1_19SingleTileSchedulerILb1ELb0ELb1ELi128EEEEEEEEEvNT_6ParamsE,"",@"SHT_CUDA_INFO"
	.sectionflags	@""
	.align	4


	//----- nvinfo : EIATTR_CUDA_API_VERSION
	.align		4
        /*0000*/ 	.byte	0x04, 0x37
        /*0002*/ 	.short	(.L_528 - .L_527)
.L_527:
        /*0004*/ 	.word	0x00000082


	//----- nvinfo : EIATTR_KPARAM_INFO
	.align		4
.L_528:
        /*0008*/ 	.byte	0x04, 0x17
        /*000a*/ 	.short	(.L_530 - .L_529)
.L_529:
        /*000c*/ 	.word	0x00000000
        /*0010*/ 	.short	0x0000
        /*0012*/ 	.short	0x0000
        /*0014*/ 	.byte	0x00, 0xf0, 0x61, 0x10


	//----- nvinfo : EIATTR_SPARSE_MMA_MASK
	.align		4
.L_530:
        /*0018*/ 	.byte	0x03, 0x50
        /*001a*/ 	.short	0x0000


	//----- nvinfo : EIATTR_MAXREG_COUNT
	.align		4
        /*001c*/ 	.byte	0x03, 0x1b
        /*001e*/ 	.short	0x00ff


	//----- nvinfo : EIATTR_MERCURY_ISA_VERSION
	.align		4
        /*0020*/ 	.byte	0x03, 0x5f
        /*0022*/ 	.short	0x0101


	//----- nvinfo : EIATTR_EXIT_INSTR_OFFSETS
	.align		4
        /*0024*/ 	.byte	0x04, 0x1c
        /*0026*/ 	.short	(.L_532 - .L_531)


	//   ....[0]....
.L_531:
        /*0028*/ 	.word	0x00000010


	//----- nvinfo : EIATTR_MAX_THREADS
	.align		4
.L_532:
        /*002c*/ 	.byte	0x04, 0x05
        /*002e*/ 	.short	(.L_534 - .L_533)
.L_533:
        /*0030*/ 	.word	0x00000100
        /*0034*/ 	.word	0x00000001
        /*0038*/ 	.word	0x00000001


	//----- nvinfo : EIATTR_CBANK_PARAM_SIZE
	.align		4
.L_534:
        /*003c*/ 	.byte	0x03, 0x19
        /*003e*/ 	.short	0x0418


	//----- nvinfo : EIATTR_PARAM_CBANK
	.align		4
        /*0040*/ 	.byte	0x04, 0x0a
        /*0042*/ 	.short	(.L_536 - .L_535)
	.align		4
.L_535:
        /*0044*/ 	.word	index@(.nv.constant0._ZN7cutlass13device_kernelIN5flash19enable_sm80_to_sm89INS1_16FlashAttnFwdSm80INS1_25CollectiveMainloopFwdSm80ILi8ELi1ELb0EN4cute5tupleIJNS5_1CILi128EEENS7_ILi64EEENS7_ILi192EEEEEELi192ENS_10bfloat16_tEfNS_4arch4Sm80ELb1ELb0ELb0ELb1ELb1ELb0ELb1ELb0EEENS1_21CollectiveEpilogueFwdINS6_IJS8_SA_S9_EEENS6_IJNS7_ILi1EEESI_SI_EEESC_SE_Li256ELb1ELb1ELb0ELb0EEENS1_19SingleTileSchedulerILb1ELb0ELb1ELi128EEEEEEEEEvNT_6ParamsE)
        /*0048*/ 	.short	0x0210
        /*004a*/ 	.short	0x0418


	//----- nvinfo : EIATTR_SW_WAR
	.align		4
.L_536:
        /*004c*/ 	.byte	0x04, 0x36
        /*004e*/ 	.short	(.L_538 - .L_537)
.L_537:
        /*0050*/ 	.word	0x00000008
.L_538:


//--------------------- .nv.info._ZN7cutlass13device_kernelIN5flash19enable_sm80_to_sm89INS1_16FlashAttnFwdSm80INS1_25CollectiveMainloopFwdSm80ILi8ELi1ELb0EN4cute5tupleIJNS5_1CILi128EEENS7_ILi64EEENS7_ILi192EEEEEELi192ENS_10bfloat16_tEfNS_4arch4Sm80ELb1ELb0ELb0ELb1ELb1ELb1ELb1ELb0EEENS1_21CollectiveEpilogueFwdINS6_IJS8_SA_S9_EEENS6_IJNS7_ILi1EEESI_SI_EEESC_SE_Li256ELb1ELb1ELb0ELb0EEENS1_19SingleTileSchedulerILb1ELb0ELb1ELi128EEEEEEEEEvNT_6ParamsE --------------------------
	.section	.nv.info._ZN7cutlass13device_kernelIN5flash19enable_sm80_to_sm89INS1_16FlashAttnFwdSm80INS1_25CollectiveMainloopFwdSm80ILi8ELi1ELb0EN4cute5tupleIJNS5_1CILi128EEENS7_ILi64EEENS7_ILi192EEEEEELi192ENS_10bfloat16_tEfNS_4arch4Sm80ELb1ELb0ELb0ELb1ELb1ELb1ELb1ELb0EEENS1_21CollectiveEpilogueFwdINS6_IJS8_SA_S9_EEENS6_IJNS7_ILi1EEESI_SI_EEESC_SE_Li256ELb1ELb1ELb0ELb0EEENS1_19SingleTileSchedulerILb1ELb0ELb1ELi128EEEEEEEEEvNT_6ParamsE,"",@"SHT_CUDA_INFO"
	.sectionflags	@""
	.align	4


	//----- nvinfo : EIATTR_CUDA_API_VERSION
	.align		4
        /*0000*/ 	.byte	0x04, 0x37
        /*0002*/ 	.short	(.L_540 - .L_539)
.L_539:
        /*0004*/ 	.word	0x00000082


	//----- nvinfo : EIATTR_KPARAM_INFO
	.align		4
.L_540:
        /*0008*/ 	.byte	0x04, 0x17
        /*000a*/ 	.short	(.L_542 - .L_541)
.L_541:
        /*000c*/ 	.word	0x00000000
        /*0010*/ 	.short	0x0000
        /*0012*/ 	.short	0x0000
        /*0014*/ 	.byte	0x00, 0xf0, 0x61, 0x10


	//----- nvinfo : EIATTR_SPARSE_MMA_MASK
	.align		4
.L_542:
        /*0018*/ 	.byte	0x03, 0x50
        /*001a*/ 	.short	0x0000


	//----- nvinfo : EIATTR_MAXREG_COUNT
	.align		4
        /*001c*/ 	.byte	0x03, 0x1b
        /*001e*/ 	.short	0x00ff


	//----- nvinfo : EIATTR_MERCURY_ISA_VERSION
	.align		4
        /*0020*/ 	.byte	0x03, 0x5f
        /*0022*/ 	.short	0x0101


	//----- nvinfo : EIATTR_EXIT_INSTR_OFFSETS
	.align		4
        /*0024*/ 	.byte	0x04, 0x1c
        /*0026*/ 	.short	(.L_544 - .L_543)


	//   ....[0]....
.L_543:
        /*0028*/ 	.word	0x00000010


	//----- nvinfo : EIATTR_MAX_THREADS
	.align		4
.L_544:
        /*002c*/ 	.byte	0x04, 0x05
        /*002e*/ 	.short	(.L_546 - .L_545)
.L_545:
        /*0030*/ 	.word	0x00000100
        /*0034*/ 	.word	0x00000001
        /*0038*/ 	.word	0x00000001


	//----- nvinfo : EIATTR_CBANK_PARAM_SIZE
	.align		4
.L_546:
        /*003c*/ 	.byte	0x03, 0x19
        /*003e*/ 	.short	0x0418


	//----- nvinfo : EIATTR_PARAM_CBANK
	.align		4
        /*0040*/ 	.byte	0x04, 0x0a
        /*0042*/ 	.short	(.L_548 - .L_547)
	.align		4
.L_547:
        /*0044*/ 	.word	index@(.nv.constant0._ZN7cutlass13device_kernelIN5flash19enable_sm80_to_sm89INS1_16FlashAttnFwdSm80INS1_25CollectiveMainloopFwdSm80ILi8ELi1ELb0EN4cute5tupleIJNS5_1CILi128EEENS7_ILi64EEENS7_ILi192EEEEEELi192ENS_10bfloat16_tEfNS_4arch4Sm80ELb1ELb0ELb0ELb1ELb1ELb1ELb1ELb0EEENS1_21CollectiveEpilogueFwdINS6_IJS8_SA_S9_EEENS6_IJNS7_ILi1EEESI_SI_EEESC_SE_Li256ELb1ELb1ELb0ELb0EEENS1_19SingleTileSchedulerILb1ELb0ELb1ELi128EEEEEEEEEvNT_6ParamsE)
        /*0048*/ 	.short	0x0210
        /*004a*/ 	.short	0x0418


	//----- nvinfo : EIATTR_SW_WAR
	.align		4
.L_548:
        /*004c*/ 	.byte	0x04, 0x36
        /*004e*/ 	.short	(.L_550 - .L_549)
.L_549:
        /*0050*/ 	.word	0x00000008
.L_550:


//--------------------- .nv.info._ZN7cutlass13device_kernelIN5flash19enable_sm80_to_sm89INS1_16FlashAttnFwdSm80INS1_25CollectiveMainloopFwdSm80ILi8ELi2ELb0EN4cute5tupleIJNS5_1CILi128EEENS7_ILi64EEENS7_ILi192EEEEEELi192ENS_10bfloat16_tEfNS_4arch4Sm80ELb0ELb0ELb0ELb0ELb1ELb0ELb1ELb0EEENS1_21CollectiveEpilogueFwdINS6_IJS8_SA_S9_EEENS6_IJNS7_ILi1EEESI_SI_EEESC_SE_Li256ELb0ELb1ELb0ELb0EEENS1_19SingleTileSchedulerILb0ELb0ELb1ELi128EEEEEEEEEvNT_6ParamsE --------------------------
	.section	.nv.info._ZN7cutlass13device_kernelIN5flash19enable_sm80_to_sm89INS1_16FlashAttnFwdSm80INS1_25CollectiveMainloopFwdSm80ILi8ELi2ELb0EN4cute5tupleIJNS5_1CILi128EEENS7_ILi64EEENS7_ILi192EEEEEELi192ENS_10bfloat16_tEfNS_4arch4Sm80ELb0ELb0ELb0ELb0ELb1ELb0ELb1ELb0EEENS1_21CollectiveEpilogueFwdINS6_IJS8_SA_S9_EEENS6_IJNS7_ILi1EEESI_SI_EEESC_SE_Li256ELb0ELb1ELb0ELb0EEENS1_19SingleTileSchedulerILb0ELb0ELb1ELi128EEEEEEEEEvNT_6ParamsE,"",@"SHT_CUDA_INFO"
	.sectionflags	@""
	.align	4


	//----- nvinfo : EIATTR_CUDA_API_VERSION
	.align		4
        /*0000*/ 	.byte	0x04, 0x37
        /*0002*/ 	.short	(.L_552 - .L_551)
.L_551:
        /*0004*/ 	.word	0x00000082


	//----- nvinfo : EIATTR_KPARAM_INFO
	.align		4
.L_552:
        /*0008*/ 	.byte	0x04, 0x17
        /*000a*/ 	.short	(.L_554 - .L_553)
.L_553:
        /*000c*/ 	.word	0x00000000
        /*0010*/ 	.short	0x0000
        /*0012*/ 	.short	0x0000
        /*0014*/ 	.byte	0x00, 0xf0, 0x61, 0x10


	//----- nvinfo : EIATTR_SPARSE_MMA_MASK
	.align		4
.L_554:
        /*0018*/ 	.byte	0x03, 0x50
        /*001a*/ 	.short	0x0000


	//----- nvinfo : EIATTR_MAXREG_COUNT
	.align		4
        /*001c*/ 	.byte	0x03, 0x1b
        /*001e*/ 	.short	0x00ff


	//----- nvinfo : EIATTR_MERCURY_ISA_VERSION
	.align		4
        /*0020*/ 	.byte	0x03, 0x5f
        /*0022*/ 	.short	0x0101


	//----- nvinfo : EIATTR_EXIT_INSTR_OFFSETS
	.align		4
        /*0024*/ 	.byte	0x04, 0x1c
        /*0026*/ 	.short	(.L_556 - .L_555)


	//   ....[0]....
.L_555:
        /*0028*/ 	.word	0x00000010


	//----- nvinfo : EIATTR_MAX_THREADS
	.align		4
.L_556:
        /*002c*/ 	.byte	0x04, 0x05
        /*002e*/ 	.short	(.L_558 - .L_557)
.L_557:
        /*0030*/ 	.word	0x00000100
        /*0034*/ 	.word	0x00000001
        /*0038*/ 	.word	0x00000001


	//----- nvinfo : EIATTR_CBANK_PARAM_SIZE
	.align		4
.L_558:
        /*003c*/ 	.byte	0x03, 0x19
        /*003e*/ 	.short	0x0418


	//----- nvinfo : EIATTR_PARAM_CBANK
	.align		4
        /*0040*/ 	.byte	0x04, 0x0a
        /*0042*/ 	.short	(.L_560 - .L_559)
	.align		4
.L_559:
        /*0044*/ 	.word	index@(.nv.constant0._ZN7cutlass13device_kernelIN5flash19enable_sm80_to_sm89INS1_16FlashAttnFwdSm80INS1_25CollectiveMainloopFwdSm80ILi8ELi2ELb0EN4cute5tupleIJNS5_1CILi128EEENS7_ILi64EEENS7_ILi192EEEEEELi192ENS_10bfloat16_tEfNS_4arch4Sm80ELb0ELb0ELb0ELb0ELb1ELb0ELb1ELb0EEENS1_21CollectiveEpilogueFwdINS6_IJS8_SA_S9_EEENS6_IJNS7_ILi1EEESI_SI_EEESC_SE_Li256ELb0ELb1ELb0ELb0EEENS1_19SingleTileSchedulerILb0ELb0ELb1ELi128EEEEEEEEEvNT_6ParamsE)
        /*0048*/ 	.short	0x0210
        /*004a*/ 	.short	0x0418


	//----- nvinfo : EIATTR_SW_WAR
	.align		4
.L_560:
        /*004c*/ 	.byte	0x04, 0x36
        /*004e*/ 	.short	(.L_562 - .L_561)
.L_561:
        /*0050*/ 	.word	0x00000008
.L_562:


//--------------------- .nv.info._ZN7cutlass13device_kernelIN5flash19enable_sm80_to_sm89INS1_16FlashAttnFwdSm80INS1_25CollectiveMainloopFwdSm80ILi8ELi2ELb0EN4cute5tupleIJNS5_1CILi128EEENS7_ILi64EEENS7_ILi192EEEEEELi192ENS_10bfloat16_tEfNS_4arch4Sm80ELb0ELb0ELb0ELb1ELb1ELb0ELb1ELb0EEENS1_21CollectiveEpilogueFwdINS6_IJS8_SA_S9_EEENS6_IJNS7_ILi1EEESI_SI_EEESC_SE_Li256ELb1ELb1ELb0ELb0EEENS1_19SingleTileSchedulerILb1ELb0ELb1ELi128EEEEEEEEEvNT_6ParamsE --------------------------
	.section	.nv.info._ZN7cutlass13device_kernelIN5flash19enable_sm80_to_sm89INS1_16FlashAttnFwdSm80INS1_25CollectiveMainloopFwdSm80ILi8ELi2ELb0EN4cute5tupleIJNS5_1CILi128EEENS7_ILi64EEENS7_ILi192EEEEEELi192ENS_10bfloat16_tEfNS_4arch4Sm80ELb0ELb0ELb0ELb1ELb1ELb0ELb1ELb0EEENS1_21CollectiveEpilogueFwdINS6_IJS8_SA_S9_EEENS6_IJNS7_ILi1EEESI_SI_EEESC_SE_Li256ELb1ELb1ELb0ELb0EEENS1_19SingleTileSchedulerILb1ELb0ELb1ELi128EEEEEEEEEvNT_6ParamsE,"",@"SHT_CUDA_INFO"
	.sectionflags	@""
	.align	4


	//----- nvinfo : EIATTR_CUDA_API_VERSION
	.align		4
        /*0000*/ 	.byte	0x04, 0x37
        /*0002*/ 	.short	(.L_564 - .L_563)
.L_563:
        /*0004*/ 	.word	0x00000082


	//----- nvinfo : EIATTR_KPARAM_INFO
	.align		4
.L_564:
        /*0008*/ 	.byte	0x04, 0x17
        /*000a*/ 	.short	(.L_566 - .L_565)
.L_565:
        /*000c*/ 	.word	0x00000000
        /*0010*/ 	.short	0x0000
        /*0012*/ 	.short	0x0000
        /*0014*/ 	.byte	0x00, 0xf0, 0x61, 0x10


	//----- nvinfo : EIATTR_SPARSE_MMA_MASK
	.align		4
.L_566:
        /*0018*/ 	.byte	0x03, 0x50
        /*001a*/ 	.short	0x0000


	//----- nvinfo : EIATTR_MAXREG_COUNT
	.align		4
        /*001c*/ 	.byte	0x03, 0x1b
        /*001e*/ 	.short	0x00ff


	//----- nvinfo : EIATTR_MERCURY_ISA_VERSION
	.align		4
        /*0020*/ 	.byte	0x03, 0x5f
        /*0022*/ 	.short	0x0101


	//----- nvinfo : EIATTR_EXIT_INSTR_OFFSETS
	.align		4
        /*0024*/ 	.byte	0x04, 0x1c
        /*0026*/ 	.short	(.L_568 - .L_567)


	//   ....[0]....
.L_567:
        /*0028*/ 	.word	0x00000010


	//----- nvinfo : EIATTR_MAX_THREADS
	.align		4
.L_568:
        /*002c*/ 	.byte	0x04, 0x05
        /*002e*/ 	.short	(.L_570 - .L_569)
.L_569:
        /*0030*/ 	.word	0x00000100
        /*0034*/ 	.word	0x00000001
        /*0038*/ 	.word	0x00000001


	//----- nvinfo : EIATTR_CBANK_PARAM_SIZE
	.align		4
.L_570:
        /*003c*/ 	.byte	0x03, 0x19
        /*003e*/ 	.short	0x0418


	//----- nvinfo : EIATTR_PARAM_CBANK
	.align		4
        /*0040*/ 	.byte	0x04, 0x0a
        /*0042*/ 	.short	(.L_572 - .L_571)
	.align		4
.L_571:
        /*0044*/ 	.word	index@(.nv.constant0._ZN7cutlass13device_kernelIN5flash19enable_sm80_to_sm89INS1_16FlashAttnFwdSm80INS1_25CollectiveMainloopFwdSm80ILi8ELi2ELb0EN4cute5tupleIJNS5_1CILi128EEENS7_ILi64EEENS7_ILi192EEEEEELi192ENS_10bfloat16_tEfNS_4arch4Sm80ELb0ELb0ELb0ELb1ELb1ELb0ELb1ELb0EEENS1_21CollectiveEpilogueFwdINS6_IJS8_SA_S9_EEENS6_IJNS7_ILi1EEESI_SI_EEESC_SE_Li256ELb1ELb1ELb0ELb0EEENS1_19SingleTileSchedulerILb1ELb0ELb1ELi128EEEEEEEEEvNT_6ParamsE)
        /*0048*/ 	.short	0x0210
        /*004a*/ 	.short	0x0418


	//----- nvinfo : EIATTR_SW_WAR
	.align		4
.L_572:
        /*004c*/ 	.byte	0x04, 0x36
        /*004e*/ 	.short	(.L_574 - .L_573)
.L_573:
        /*0050*/ 	.word	0x00000008
.L_574:


//--------------------- .nv.info._ZN7cutlass13device_kernelIN5flash19enable_sm80_to_sm89INS1_16FlashAttnFwdSm80INS1_25CollectiveMainloopFwdSm80ILi8ELi2ELb0EN4cute5tupleIJNS5_1CILi128EEENS7_ILi64EEENS7_ILi192EEEEEELi192ENS_10bfloat16_tEfNS_4arch4Sm80ELb0ELb0ELb0ELb1ELb1ELb1ELb1ELb0EEENS1_21CollectiveEpilogueFwdINS6_IJS8_SA_S9_EEENS6_IJNS7_ILi1EEESI_SI_EEESC_SE_Li256ELb1ELb1ELb0ELb0EEENS1_19SingleTileSchedulerILb1ELb0ELb1ELi128EEEEEEEEEvNT_6ParamsE --------------------------
	.section	.nv.info._ZN7cutlass13device_kernelIN5flash19enable_sm80_to_sm89INS1_16FlashAttnFwdSm80INS1_25CollectiveMainloopFwdSm80ILi8ELi2ELb0EN4cute5tupleIJNS5_1CILi128EEENS7_ILi64EEENS7_ILi192EEEEEELi192ENS_10bfloat16_tEfNS_4arch4Sm80ELb0ELb0ELb0ELb1ELb1ELb1ELb1ELb0EEENS1_21CollectiveEpilogueFwdINS6_IJS8_SA_S9_EEENS6_IJNS7_ILi1EEESI_SI_EEESC_SE_Li256ELb1ELb1ELb0ELb0EEENS1_19SingleTileSchedulerILb1ELb0ELb1ELi128EEEEEEEEEvNT_6ParamsE,"",@"SHT_CUDA_INFO"
	.sectionflags	@""
	.align	4


	//----- nvinfo : EIATTR_CUDA_API_VERSION
	.align		4
        /*0000*/ 	.byte	0x04, 0x37
        /*0002*/ 	.short	(.L_576 - .L_575)
.L_575:
        /*0004*/ 	.word	0x00000082


	//----- nvinfo : EIATTR_KPARAM_INFO
	.align		4
.L_576:
        /*0008*/ 	.byte	0x04, 0x17
        /*000a*/ 	.short	(.L_578 - .L_577)
.L_577:
        /*000c*/ 	.word	0x00000000
        /*0010*/ 	.short	0x0000
        /*0012*/ 	.short	0x0000
        /*0014*/ 	.byte	0x00, 0xf0, 0x61, 0x10


	//----- nvinfo : EIATTR_SPARSE_MMA_MASK
	.align		4
.L_578:
        /*0018*/ 	.byte	0x03, 0x50
        /*001a*/ 	.short	0x0000


	//----- nvinfo : EIATTR_MAXREG_COUNT
	.align		4
        /*001c*/ 	.byte	0x03, 0x1b
        /*001e*/ 	.short	0x00ff


	//----- nvinfo : EIATTR_MERCURY_ISA_VERSION
	.align		4
        /*0020*/ 	.byte	0x03, 0x5f
        /*0022*/ 	.short	0x0101


	//----- nvinfo : EIATTR_EXIT_INSTR_OFFSETS
	.align		4
        /*0024*/ 	.byte	0x04, 0x1c
        /*0026*/ 	.short	(.L_580 - .L_579)


	//   ....[0]....
.L_579:
        /*0028*/ 	.word	0x00000010


	//----- nvinfo : EIATTR_MAX_THREADS
	.align		4
.L_580:
        /*002c*/ 	.byte	0x04, 0x05
        /*002e*/ 	.short	(.L_582 - .L_581)
.L_581:
        /*0030*/ 	.word	0x00000100
        /*0034*/ 	.word	0x00000001
        /*0038*/ 	.word	0x00000001


	//----- nvinfo : EIATTR_CBANK_PARAM_SIZE
	.align		4
.L_582:
        /*003c*/ 	.byte	0x03, 0x19
        /*003e*/ 	.short	0x0418


	//----- nvinfo : EIATTR_PARAM_CBANK
	.align		4
        /*0040*/ 	.byte	0x04, 0x0a
        /*0042*/ 	.short	(.L_584 - .L_583)
	.align		4
.L_583:
        /*0044*/ 	.word	index@(.nv.constant0._ZN7cutlass13device_kernelIN5flash19enable_sm80_to_sm89INS1_16FlashAttnFwdSm80INS1_25CollectiveMainloopFwdSm80ILi8ELi2ELb0EN4cute5tupleIJNS5_1CILi128EEENS7_ILi64EEENS7_ILi192EEEEEELi192ENS_10bfloat16_tEfNS_4arch4Sm80ELb0ELb0ELb0ELb1ELb1ELb1ELb1ELb0EEENS1_21CollectiveEpilogueFwdINS6_IJS8_SA_S9_EEENS6_IJNS7_ILi1EEESI_SI_EEESC_SE_Li256ELb1ELb1ELb0ELb0EEENS1_19SingleTileSchedulerILb1ELb0ELb1ELi128EEEEEEEEEvNT_6ParamsE)
        /*0048*/ 	.short	0x0210
        /*004a*/ 	.short	0x0418


	//----- nvinfo : EIATTR_SW_WAR
	.align		4
.L_584:
        /*004c*/ 	.byte	0x04, 0x36
        /*004e*/ 	.short	(.L_586 - .L_585)
.L_585:
        /*0050*/ 	.word	0x00000008
.L_586:


//--------------------- .nv.info._ZN7cutlass13device_kernelIN5flash19enable_sm80_to_sm89INS1_16FlashAttnFwdSm80INS1_25CollectiveMainloopFwdSm80ILi8ELi2ELb0EN4cute5tupleIJNS5_1CILi128EEENS7_ILi64EEENS7_ILi192EEEEEELi192ENS_10bfloat16_tEfNS_4arch4Sm80ELb0ELb1ELb0ELb0ELb1ELb0ELb1ELb0EEENS1_21CollectiveEpilogueFwdINS6_IJS8_SA_S9_EEENS6_IJNS7_ILi1EEESI_SI_EEESC_SE_Li256ELb0ELb1ELb0ELb0EEENS1_19SingleTileSchedulerILb0ELb0ELb1ELi128EEEEEEEEEvNT_6ParamsE --------------------------
	.section	.nv.info._ZN7cutlass13device_kernelIN5flash19enable_sm80_to_sm89INS1_16FlashAttnFwdSm80INS1_25CollectiveMainloopFwdSm80ILi8ELi2ELb0EN4cute5tupleIJNS5_1CILi128EEENS7_ILi64EEENS7_ILi192EEEEEELi192ENS_10bfloat16_tEfNS_4arch4Sm80ELb0ELb1ELb0ELb0ELb1ELb0ELb1ELb0EEENS1_21CollectiveEpilogueFwdINS6_IJS8_SA_S9_EEENS6_IJNS7_ILi1EEESI_SI_EEESC_SE_Li256ELb0ELb1ELb0ELb0EEENS1_19SingleTileSchedulerILb0ELb0ELb1ELi128EEEEEEEEEvNT_6ParamsE,"",@"SHT_CUDA_INFO"
	.sectionflags	@""
	.align	4


	//----- nvinfo : EIATTR_CUDA_API_VERSION
	.align		4
        /*0000*/ 	.byte	0x04, 0x37
        /*0002*/ 	.short	(.L_588 - .L_587)
.L_587:
        /*0004*/ 	.word	0x00000082


	//----- nvinfo : EIATTR_KPARAM_INFO
	.align		4
.L_588:
        /*0008*/ 	.byte	0x04, 0x17
        /*000a*/ 	.short	(.L_590 - .L_589)
.L_589:
        /*000c*/ 	.word	0x00000000
        /*0010*/ 	.short	0x0000
        /*0012*/ 	.short	0x0000
        /*0014*/ 	.byte	0x00, 0xf0, 0x61, 0x10


	//----- nvinfo : EIATTR_SPARSE_MMA_MASK
	.align		4
.L_590:
        /*0018*/ 	.byte	0x03, 0x50
        /*001a*/ 	.short	0x0000


	//----- nvinfo : EIATTR_MAXREG_COUNT
	.align		4
        /*001c*/ 	.byte	0x03, 0x1b
        /*001e*/ 	.short	0x00ff


	//----- nvinfo : EIATTR_MERCURY_ISA_VERSION
	.align		4
        /*0020*/ 	.byte	0x03, 0x5f
        /*0022*/ 	.short	0x0101


	//----- nvinfo : EIATTR_EXIT_INSTR_OFFSETS
	.align		4
        /*0024*/ 	.byte	0x04, 0x1c
        /*0026*/ 	.short	(.L_592 - .L_591)


	//   ....[0]....
.L_591:
        /*0028*/ 	.word	0x00000010


	//----- nvinfo : EIATTR_MAX_THREADS
	.align		4
.L_592:
        /*002c*/ 	.byte	0x04, 0x05
        /*002e*/ 	.short	(.L_594 - .L_593)
.L_593:
        /*0030*/ 	.word	0x00000100
        /*0034*/ 	.word	0x00000001
        /*0038*/ 	.word	0x00000001


	//----- nvinfo : EIATTR_CBANK_PARAM_SIZE
	.align		4
.L_594:
        /*003c*/ 	.byte	0x03, 0x19
        /*003e*/ 	.short	0x0418


	//----- nvinfo : EIATTR_PARAM_CBANK
	.align		4
        /*0040*/ 	.byte	0x04, 0x0a
        /*0042*/ 	.short	(.L_596 - .L_595)
	.align		4
.L_595:
        /*0044*/ 	.word	index@(.nv.constant0._ZN7cutlass13device_kernelIN5flash19enable_sm80_to_sm89INS1_16FlashAttnFwdSm80INS1_25CollectiveMainloopFwdSm80ILi8ELi2ELb0EN4cute5tupleIJNS5_1CILi128EEENS7_ILi64EEENS7_ILi192EEEEEELi192ENS_10bfloat16_tEfNS_4arch4Sm80ELb0ELb1ELb0ELb0ELb1ELb0ELb1ELb0EEENS1_21CollectiveEpilogueFwdINS6_IJS8_SA_S9_EEENS6_IJNS7_ILi1EEESI_SI_EEESC_SE_Li256ELb0ELb1ELb0ELb0EEENS1_19SingleTileSchedulerILb0ELb0ELb1ELi128EEEEEEEEEvNT_6ParamsE)
        /*0048*/ 	.short	0x0210
        /*004a*/ 	.short	0x0418


	//----- nvinfo : EIATTR_SW_WAR
	.align		4
.L_596:
        /*004c*/ 	.byte	0x04, 0x36
        /*004e*/ 	.short	(.L_598 - .L_597)
.L_597:
        /*0050*/ 	.word	0x00000008
.L_598:


//--------------------- .nv.info._ZN7cutlass13device_kernelIN5flash19enable_sm80_to_sm89INS1_16FlashAttnFwdSm80INS1_25CollectiveMainloopFwdSm80ILi8ELi2ELb0EN4cute5tupleIJNS5_1CILi128EEENS7_ILi64EEENS7_ILi192EEEEEELi192ENS_10bfloat16_tEfNS_4arch4Sm80ELb0ELb1ELb0ELb1ELb1ELb0ELb1ELb0EEENS1_21CollectiveEpilogueFwdINS6_IJS8_SA_S9_EEENS6_IJNS7_ILi1EEESI_SI_EEESC_SE_Li256ELb1ELb1ELb0ELb0EEENS1_19SingleTileSchedulerILb1ELb0ELb1ELi128EEEEEEEEEvNT_6ParamsE --------------------------
	.section	.nv.info._ZN7cutlass13device_kernelIN5flash19enable_sm80_to_sm89INS1_16FlashAttnFwdSm80INS1_25CollectiveMainloopFwdSm80ILi8ELi2ELb0EN4cute5tupleIJNS5_1CILi128EEENS7_ILi64EEENS7_ILi192EEEEEELi192ENS_10bfloat16_tEfNS_4arch4Sm80ELb0ELb1ELb0ELb1ELb1ELb0ELb1ELb0EEENS1_21CollectiveEpilogueFwdINS6_IJS8_SA_S9_EEENS6_IJNS7_ILi1EEESI_SI_EEESC_SE_Li256ELb1ELb1ELb0ELb0EEENS1_19SingleTileSchedulerILb1ELb0ELb1ELi128EEEEEEEEEvNT_6ParamsE,"",@"SHT_CUDA_INFO"
	.sectionflags	@""
	.align	4


	//----- nvinfo : EIATTR_CUDA_API_VERSION
	.align		4
        /*0000*/ 	.byte	0x04, 0x37
        /*0002*/ 	.short	(.L_600 - .L_599)
.L_599:
        /*0004*/ 	.word	0x00000082


	//----- nvinfo : EIATTR_KPARAM_INFO
	.align		4
.L_600:
        /*0008*/ 	.byte	0x04, 0x17
        /*000a*/ 	.short	(.L_602 - .L_601)
.L_601:
        /*000c*/ 	.word	0x00000000
        /*0010*/ 	.short	0x0000
        /*0012*/ 	.short	0x0000
        /*0014*/ 	.byte	0x00, 0xf0, 0x61, 0x10


	//----- nvinfo : EIATTR_SPARSE_MMA_MASK
	.align		4
.L_602:
        /*0018*/ 	.byte	0x03, 0x50
        /*001a*/ 	.short	0x0000


	//----- nvinfo : EIATTR_MAXREG_COUNT
	.align		4
        /*001c*/ 	.byte	0x03, 0x1b
        /*001e*/ 	.short	0x00ff


	//----- nvinfo : EIATTR_MERCURY_ISA_VERSION
	.align		4
        /*0020*/ 	.byte	0x03, 0x5f
        /*0022*/ 	.short	0x0101


	//----- nvinfo : EIATTR_EXIT_INSTR_OFFSETS
	.align		4
        /*0024*/ 	.byte	0x04, 0x1c
        /*0026*/ 	.short	(.L_604 - .L_603)


	//   ....[0]....
.L_603:
        /*0028*/ 	.word	0x00000010


	//----- nvinfo : EIATTR_MAX_THREADS
	.align		4
.L_604:
        /*002c*/ 	.byte	0x04, 0x05
        /*002e*/ 	.short	(.L_606 - .L_605)
.L_605:
        /*0030*/ 	.word	0x00000100
        /*0034*/ 	.word	0x00000001
        /*0038*/ 	.word	0x00000001


	//----- nvinfo : EIATTR_CBANK_PARAM_SIZE
	.align		4
.L_606:
        /*003c*/ 	.byte	0x03, 0x19
        /*003e*/ 	.short	0x0418


	//----- nvinfo : EIATTR_PARAM_CBANK
	.align		4
        /*0040*/ 	.byte	0x04, 0x0a
        /*0042*/ 	.short	(.L_608 - .L_607)
	.align		4
.L_607:
        /*0044*/ 	.word	index@(.nv.constant0._ZN7cutlass13device_kernelIN5flash19enable_sm80_to_sm89INS1_16FlashAttnFwdSm80INS1_25CollectiveMainloopFwdSm80ILi8ELi2ELb0EN4cute5tupleIJNS5_1CILi128EEENS7_ILi64EEENS7_ILi192EEEEEELi192ENS_10bfloat16_tEfNS_4arch4Sm80ELb0ELb1ELb0ELb1ELb1ELb0ELb1ELb0EEENS1_21CollectiveEpilogueFwdINS6_IJS8_SA_S9_EEENS6_IJNS7_ILi1EEESI_SI_EEESC_SE_Li256ELb1ELb1ELb0ELb0EEENS1_19SingleTileSchedulerILb1ELb0ELb1ELi128EEEEEEEEEvNT_6ParamsE)
        /*0048*/ 	.short	0x0210
        /*004a*/ 	.short	0x0418


	//----- nvinfo : EIATTR_SW_WAR
	.align		4
.L_608:
        /*004c*/ 	.byte	0x04, 0x36
        /*004e*/ 	.short	(.L_610 - .L_609)
.L_609:
        /*0050*/ 	.word	0x00000008
.L_610:


//--------------------- .nv.info._ZN7cutlass13device_kernelIN5flash19enable_sm80_to_sm89INS1_16FlashAttnFwdSm80INS1_25CollectiveMainloopFwdSm80ILi8ELi2ELb0EN4cute5tupleIJNS5_1CILi128EEENS7_ILi64EEENS7_ILi192EEEEEELi192ENS_10bfloat16_tEfNS_4arch4Sm80ELb0ELb1ELb0ELb1ELb1ELb1ELb1ELb0EEENS1_21CollectiveEpilogueFwdINS6_IJS8_SA_S9_EEENS6_IJNS7_ILi1EEESI_SI_EEESC_SE_Li256ELb1ELb1ELb0ELb0EEENS1_19SingleTileSchedulerILb1ELb0ELb1ELi128EEEEEEEEEvNT_6ParamsE --------------------------
	.section	.nv.info._ZN7cutlass13device_kernelIN5flash19enable_sm80_to_sm89INS1_16FlashAttnFwdSm80INS1_25CollectiveMainloopFwdSm80ILi8ELi2ELb0EN4cute5tupleIJNS5_1CILi128EEENS7_ILi64EEENS7_ILi192EEEEEELi192ENS_10bfloat16_tEfNS_4arch4Sm80ELb0ELb1ELb0ELb1ELb1ELb1ELb1ELb0EEENS1_21CollectiveEpilogueFwdINS6_IJS8_SA_S9_EEENS6_IJNS7_ILi1EEESI_SI_EEESC_SE_Li256ELb1ELb1ELb0ELb0EEENS1_19SingleTileSchedulerILb1ELb0ELb1ELi128EEEEEEEEEvNT_6ParamsE,"",@"SHT_CUDA_INFO"
	.sectionflags	@""
	.align	4


	//----- nvinfo : EIATTR_CUDA_API_VERSION
	.align		4
        /*0000*/ 	.byte	0x04, 0x37
        /*0002*/ 	.short	(.L_612 - .L_611)
.L_611:
        /*0004*/ 	.word	0x00000082


	//----- nvinfo : EIATTR_KPARAM_INFO
	.align		4
.L_612:
        /*0008*/ 	.byte	0x04, 0x17
        /*000a*/ 	.short	(.L_614 - .L_613)
.L_613:
        /*000c*/ 	.word	0x00000000
        /*0010*/ 	.short	0x0000
        /*0012*/ 	.short	0x0000
        /*0014*/ 	.byte	0x00, 0xf0, 0x61, 0x10


	//----- nvinfo : EIATTR_SPARSE_MMA_MASK
	.align		4
.L_614:
        /*0018*/ 	.byte	0x03, 0x50
        /*001a*/ 	.short	0x0000


	//----- nvinfo : EIATTR_MAXREG_COUNT
	.align		4
        /*001c*/ 	.byte	0x03, 0x1b
        /*001e*/ 	.short	0x00ff


	//----- nvinfo : EIATTR_MERCURY_ISA_VERSION
	.align		4
        /*0020*/ 	.byte	0x03, 0x5f
        /*0022*/ 	.short	0x0101


	//----- nvinfo : EIATTR_EXIT_INSTR_OFFSETS
	.align		4
        /*0024*/ 	.byte	0x04, 0x1c
        /*0026*/ 	.short	(.L_616 - .L_615)


	//   ....[0]....
.L_615:
        /*0028*/ 	.word	0x00000010


	//----- nvinfo : EIATTR_MAX_THREADS
	.align		4
.L_616:
        /*002c*/ 	.byte	0x04, 0x05
        /*002e*/ 	.short	(.L_618 - .L_617)
.L_617:
        /*0030*/ 	.word	0x00000100
        /*0034*/ 	.word	0x00000001
        /*0038*/ 	.word	0x00000001


	//----- nvinfo : EIATTR_CBANK_PARAM_SIZE
	.align		4
.L_618:
        /*003c*/ 	.byte	0x03, 0x19
        /*003e*/ 	.short	0x0418


	//----- nvinfo : EIATTR_PARAM_CBANK
	.align		4
        /*0040*/ 	.byte	0x04, 0x0a
        /*0042*/ 	.short	(.L_620 - .L_619)
	.align		4
.L_619:
        /*0044*/ 	.word	index@(.nv.constant0._ZN7cutlass13device_kernelIN5flash19enable_sm80_to_sm89INS1_16FlashAttnFwdSm80INS1_25CollectiveMainloopFwdSm80ILi8ELi2ELb0EN4cute5tupleIJNS5_1CILi128EEENS7_ILi64EEENS7_ILi192EEEEEELi192ENS_10bfloat16_tEfNS_4arch4Sm80ELb0ELb1ELb0ELb1ELb1ELb1ELb1ELb0EEENS1_21CollectiveEpilogueFwdINS6_IJS8_SA_S9_EEENS6_IJNS7_ILi1EEESI_SI_EEESC_SE_Li256ELb1ELb1ELb0ELb0EEENS1_19SingleTileSchedulerILb1ELb0ELb1ELi128EEEEEEEEEvNT_6ParamsE)
        /*0048*/ 	.short	0x0210
        /*004a*/ 	.short	0x0418


	//----- nvinfo : EIATTR_SW_WAR
	.align		4
.L_620:
        /*004c*/ 	.byte	0x04, 0x36
        /*004e*/ 	.short	(.L_622 - .L_621)
.L_621:
        /*0050*/ 	.word	0x00000008
.L_622:


//--------------------- .nv.info._ZN7cutlass13device_kernelIN5flash19enable_sm80_to_sm89INS1_16FlashAttnFwdSm80INS1_25CollectiveMainloopFwdSm80ILi8ELi2ELb0EN4cute5tupleIJNS5_1CILi128EEENS7_ILi64EEENS7_ILi192EEEEEELi192ENS_10bfloat16_tEfNS_4arch4Sm80ELb1ELb0ELb0ELb0ELb1ELb0ELb1ELb0EEENS1_21CollectiveEpilogueFwdINS6_IJS8_SA_S9_EEENS6_IJNS7_ILi1EEESI_SI_EEESC_SE_Li256ELb0ELb1ELb0ELb0EEENS1_30DynamicPersistentTileSchedulerILi256ELi256ELb0ELb1ELb0EEEEEEEEEvNT_6ParamsE --------------------------
	.section	.nv.info._ZN7cutlass13device_kernelIN5flash19enable_sm80_to_sm89INS1_16FlashAttnFwdSm80INS1_25CollectiveMainloopFwdSm80ILi8ELi2ELb0EN4cute5tupleIJNS5_1CILi128EEENS7_ILi64EEENS7_ILi192EEEEEELi192ENS_10bfloat16_tEfNS_4arch4Sm80ELb1ELb0ELb0ELb0ELb1ELb0ELb1ELb0EEENS1_21CollectiveEpilogueFwdINS6_IJS8_SA_S9_EEENS6_IJNS7_ILi1EEESI_SI_EEESC_SE_Li256ELb0ELb1ELb0ELb0EEENS1_30DynamicPersistentTileSchedulerILi256ELi256ELb0ELb1ELb0EEEEEEEEEvNT_6ParamsE,"",@"SHT_CUDA_INFO"
	.sectionflags	@""
	.align	4


	//----- nvinfo : EIATTR_CUDA_API_VERSION
	.align		4
        /*0000*/ 	.byte	0x04, 0x37
        /*0002*/ 	.short	(.L_624 - .L_623)
.L_623:
        /*0004*/ 	.word	0x00000082


	//----- nvinfo : EIATTR_KPARAM_INFO
	.align		4
.L_624:
        /*0008*/ 	.byte	0x04, 0x17
        /*000a*/ 	.short	(.L_626 - .L_625)
.L_625:
        /*000c*/ 	.word	0x00000000
        /*0010*/ 	.short	0x0000
        /*0012*/ 	.short	0x0000
        /*0014*/ 	.byte	0x00, 0xf0, 0xa1, 0x10


	//----- nvinfo : EIATTR_SPARSE_MMA_MASK
	.align		4
.L_626:
        /*0018*/ 	.byte	0x03, 0x50
        /*001a*/ 	.short	0x0000


	//----- nvinfo : EIATTR_MAXREG_COUNT
	.align		4
        /*001c*/ 	.byte	0x03, 0x1b
        /*001e*/ 	.short	0x00ff


	//----- nvinfo : EIATTR_MERCURY_ISA_VERSION
	.align		4
        /*0020*/ 	.byte	0x03, 0x5f
        /*0022*/ 	.short	0x0101


	//----- nvinfo : EIATTR_EXIT_INSTR_OFFSETS
	.align		4
        /*0024*/ 	.byte	0x04, 0x1c
        /*0026*/ 	.short	(.L_628 - .L_627)


	//   ....[0]....
.L_627:
        /*0028*/ 	.word	0x00000010


	//----- nvinfo : EIATTR_MAX_THREADS
	.align		4
.L_628:
        /*002c*/ 	.byte	0x04, 0x05
        /*002e*/ 	.short	(.L_630 - .L_629)
.L_629:
        /*0030*/ 	.word	0x00000100
        /*0034*/ 	.word	0x00000001
        /*0038*/ 	.word	0x00000001


	//----- nvinfo : EIATTR_CBANK_PARAM_SIZE
	.align		4
.L_630:
        /*003c*/ 	.byte	0x03, 0x19
        /*003e*/ 	.short	0x0428


	//----- nvinfo : EIATTR_PARAM_CBANK
	.align		4
        /*0040*/ 	.byte	0x04, 0x0a
        /*0042*/ 	.short	(.L_632 - .L_631)
	.align		4
.L_631:
        /*0044*/ 	.word	index@(.nv.constant0._ZN7cutlass13device_kernelIN5flash19enable_sm80_to_sm89INS1_16FlashAttnFwdSm80INS1_25CollectiveMainloopFwdSm80ILi8ELi2ELb0EN4cute5tupleIJNS5_1CILi128EEENS7_ILi64EEENS7_ILi192EEEEEELi192ENS_10bfloat16_tEfNS_4arch4Sm80ELb1ELb0ELb0ELb0ELb1ELb0ELb1ELb0EEENS1_21CollectiveEpilogueFwdINS6_IJS8_SA_S9_EEENS6_IJNS7_ILi1EEESI_SI_EEESC_SE_Li256ELb0ELb1ELb0ELb0EEENS1_30DynamicPersistentTileSchedulerILi256ELi256ELb0ELb1ELb0EEEEEEEEEvNT_6ParamsE)
        /*0048*/ 	.short	0x0210
        /*004a*/ 	.short	0x0428


	//----- nvinfo : EIATTR_SW_WAR
	.align		4
.L_632:
        /*004c*/ 	.byte	0x04, 0x36
        /*004e*/ 	.short	(.L_634 - .L_633)
.L_633:
        /*0050*/ 	.word	0x00000008
.L_634:


//--------------------- .nv.info._ZN7cutlass13device_kernelIN5flash19enable_sm80_to_sm89INS1_16FlashAttnFwdSm80INS1_25CollectiveMainloopFwdSm80ILi8ELi2ELb0EN4cute5tupleIJNS5_1CILi128EEENS7_ILi64EEENS7_ILi192EEEEEELi192ENS_10bfloat16_tEfNS_4arch4Sm80ELb1ELb0ELb0ELb1ELb1ELb0ELb1ELb0EEENS1_21CollectiveEpilogueFwdINS6_IJS8_SA_S9_EEENS6_IJNS7_ILi1EEESI_SI_EEESC_SE_Li256ELb1ELb1ELb0ELb0EEENS1_19SingleTileSchedulerILb1ELb0ELb1ELi128EEEEEEEEEvNT_6ParamsE --------------------------
	.section	.nv.info._ZN7cutlass13device_kernelIN5flash19enable_sm80_to_sm89INS1_16FlashAttnFwdSm80INS1_25CollectiveMainloopFwdSm80ILi8ELi2ELb0EN4cute5tupleIJNS5_1CILi128EEENS7_ILi64EEENS7_ILi192EEEEEELi192ENS_10bfloat16_tEfNS_4arch4Sm80ELb1ELb0ELb0ELb1ELb1ELb0ELb1ELb0EEENS1_21CollectiveEpilogueFwdINS6_IJS8_SA_S9_EEENS6_IJNS7_ILi1EEESI_SI_EEESC_SE_Li256ELb1ELb1ELb0ELb0EEENS1_19SingleTileSchedulerILb1ELb0ELb1ELi128EEEEEEEEEvNT_6ParamsE,"",@"SHT_CUDA_INFO"
	.sectionflags	@""
	.align	4


	//----- nvinfo : EIATTR_CUDA_API_VERSION
	.align		4
        /*0000*/ 	.byte	0x04, 0x37
        /*0002*/ 	.short	(.L_636 - .L_635)
.L_635:
        /*0004*/ 	.word	0x00000082


	//----- nvinfo : EIATTR_KPARAM_INFO
	.align		4
.L_636:
        /*0008*/ 	.byte	0x04, 0x17
        /*000a*/ 	.short	(.L_638 - .L_637)
.L_637:
        /*000c*/ 	.word	0x00000000
        /*0010*/ 	.short	0x0000
        /*0012*/ 	.short	0x0000
        /*0014*/ 	.byte	0x00, 0xf0, 0x61, 0x10


	//----- nvinfo : EIATTR_SPARSE_MMA_MASK
	.align		4
.L_638:
        /*0018*/ 	.byte	0x03, 0x50
        /*001a*/ 	.short	0x0000


	//----- nvinfo : EIATTR_MAXREG_COUNT
	.align		4
        /*001c*/ 	.byte	0x03, 0x1b
        /*001e*/ 	.short	0x00ff


	//----- nvinfo : EIATTR_MERCURY_ISA_VERSION
	.align		4
        /*0020*/ 	.byte	0x03, 0x5f
        /*0022*/ 	.short	0x0101


	//----- nvinfo : EIATTR_EXIT_INSTR_OFFSETS
	.align		4
        /*0024*/ 	.byte	0x04, 0x1c
        /*0026*/ 	.short	(.L_640 - .L_639)


	//   ....[0]....
.L_639:
        /*0028*/ 	.word	0x00000010


	//----- nvinfo : EIATTR_MAX_THREADS
	.align		4
.L_640:
        /*002c*/ 	.byte	0x04, 0x05
        /*002e*/ 	.short	(.L_642 - .L_641)
.L_641:
        /*0030*/ 	.word	0x00000100
        /*0034*/ 	.word	0x00000001
        /*0038*/ 	.word	0x00000001


	//----- nvinfo : EIATTR_CBANK_PARAM_SIZE
	.align		4
.L_642:
        /*003c*/ 	.byte	0x03, 0x19
        /*003e*/ 	.short	0x0418


	//----- nvinfo : EIATTR_PARAM_CBANK
	.align		4
        /*0040*/ 	.byte	0x04, 0x0a
        /*0042*/ 	.short	(.L_644 - .L_643)
	.align		4
.L_643:
        /*0044*/ 	.word	index@(.nv.constant0._ZN7cutlass13device_kernelIN5flash19enable_sm80_to_sm89INS1_16FlashAttnFwdSm80INS1_25CollectiveMainloopFwdSm80ILi8ELi2ELb0EN4cute5tupleIJNS5_1CILi128EEENS7_ILi64EEENS7_ILi192EEEEEELi192ENS_10bfloat16_tEfNS_4arch4Sm80ELb1ELb0ELb0ELb1ELb1ELb0ELb1ELb0EEENS1_21CollectiveEpilogueFwdINS6_IJS8_SA_S9_EEENS6_IJNS7_ILi1EEESI_SI_EEESC_SE_Li256ELb1ELb1ELb0ELb0EEENS1_19SingleTileSchedulerILb1ELb0ELb1ELi128EEEEEEEEEvNT_6ParamsE)
        /*0048*/ 	.short	0x0210
        /*004a*/ 	.short	0x0418


	//----- nvinfo : EIATTR_SW_WAR
	.align		4
.L_644:
        /*004c*/ 	.byte	0x04, 0x36
        /*004e*/ 	.short	(.L_646 - .L_645)
.L_645:
        /*0050*/ 	.word	0x00000008
.L_646:


//--------------------- .nv.info._ZN7cutlass13device_kernelIN5flash19enable_sm80_to_sm89INS1_16FlashAttnFwdSm80INS1_25CollectiveMainloopFwdSm80ILi8ELi2ELb0EN4cute5tupleIJNS5_1CILi128EEENS7_ILi64EEENS7_ILi192EEEEEELi192ENS_10bfloat16_tEfNS_4arch4Sm80ELb1ELb0ELb0ELb1ELb1ELb1ELb1ELb0EEENS1_21CollectiveEpilogueFwdINS6_IJS8_SA_S9_EEENS6_IJNS7_ILi1EEESI_SI_EEESC_SE_Li256ELb1ELb1ELb0ELb0EEENS1_19SingleTileSchedulerILb1ELb0ELb1ELi128EEEEEEEEEvNT_6ParamsE --------------------------
	.section	.nv.info._ZN7cutlass13device_kernelIN5flash19enable_sm80_to_sm89INS1_16FlashAttnFwdSm80INS1_25CollectiveMainloopFwdSm80ILi8ELi2ELb0EN4cute5tupleIJNS5_1CILi128EEENS7_ILi64EEENS7_ILi192EEEEEELi192ENS_10bfloat16_tEfNS_4arch4Sm80ELb1ELb0ELb0ELb1ELb1ELb1ELb1ELb0EEENS1_21CollectiveEpilogueFwdINS6_IJS8_SA_S9_EEENS6_IJNS7_ILi1EEESI_SI_EEESC_SE_Li256ELb1ELb1ELb0ELb0EEENS1_19SingleTileSchedulerILb1ELb0ELb1ELi128EEEEEEEEEvNT_6ParamsE,"",@"SHT_CUDA_INFO"
	.sectionflags	@""
	.align	4


	//----- nvinfo : EIATTR_CUDA_API_VERSION
	.align		4
        /*0000*/ 	.byte	0x04, 0x37
        /*0002*/ 	.short	(.L_648 - .L_647)
.L_647:
        /*0004*/ 	.word	0x00000082


	//----- nvinfo : EIATTR_KPARAM_INFO
	.align		4
.L_648:
        /*0008*/ 	.byte	0x04, 0x17
        /*000a*/ 	.short	(.L_650 - .L_649)
.L_649:
        /*000c*/ 	.word	0x00000000
        /*0010*/ 	.short	0x0000
        /*0012*/ 	.short	0x0000
        /*0014*/ 	.byte	0x00, 0xf0, 0x61, 0x10


	//----- nvinfo : EIATTR_SPARSE_MMA_MASK
	.align		4
.L_650:
        /*0018*/ 	.byte	0x03, 0x50
        /*001a*/ 	.short	0x0000


	//----- nvinfo : EIATTR_MAXREG_COUNT
	.align		4
        /*001c*/ 	.byte	0x03, 0x1b
        /*001e*/ 	.short	0x00ff


	//----- nvinfo : EIATTR_MERCURY_ISA_VERSION
	.align		4
        /*0020*/ 	.byte	0x03, 0x5f
        /*0022*/ 	.short	0x0101


	//----- nvinfo : EIATTR_EXIT_INSTR_OFFSETS
	.align		4
        /*0024*/ 	.byte	0x04, 0x1c
        /*0026*/ 	.short	(.L_652 - .L_651)


	//   ....[0]....
.L_651:
        /*0028*/ 	.word	0x00000010


	//----- nvinfo : EIATTR_MAX_THREADS
	.align		4
.L_652:
        /*002c*/ 	.byte	0x04, 0x05
        /*002e*/ 	.short	(.L_654 - .L_653)
.L_653:
        /*0030*/ 	.word	0x00000100
        /*0034*/ 	.word	0x00000001
        /*0038*/ 	.word	0x00000001


	//----- nvinfo : EIATTR_CBANK_PARAM_SIZE
	.align		4
.L_654:
        /*003c*/ 	.byte	0x03, 0x19
        /*003e*/ 	.short	0x0418


	//----- nvinfo : EIATTR_PARAM_CBANK
	.align		4
        /*0040*/ 	.byte	0x04, 0x0a
        /*0042*/ 	.short	(.L_656 - .L_655)
	.align		4
.L_655:
        /*0044*/ 	.word	index@(.nv.constant0._ZN7cutlass13device_kernelIN5flash19enable_sm80_to_sm89INS1_16FlashAttnFwdSm80INS1_25CollectiveMainloopFwdSm80ILi8ELi2ELb0EN4cute5tupleIJNS5_1CILi128EEENS7_ILi64EEENS7_ILi192EEEEEELi192ENS_10bfloat16_tEfNS_4arch4Sm80ELb1ELb0ELb0ELb1ELb1ELb1ELb1ELb0EEENS1_21CollectiveEpilogueFwdINS6_IJS8_SA_S9_EEENS6_IJNS7_ILi1EEESI_SI_EEESC_SE_Li256ELb1ELb1ELb0ELb0EEENS1_19SingleTileSchedulerILb1ELb0ELb1ELi128EEEEEEEEEvNT_6ParamsE)
        /*0048*/ 	.short	0x0210
        /*004a*/ 	.short	0x0418


	//----- nvinfo : EIATTR_SW_WAR
	.align		4
.L_656:
        /*004c*/ 	.byte	0x04, 0x36
        /*004e*/ 	.short	(.L_658 - .L_657)
.L_657:
        /*0050*/ 	.word	0x00000008
.L_658:


//--------------------- .nv.callgraph             --------------------------
	.section	.nv.callgraph,"",@"SHT_CUDA_CALLGRAPH"
	.align	4
	.sectionentsize	8
	.align		4
        /*0000*/ 	.word	0x00000000
	.align		4
        /*0004*/ 	.word	0xffffffff
	.align		4
        /*0008*/ 	.word	0x00000000
	.align		4
        /*000c*/ 	.word	0xfffffffe
	.align		4
        /*0010*/ 	.word	0x00000000
	.align		4
        /*0014*/ 	.word	0xfffffffd
	.align		4
        /*0018*/ 	.word	0x00000000
	.align		4
        /*001c*/ 	.word	0xfffffffc


//--------------------- .nv.constant4             --------------------------
	.section	.nv.constant4,"a",@progbits
	.align	8
	.align		8
.nv.constant4:
        /*0000*/ 	.dword	_ZN83_INTERNAL_4d98bf0a_47_flash_fwd_hdim192_bf16_paged_softcapall_sm80_cu_a7f3af4d_39364cuda3std3__45__cpo5beginE
	.align		8
        /*0008*/ 	.dword	_ZN83_INTERNAL_4d98bf0a_47_flash_fwd_hdim192_bf16_paged_softcapall_sm80_cu_a7f3af4d_39364cuda3std3__45__cpo3endE
	.align		8
        /*0010*/ 	.dword	_ZN83_INTERNAL_4d98bf0a_47_flash_fwd_hdim192_bf16_paged_softcapall_sm80_cu_a7f3af4d_39364cuda3std3__45__cpo6cbeginE
	.align		8
        /*0018*/ 	.dword	_ZN83_INTERNAL_4d98bf0a_47_flash_fwd_hdim192_bf16_paged_softcapall_sm80_cu_a7f3af4d_39364cuda3std3__45__cpo4cendE
	.align		8
        /*0020*/ 	.dword	_ZN83_INTERNAL_4d98bf0a_47_flash_fwd_hdim192_bf16_paged_softcapall_sm80_cu_a7f3af4d_39364cuda3std3__485_GLOBAL__N__4d98bf0a_47_flash_fwd_hdim192_bf16_paged_softcapall_sm80_cu_a7f3af4d_39366ignoreE
	.align		8
        /*0028*/ 	.dword	_ZN83_INTERNAL_4d98bf0a_47_flash_fwd_hdim192_bf16_paged_softcapall_sm80_cu_a7f3af4d_39364cuda3std3__419piecewise_constructE
	.align		8
        /*0030*/ 	.dword	_ZN83_INTERNAL_4d98bf0a_47_flash_fwd_hdim192_bf16_paged_softcapall_sm80_cu_a7f3af4d_39364cuda3std3__48in_placeE
	.align		8
        /*0038*/ 	.dword	_ZN83_INTERNAL_4d98bf0a_47_flash_fwd_hdim192_bf16_paged_softcapall_sm80_cu_a7f3af4d_39364cuda3std6ranges3__45__cpo4swapE
	.align		8
        /*0040*/ 	.dword	_ZN83_INTERNAL_4d98bf0a_47_flash_fwd_hdim192_bf16_paged_softcapall_sm80_cu_a7f3af4d_39364cuda3std6ranges3__45__cpo9iter_moveE
	.align		8
        /*0048*/ 	.dword	_ZN83_INTERNAL_4d98bf0a_47_flash_fwd_hdim192_bf16_paged_softcapall_sm80_cu_a7f3af4d_39364cute7productE
	.align		8
        /*0050*/ 	.dword	_ZN83_INTERNAL_4d98bf0a_47_flash_fwd_hdim192_bf16_paged_softcapall_sm80_cu_a7f3af4d_39364cute1_E


//--------------------- .text._ZN7cutlass13device_kernelIN5flash19enable_sm80_to_sm89INS1_16FlashAttnFwdSm80INS1_25CollectiveMainloopFwdSm80ILi8ELi1ELb0EN4cute5tupleIJNS5_1CILi128EEENS7_ILi64EEENS7_ILi192EEEEEELi192ENS_10bfloat16_tEfNS_4arch4Sm80ELb0ELb0ELb1ELb0ELb1ELb0ELb1ELb0EEENS1_21CollectiveEpilogueFwdINS6_IJS8_SA_S9_EEENS6_IJNS7_ILi1EEESI_SI_EEESC_SE_Li256ELb0ELb1ELb0ELb0EEENS1_19SingleTileSchedulerILb0ELb0ELb1ELi128EEEEEEEEEvNT_6ParamsE --------------------------
	.section	.text._ZN7cutlass13device_kernelIN5flash19enable_sm80_to_sm89INS1_16FlashAttnFwdSm80INS1_25CollectiveMainloopFwdSm80ILi8ELi1ELb0EN4cute5tupleIJNS5_1CILi128EEENS7_ILi64EEENS7_ILi192EEEEEELi192ENS_10bfloat16_tEfNS_4arch4Sm80ELb0ELb0ELb1ELb0ELb1ELb0ELb1ELb0EEENS1_21CollectiveEpilogueFwdINS6_IJS8_SA_S9_EEENS6_IJNS7_ILi1EEESI_SI_EEESC_SE_Li256ELb0ELb1ELb0ELb0EEENS1_19SingleTileSchedulerILb0ELb0ELb1ELi128EEEEEEEEEvNT_6ParamsE,"ax",@progbits
	.align	128
.text._ZN7cutlass13device_kernelIN5flash19enable_sm80_to_sm89INS1_16FlashAttnFwdSm80INS1_25CollectiveMainloopFwdSm80ILi8ELi1ELb0EN4cute5tupleIJNS5_1CILi128EEENS7_ILi64EEENS7_ILi192EEEEEELi192ENS_10bfloat16_tEfNS_4arch4Sm80ELb0ELb0ELb1ELb0ELb1ELb0ELb1ELb0EEENS1_21CollectiveEpilogueFwdINS6_IJS8_SA_S9_EEENS6_IJNS7_ILi1EEESI_SI_EEESC_SE_Li256ELb0ELb1ELb0ELb0EEENS1_19SingleTileSchedulerILb0ELb0ELb1ELi128EEEEEEEEEvNT_6ParamsE:
        .type           _ZN7cutlass13device_kernelIN5flash19enable_sm80_to_sm89INS1_16FlashAttnFwdSm80INS1_25CollectiveMainloopFwdSm80ILi8ELi1ELb0EN4cute5tupleIJNS5_1CILi128EEENS7_ILi64EEENS7_ILi192EEEEEELi192ENS_10bfloat16_tEfNS_4arch4Sm80ELb0ELb0ELb1ELb0ELb1ELb0ELb1ELb0EEENS1_21CollectiveEpilogueFwdINS6_IJS8_SA_S9_EEENS6_IJNS7_ILi1EEESI_SI_EEESC_SE_Li256ELb0ELb1ELb0ELb0EEENS1_19SingleTileSchedulerILb0ELb0ELb1ELi128EEEEEEEEEvNT_6ParamsE,@function
        .size           _ZN7cutlass13device_kernelIN5flash19enable_sm80_to_sm89INS1_16FlashAttnFwdSm80INS1_25CollectiveMainloopFwdSm80ILi8ELi1ELb0EN4cute5tupleIJNS5_1CILi128EEENS7_ILi64EEENS7_ILi192EEEEEELi192ENS_10bfloat16_tEfNS_4arch4Sm80ELb0ELb0ELb1ELb0ELb1ELb0ELb1ELb0EEENS1_21CollectiveEpilogueFwdINS6_IJS8_SA_S9_EEENS6_IJNS7_ILi1EEESI_SI_EEESC_SE_Li256ELb0ELb1ELb0ELb0EEENS1_19SingleTileSchedulerILb0ELb0ELb1ELi128EEEEEEEEEvNT_6ParamsE,(.L_x_36 - _ZN7cutlass13device_kernelIN5flash19enable_sm80_to_sm89INS1_16FlashAttnFwdSm80INS1_25CollectiveMainloopFwdSm80ILi8ELi1ELb0EN4cute5tupleIJNS5_1CILi128EEENS7_ILi64EEENS7_ILi192EEEEEELi192ENS_10bfloat16_tEfNS_4arch4Sm80ELb0ELb0ELb1ELb0ELb1ELb0ELb1ELb0EEENS1_21CollectiveEpilogueFwdINS6_IJS8_SA_S9_EEENS6_IJNS7_ILi1EEESI_SI_EEESC_SE_Li256ELb0ELb1ELb0ELb0EEENS1_19SingleTileSchedulerILb0ELb0ELb1ELi128EEEEEEEEEvNT_6ParamsE)
        .other          _ZN7cutlass13device_kernelIN5flash19enable_sm80_to_sm89INS1_16FlashAttnFwdSm80INS1_25CollectiveMainloopFwdSm80ILi8ELi1ELb0EN4cute5tupleIJNS5_1CILi128EEENS7_ILi64EEENS7_ILi192EEEEEELi192ENS_10bfloat16_tEfNS_4arch4Sm80ELb0ELb0ELb1ELb0ELb1ELb0ELb1ELb0EEENS1_21CollectiveEpilogueFwdINS6_IJS8_SA_S9_EEENS6_IJNS7_ILi1EEESI_SI_EEESC_SE_Li256ELb0ELb1ELb0ELb0EEENS1_19SingleTileSchedulerILb0ELb0ELb1ELi128EEEEEEEEEvNT_6ParamsE,@"STO_CUDA_ENTRY STV_DEFAULT"
_ZN7cutlass13device_kernelIN5flash19enable_sm80_to_sm89INS1_16FlashAttnFwdSm80INS1_25CollectiveMainloopFwdSm80ILi8ELi1ELb0EN4cute5tupleIJNS5_1CILi128EEENS7_ILi64EEENS7_ILi192EEEEEELi192ENS_10bfloat16_tEfNS_4arch4Sm80ELb0ELb0ELb1ELb0ELb1ELb0ELb1ELb0EEENS1_21CollectiveEpilogueFwdINS6_IJS8_SA_S9_EEENS6_IJNS7_ILi1EEESI_SI_EEESC_SE_Li256ELb0ELb1ELb0ELb0EEENS1_19SingleTileSchedulerILb0ELb0ELb1ELi128EEEEEEEEEvNT_6ParamsE:
[----:B------:R-:W-:Y:S01]  /*0000*/  LDC R1, c[0x0][0x28] ;  /* 0x00000a00ff017b82 */ /* 0x000fe20000000800 */
[----:B------:R-:W-:Y:S05]  /*0010*/  EXIT ;  /* 0x000000000000794d */ /* 0x000fea0003800000 */
.L_x_0:
[----:B------:R-:W-:-:S00]  /*0020*/  BRA `(.L_x_0) ;  /* 0xfffffffc00fc7947 */ /* 0x000fc0000383ffff */
[----:B------:R-:W-:-:S00]  /*0030*/  NOP ;  /* 0x0000000000007918 */ /* 0x000fc00000000000 */
        /* <DEDUP_REMOVED lines=12> */
.L_x_36:


//--------------------- .text._ZN7cutlass13device_kernelIN5flash19enable_sm80_to_sm89INS1_16FlashAttnFwdSm80INS1_25CollectiveMainloopFwdSm80ILi8ELi1ELb0EN4cute5tupleIJNS5_1CILi128EEENS7_ILi64EEENS7_ILi192EEEEEELi192ENS_10bfloat16_tEfNS_4arch4Sm80ELb0ELb0ELb1ELb1ELb1ELb0ELb1ELb0EEENS1_21CollectiveEpilogueFwdINS6_IJS8_SA_S9_EEENS6_IJNS7_ILi1EEESI_SI_EEESC_SE_Li256ELb1ELb1ELb0ELb0EEENS1_19SingleTileSchedulerILb1ELb0ELb1ELi128EEEEEEEEEvNT_6ParamsE --------------------------
	.section	.text._ZN7cutlass13device_kernelIN5flash19enable_sm80_to_sm89INS1_16FlashAttnFwdSm80INS1_25CollectiveMainloopFwdSm80ILi8ELi1ELb0EN4cute5tupleIJNS5_1CILi128EEENS7_ILi64EEENS7_ILi192EEEEEELi192ENS_10bfloat16_tEfNS_4arch4Sm80ELb0ELb0ELb1ELb1ELb1ELb0ELb1ELb0EEENS1_21CollectiveEpilogueFwdINS6_IJS8_SA_S9_EEENS6_IJNS7_ILi1EEESI_SI_EEESC_SE_Li256ELb1ELb1ELb0ELb0EEENS1_19SingleTileSchedulerILb1ELb0ELb1ELi128EEEEEEEEEvNT_6ParamsE,"ax",@progbits
	.align	128
.text._ZN7cutlass13device_kernelIN5flash19enable_sm80_to_sm89INS1_16FlashAttnFwdSm80INS1_25CollectiveMainloopFwdSm80ILi8ELi1ELb0EN4cute5tupleIJNS5_1CILi128EEENS7_ILi64EEENS7_ILi192EEEEEELi192ENS_10bfloat16_tEfNS_4arch4Sm80ELb0ELb0ELb1ELb1ELb1ELb0ELb1ELb0EEENS1_21CollectiveEpilogueFwdINS6_IJS8_SA_S9_EEENS6_IJNS7_ILi1EEESI_SI_EEESC_SE_Li256ELb1ELb1ELb0ELb0EEENS1_19SingleTileSchedulerILb1ELb0ELb1ELi128EEEEEEEEEvNT_6ParamsE:
        .type           _ZN7cutlass13device_kernelIN5flash19enable_sm80_to_sm89INS1_16FlashAttnFwdSm80INS1_25CollectiveMainloopFwdSm80ILi8ELi1ELb0EN4cute5tupleIJNS5_1CILi128EEENS7_ILi64EEENS7_ILi192EEEEEELi192ENS_10bfloat16_tEfNS_4arch4Sm80ELb0ELb0ELb1ELb1ELb1ELb0ELb1ELb0EEENS1_21CollectiveEpilogueFwdINS6_IJS8_SA_S9_EEENS6_IJNS7_ILi1EEESI_SI_EEESC_SE_Li256ELb1ELb1ELb0ELb0EEENS1_19SingleTileSchedulerILb1ELb0ELb1ELi128EEEEEEEEEvNT_6ParamsE,@function
        .size           _ZN7cutlass13device_kernelIN5flash19enable_sm80_to_sm89INS1_16FlashAttnFwdSm80INS1_25CollectiveMainloopFwdSm80ILi8ELi1ELb0EN4cute5tupleIJNS5_1CILi128EEENS7_ILi64EEENS7_ILi192EEEEEELi192ENS_10bfloat16_tEfNS_4arch4Sm80ELb0ELb0ELb1ELb1ELb1ELb0ELb1ELb0EEENS1_21CollectiveEpilogueFwdINS6_IJS8_SA_S9_EEENS6_IJNS7_ILi1EEESI_SI_EEESC_SE_Li256ELb1ELb1ELb0ELb0EEENS1_19SingleTileSchedulerILb1ELb0ELb1ELi128EEEEEEEEEvNT_6ParamsE,(.L_x_37 - _ZN7cutlass13device_kernelIN5flash19enable_sm80_to_sm89INS1_16FlashAttnFwdSm80INS1_25CollectiveMainloopFwdSm80ILi8ELi1ELb0EN4cute5tupleIJNS5_1CILi128EEENS7_ILi64EEENS7_ILi192EEEEEELi192ENS_10bfloat16_tEfNS_4arch4Sm80ELb0ELb0ELb1ELb1ELb1ELb0ELb1ELb0EEENS1_21CollectiveEpilogueFwdINS6_IJS8_SA_S9_EEENS6_IJNS7_ILi1EEESI_SI_EEESC_SE_Li256ELb1ELb1ELb0ELb0EEENS1_19SingleTileSchedulerILb1ELb0ELb1ELi128EEEEEEEEEvNT_6ParamsE)
        .other          _ZN7cutlass13device_kernelIN5flash19enable_sm80_to_sm89INS1_16FlashAttnFwdSm80INS1_25CollectiveMainloopFwdSm80ILi8ELi1ELb0EN4cute5tupleIJNS5_1CILi128EEENS7_ILi64EEENS7_ILi192EEEEEELi192ENS_10bfloat16_tEfNS_4arch4Sm80ELb0ELb0ELb1ELb1ELb1ELb0ELb1ELb0EEENS1_21CollectiveEpilogueFwdINS6_IJS8_SA_S9_EEENS6_IJNS7_ILi1EEESI_SI_EEESC_SE_Li256ELb1ELb1ELb0ELb0EEENS1_19SingleTileSchedulerILb1ELb0ELb1ELi128EEEEEEEEEvNT_6ParamsE,@"STO_CUDA_ENTRY STV_DEFAULT"
_ZN7cutlass13device_kernelIN5flash19enable_sm80_to_sm89INS1_16FlashAttnFwdSm80INS1_25CollectiveMainloopFwdSm80ILi8ELi1ELb0EN4cute5tupleIJNS5_1CILi128EEENS7_ILi64EEENS7_ILi192EEEEEELi192ENS_10bfloat16_tEfNS_4arch4Sm80ELb0ELb0ELb1ELb1ELb1ELb0ELb1ELb0EEENS1_21CollectiveEpilogueFwdINS6_IJS8_SA_S9_EEENS6_IJNS7_ILi1EEESI_SI_EEESC_SE_Li256ELb1ELb1ELb0ELb0EEENS1_19SingleTileSchedulerILb1ELb0ELb1ELi128EEEEEEEEEvNT_6ParamsE:
[----:B------:R-:W-:Y:S01]  /*0000*/  LDC R1, c[0x0][0x28] ;  /* 0x00000a00ff017b82 */ /* 0x000fe20000000800 */
[----:B------:R-:W-:Y:S05]  /*0010*/  EXIT ;  /* 0x000000000000794d */ /* 0x000fea0003800000 */
.L_x_1:
        /* <DEDUP_REMOVED lines=14> */
.L_x_37:


//--------------------- .text._ZN7cutlass13device_kernelIN5flash19enable_sm80_to_sm89INS1_16FlashAttnFwdSm80INS1_25CollectiveMainloopFwdSm80ILi8ELi1ELb0EN4cute5tupleIJNS5_1CILi128EEENS7_ILi64EEENS7_ILi192EEEEEELi192ENS_10bfloat16_tEfNS_4arch4Sm80ELb0ELb0ELb1ELb1ELb1ELb1ELb1ELb0EEENS1_21CollectiveEpilogueFwdINS6_IJS8_SA_S9_EEENS6_IJNS7_ILi1EEESI_SI_EEESC_SE_Li256ELb1ELb1ELb0ELb0EEENS1_19SingleTileSchedulerILb1ELb0ELb1ELi128EEEEEEEEEvNT_6ParamsE --------------------------
	.section	.text._ZN7cutlass13device_kernelIN5flash19enable_sm80_to_sm89INS1_16FlashAttnFwdSm80INS1_25CollectiveMainloopFwdSm80ILi8ELi1ELb0EN4cute5tupleIJNS5_1CILi128EEENS7_ILi64EEENS7_ILi192EEEEEELi192ENS_10bfloat16_tEfNS_4arch4Sm80ELb0ELb0ELb1ELb1ELb1ELb1ELb1ELb0EEENS1_21CollectiveEpilogueFwdINS6_IJS8_SA_S9_EEENS6_IJNS7_ILi1EEESI_SI_EEESC_SE_Li256ELb1ELb1ELb0ELb0EEENS1_19SingleTileSchedulerILb1ELb0ELb1ELi128EEEEEEEEEvNT_6ParamsE,"ax",@progbits
	.align	128
.text._ZN7cutlass13device_kernelIN5flash19enable_sm80_to_sm89INS1_16FlashAttnFwdSm80INS1_25CollectiveMainloopFwdSm80ILi8ELi1ELb0EN4cute5tupleIJNS5_1CILi128EEENS7_ILi64EEENS7_ILi192EEEEEELi192ENS_10bfloat16_tEfNS_4arch4Sm80ELb0ELb0ELb1ELb1ELb1ELb1ELb1ELb0EEENS1_21CollectiveEpilogueFwdINS6_IJS8_SA_S9_EEENS6_IJNS7_ILi1EEESI_SI_EEESC_SE_Li256ELb1ELb1ELb0ELb0EEENS1_19SingleTileSchedulerILb1ELb0ELb1ELi128EEEEEEEEEvNT_6ParamsE:
        .type           _ZN7cutlass13device_kernelIN5flash19enable_sm80_to_sm89INS1_16FlashAttnFwdSm80INS1_25CollectiveMainloopFwdSm80ILi8ELi1ELb0EN4cute5tupleIJNS5_1CILi128EEENS7_ILi64EEENS7_ILi192EEEEEELi192ENS_10bfloat16_tEfNS_4arch4Sm80ELb0ELb0ELb1ELb1ELb1ELb1ELb1ELb0EEENS1_21CollectiveEpilogueFwdINS6_IJS8_SA_S9_EEENS6_IJNS7_ILi1EEESI_SI_EEESC_SE_Li256ELb1ELb1ELb0ELb0EEENS1_19SingleTileSchedulerILb1ELb0ELb1ELi128EEEEEEEEEvNT_6ParamsE,@function
        .size           _ZN7cutlass13device_kernelIN5flash19enable_sm80_to_sm89INS1_16FlashAttnFwdSm80INS1_25CollectiveMainloopFwdSm80ILi8ELi1ELb0EN4cute5tupleIJNS5_1CILi128EEENS7_ILi64EEENS7_ILi192EEEEEELi192ENS_10bfloat16_tEfNS_4arch4Sm80ELb0ELb0ELb1ELb1ELb1ELb1ELb1ELb0EEENS1_21CollectiveEpilogueFwdINS6_IJS8_SA_S9_EEENS6_IJNS7_ILi1EEESI_SI_EEESC_SE_Li256ELb1ELb1ELb0ELb0EEENS1_19SingleTileSchedulerILb1ELb0ELb1ELi128EEEEEEEEEvNT_6ParamsE,(.L_x_38 - _ZN7cutlass13device_kernelIN5flash19enable_sm80_to_sm89INS1_16FlashAttnFwdSm80INS1_25CollectiveMainloopFwdSm80ILi8ELi1ELb0EN4cute5tupleIJNS5_1CILi128EEENS7_ILi64EEENS7_ILi192EEEEEELi192ENS_10bfloat16_tEfNS_4arch4Sm80ELb0ELb0ELb1ELb1ELb1ELb1ELb1ELb0EEENS1_21CollectiveEpilogueFwdINS6_IJS8_SA_S9_EEENS6_IJNS7_ILi1EEESI_SI_EEESC_SE_Li256ELb1ELb1ELb0ELb0EEENS1_19SingleTileSchedulerILb1ELb0ELb1ELi128EEEEEEEEEvNT_6ParamsE)
        .other          _ZN7cutlass13device_kernelIN5flash19enable_sm80_to_sm89INS1_16FlashAttnFwdSm80INS1_25CollectiveMainloopFwdSm80ILi8ELi1ELb0EN4cute5tupleIJNS5_1CILi128EEENS7_ILi64EEENS7_ILi192EEEEEELi192ENS_10bfloat16_tEfNS_4arch4Sm80ELb0ELb0ELb1ELb1ELb1ELb1ELb1ELb0EEENS1_21CollectiveEpilogueFwdINS6_IJS8_SA_S9_EEENS6_IJNS7_ILi1EEESI_SI_EEESC_SE_Li256ELb1ELb1ELb0ELb0EEENS1_19SingleTileSchedulerILb1ELb0ELb1ELi128EEEEEEEEEvNT_6ParamsE,@"STO_CUDA_ENTRY STV_DEFAULT"
_ZN7cutlass13device_kernelIN5flash19enable_sm80_to_sm89INS1_16FlashAttnFwdSm80INS1_25CollectiveMainloopFwdSm80ILi8ELi1ELb0EN4cute5tupleIJNS5_1CILi128EEENS7_ILi64EEENS7_ILi192EEEEEELi192ENS_10bfloat16_tEfNS_4arch4Sm80ELb0ELb0ELb1ELb1ELb1ELb1ELb1ELb0EEENS1_21CollectiveEpilogueFwdINS6_IJS8_SA_S9_EEENS6_IJNS7_ILi1EEESI_SI_EEESC_SE_Li256ELb1ELb1ELb0ELb0EEENS1_19SingleTileSchedulerILb1ELb0ELb1ELi128EEEEEEEEEvNT_6ParamsE:
[----:B------:R-:W-:Y:S01]  /*0000*/  LDC R1, c[0x0][0x28] ;  /* 0x00000a00ff017b82 */ /* 0x000fe20000000800 */
[----:B------:R-:W-:Y:S05]  /*0010*/  EXIT ;  /* 0x000000000000794d */ /* 0x000fea0003800000 */
.L_x_2:
        /* <DEDUP_REMOVED lines=14> */
.L_x_38:


//--------------------- .text._ZN7cutlass13device_kernelIN5flash19enable_sm80_to_sm89INS1_16FlashAttnFwdSm80INS1_25CollectiveMainloopFwdSm80ILi8ELi1ELb0EN4cute5tupleIJNS5_1CILi128EEENS7_ILi64EEENS7_ILi192EEEEEELi192ENS_10bfloat16_tEfNS_4arch4Sm80ELb0ELb1ELb1ELb0ELb1ELb0ELb1ELb0EEENS1_21CollectiveEpilogueFwdINS6_IJS8_SA_S9_EEENS6_IJNS7_ILi1EEESI_SI_EEESC_SE_Li256ELb0ELb1ELb0ELb0EEENS1_19SingleTileSchedulerILb0ELb0ELb1ELi128EEEEEEEEEvNT_6ParamsE --------------------------
	.section	.text._ZN7cutlass13device_kernelIN5flash19enable_sm80_to_sm89INS1_16FlashAttnFwdSm80INS1_25CollectiveMainloopFwdSm80ILi8ELi1ELb0EN4cute5tupleIJNS5_1CILi128EEENS7_ILi64EEENS7_ILi192EEEEEELi192ENS_10bfloat16_tEfNS_4arch4Sm80ELb0ELb1ELb1ELb0ELb1ELb0ELb1ELb0EEENS1_21CollectiveEpilogueFwdINS6_IJS8_SA_S9_EEENS6_IJNS7_ILi1EEESI_SI_EEESC_SE_Li256ELb0ELb1ELb0ELb0EEENS1_19SingleTileSchedulerILb0ELb0ELb1ELi128EEEEEEEEEvNT_6ParamsE,"ax",@progbits
	.align	128
.text._ZN7cutlass13device_kernelIN5flash19enable_sm80_to_sm89INS1_16FlashAttnFwdSm80INS1_25CollectiveMainloopFwdSm80ILi8ELi1ELb0EN4cute5tupleIJNS5_1CILi128EEENS7_ILi64EEENS7_ILi192EEEEEELi192ENS_10bfloat16_tEfNS_4arch4Sm80ELb0ELb1ELb1ELb0ELb1ELb0ELb1ELb0EEENS1_21CollectiveEpilogueFwdINS6_IJS8_SA_S9_EEENS6_IJNS7_ILi1EEESI_SI_EEESC_SE_Li256ELb0ELb1ELb0ELb0EEENS1_19SingleTileSchedulerILb0ELb0ELb1ELi128EEEEEEEEEvNT_6ParamsE:
        .type           _ZN7cutlass13device_kernelIN5flash19enable_sm80_to_sm89INS1_16FlashAttnFwdSm80INS1_25CollectiveMainloopFwdSm80ILi8ELi1ELb0EN4cute5tupleIJNS5_1CILi128EEENS7_ILi64EEENS7_ILi192EEEEEELi192ENS_10bfloat16_tEfNS_4arch4Sm80ELb0ELb1ELb1ELb0ELb1ELb0ELb1ELb0EEENS1_21CollectiveEpilogueFwdINS6_IJS8_SA_S9_EEENS6_IJNS7_ILi1EEESI_SI_EEESC_SE_Li256ELb0ELb1ELb0ELb0EEENS1_19SingleTileSchedulerILb0ELb0ELb1ELi128EEEEEEEEEvNT_6ParamsE,@function
        .size           _ZN7cutlass13device_kernelIN5flash19enable_sm80_to_sm89INS1_16FlashAttnFwdSm80INS1_25CollectiveMainloopFwdSm80ILi8ELi1ELb0EN4cute5tupleIJNS5_1CILi128EEENS7_ILi64EEENS7_ILi192EEEEEELi192ENS_10bfloat16_tEfNS_4arch4Sm80ELb0ELb1ELb1ELb0ELb1ELb0ELb1ELb0EEENS1_21CollectiveEpilogueFwdINS6_IJS8_SA_S9_EEENS6_IJNS7_ILi1EEESI_SI_EEESC_SE_Li256ELb0ELb1ELb0ELb0EEENS1_19SingleTileSchedulerILb0ELb0ELb1ELi128EEEEEEEEEvNT_6ParamsE,(.L_x_39 - _ZN7cutlass13device_kernelIN5flash19enable_sm80_to_sm89INS1_16FlashAttnFwdSm80INS1_25CollectiveMainloopFwdSm80ILi8ELi1ELb0EN4cute5tupleIJNS5_1CILi128EEENS7_ILi64EEENS7_ILi192EEEEEELi192ENS_10bfloat16_tEfNS_4arch4Sm80ELb0ELb1ELb1ELb0ELb1ELb0ELb1ELb0EEENS1_21CollectiveEpilogueFwdINS6_IJS8_SA_S9_EEENS6_IJNS7_ILi1EEESI_SI_EEESC_SE_Li256ELb0ELb1ELb0ELb0EEENS1_19SingleTileSchedulerILb0ELb0ELb1ELi128EEEEEEEEEvNT_6ParamsE)
        .other          _ZN7cutlass13device_kernelIN5flash19enable_sm80_to_sm89INS1_16FlashAttnFwdSm80INS1_25CollectiveMainloopFwdSm80ILi8ELi1ELb0EN4cute5tupleIJNS5_1CILi128EEENS7_ILi64EEENS7_ILi192EEEEEELi192ENS_10bfloat16_tEfNS_4arch4Sm80ELb0ELb1ELb1ELb0ELb1ELb0ELb1ELb0EEENS1_21CollectiveEpilogueFwdINS6_IJS8_SA_S9_EEENS6_IJNS7_ILi1EEESI_SI_EEESC_SE_Li256ELb0ELb1ELb0ELb0EEENS1_19SingleTileSchedulerILb0ELb0ELb1ELi128EEEEEEEEEvNT_6ParamsE,@"STO_CUDA_ENTRY STV_DEFAULT"
_ZN7cutlass13device_kernelIN5flash19enable_sm80_to_sm89INS1_16FlashAttnFwdSm80INS1_25CollectiveMainloopFwdSm80ILi8ELi1ELb0EN4cute5tupleIJNS5_1CILi128EEENS7_ILi64EEENS7_ILi192EEEEEELi192ENS_10bfloat16_tEfNS_4arch4Sm80ELb0ELb1ELb1ELb0ELb1ELb0ELb1ELb0EEENS1_21CollectiveEpilogueFwdINS6_IJS8_SA_S9_EEENS6_IJNS7_ILi1EEESI_SI_EEESC_SE_Li256ELb0ELb1ELb0ELb0EEENS1_19SingleTileSchedulerILb0ELb0ELb1ELi128EEEEEEEEEvNT_6ParamsE:
[----:B------:R-:W-:Y:S01]  /*0000*/  LDC R1, c[0x0][0x28] ;  /* 0x00000a00ff017b82 */ /* 0x000fe20000000800 */
[----:B------:R-:W-:Y:S05]  /*0010*/  EXIT ;  /* 0x000000000000794d */ /* 0x000fea0003800000 */
.L_x_3:
        /* <DEDUP_REMOVED lines=14> */
.L_x_39:


//--------------------- .text._ZN7cutlass13device_kernelIN5flash19enable_sm80_to_sm89INS1_16FlashAttnFwdSm80INS1_25CollectiveMainloopFwdSm80ILi8ELi1ELb0EN4cute5tupleIJNS5_1CILi128EEENS7_ILi64EEENS7_ILi192EEEEEELi192ENS_10bfloat16_tEfNS_4arch4Sm80ELb0ELb1ELb1ELb1ELb1ELb0ELb1ELb0EEENS1_21CollectiveEpilogueFwdINS6_IJS8_SA_S9_EEENS6_IJNS7_ILi1EEESI_SI_EEESC_SE_Li256ELb1ELb1ELb0ELb0EEENS1_19SingleTileSchedulerILb1ELb0ELb1ELi128EEEEEEEEEvNT_6ParamsE --------------------------
	.section	.text._ZN7cutlass13device_kernelIN5flash19enable_sm80_to_sm89INS1_16FlashAttnFwdSm80INS1_25CollectiveMainloopFwdSm80ILi8ELi1ELb0EN4cute5tupleIJNS5_1CILi128EEENS7_ILi64EEENS7_ILi192EEEEEELi192ENS_10bfloat16_tEfNS_4arch4Sm80ELb0ELb1ELb1ELb1ELb1ELb0ELb1ELb0EEENS1_21CollectiveEpilogueFwdINS6_IJS8_SA_S9_EEENS6_IJNS7_ILi1EEESI_SI_EEESC_SE_Li256ELb1ELb1ELb0ELb0EEENS1_19SingleTileSchedulerILb1ELb0ELb1ELi128EEEEEEEEEvNT_6ParamsE,"ax",@progbits
	.align	128
.text._ZN7cutlass13device_kernelIN5flash19enable_sm80_to_sm89INS1_16FlashAttnFwdSm80INS1_25CollectiveMainloopFwdSm80ILi8ELi1ELb0EN4cute5tupleIJNS5_1CILi128EEENS7_ILi64EEENS7_ILi192EEEEEELi192ENS_10bfloat16_tEfNS_4arch4Sm80ELb0ELb1ELb1ELb1ELb1ELb0ELb1ELb0EEENS1_21CollectiveEpilogueFwdINS6_IJS8_SA_S9_EEENS6_IJNS7_ILi1EEESI_SI_EEESC_SE_Li256ELb1ELb1ELb0ELb0EEENS1_19SingleTileSchedulerILb1ELb0ELb1ELi128EEEEEEEEEvNT_6ParamsE:
        .type           _ZN7cutlass13device_kernelIN5flash19enable_sm80_to_sm89INS1_16FlashAttnFwdSm80INS1_25CollectiveMainloopFwdSm80ILi8ELi1ELb0EN4cute5tupleIJNS5_1CILi128EEENS7_ILi64EEENS7_ILi192EEEEEELi192ENS_10bfloat16_tEfNS_4arch4Sm80ELb0ELb1ELb1ELb1ELb1ELb0ELb1ELb0EEENS1_21CollectiveEpilogueFwdINS6_IJS8_SA_S9_EEENS6_IJNS7_ILi1EEESI_SI_EEESC_SE_Li256ELb1ELb1ELb0ELb0EEENS1_19SingleTileSchedulerILb1ELb0ELb1ELi128EEEEEEEEEvNT_6ParamsE,@function
        .size           _ZN7cutlass13device_kernelIN5flash19enable_sm80_to_sm89INS1_16FlashAttnFwdSm80INS1_25CollectiveMainloopFwdSm80ILi8ELi1ELb0EN4cute5tupleIJNS5_1CILi128EEENS7_ILi64EEENS7_ILi192EEEEEELi192ENS_10bfloat16_tEfNS_4arch4Sm80ELb0ELb1ELb1ELb1ELb1ELb0ELb1ELb0EEENS1_21CollectiveEpilogueFwdINS6_IJS8_SA_S9_EEENS6_IJNS7_ILi1EEESI_SI_EEESC_SE_Li256ELb1ELb1ELb0ELb0EEENS1_19SingleTileSchedulerILb1ELb0ELb1ELi128EEEEEEEEEvNT_6ParamsE,(.L_x_40 - _ZN7cutlass13device_kernelIN5flash19enable_sm80_to_sm89INS1_16FlashAttnFwdSm80INS1_25CollectiveMainloopFwdSm80ILi8ELi1ELb0EN4cute5tupleIJNS5_1CILi128EEENS7_ILi64EEENS7_ILi192EEEEEELi192ENS_10bfloat16_tEfNS_4arch4Sm80ELb0ELb1ELb1ELb1ELb1ELb0ELb1ELb0EEENS1_21CollectiveEpilogueFwdINS6_IJS8_SA_S9_EEENS6_IJNS7_ILi1EEESI_SI_EEESC_SE_Li256ELb1ELb1ELb0ELb0EEENS1_19SingleTileSchedulerILb1ELb0ELb1ELi128EEEEEEEEEvNT_6ParamsE)
        .other          _ZN7cutlass13device_kernelIN5flash19enable_sm80_to_sm89INS1_16FlashAttnFwdSm80INS1_25CollectiveMainloopFwdSm80ILi8ELi1ELb0EN4cute5tupleIJNS5_1CILi128EEENS7_ILi64EEENS7_ILi192EEEEEELi192ENS_10bfloat16_tEfNS_4arch4Sm80ELb0ELb1ELb1ELb1ELb1ELb0ELb1ELb0EEENS1_21CollectiveEpilogueFwdINS6_IJS8_SA_S9_EEENS6_IJNS7_ILi1EEESI_SI_EEESC_SE_Li256ELb1ELb1ELb0ELb0EEENS1_19SingleTileSchedulerILb1ELb0ELb1ELi128EEEEEEEEEvNT_6ParamsE,@"STO_CUDA_ENTRY STV_DEFAULT"
_ZN7cutlass13device_kernelIN5flash19enable_sm80_to_sm89INS1_16FlashAttnFwdSm80INS1_25CollectiveMainloopFwdSm80ILi8ELi1ELb0EN4cute5tupleIJNS5_1CILi128EEENS7_ILi64EEENS7_ILi192EEEEEELi192ENS_10bfloat16_tEfNS_4arch4Sm80ELb0ELb1ELb1ELb1ELb1ELb0ELb1ELb0EEENS1_21CollectiveEpilogueFwdINS6_IJS8_SA_S9_EEENS6_IJNS7_ILi1EEESI_SI_EEESC_SE_Li256ELb1ELb1ELb0ELb0EEENS1_19SingleTileSchedulerILb1ELb0ELb1ELi128EEEEEEEEEvNT_6ParamsE:
[----:B------:R-:W-:Y:S01]  /*0000*/  LDC R1, c[0x0][0x28] ;  /* 0x00000a00ff017b82 */ /* 0x000fe20000000800 */
[----:B------:R-:W-:Y:S05]  /*0010*/  EXIT ;  /* 0x000000000000794d */ /* 0x000fea0003800000 */
.L_x_4:
        /* <DEDUP_REMOVED lines=14> */
.L_x_40:


//--------------------- .text._ZN7cutlass13device_kernelIN5flash19enable_sm80_to_sm89INS1_16FlashAttnFwdSm80INS1_25CollectiveMainloopFwdSm80ILi8ELi1ELb0EN4cute5tupleIJNS5_1CILi128EEENS7_ILi64EEENS7_ILi192EEEEEELi192ENS_10bfloat16_tEfNS_4arch4Sm80ELb0ELb1ELb1ELb1ELb1ELb1ELb1ELb0EEENS1_21CollectiveEpilogueFwdINS6_IJS8_SA_S9_EEENS6_IJNS7_ILi1EEESI_SI_EEESC_SE_Li256ELb1ELb1ELb0ELb0EEENS1_19SingleTileSchedulerILb1ELb0ELb1ELi128EEEEEEEEEvNT_6ParamsE --------------------------
	.section	.text._ZN7cutlass13device_kernelIN5flash19enable_sm80_to_sm89INS1_16FlashAttnFwdSm80INS1_25CollectiveMainloopFwdSm80ILi8ELi1ELb0EN4cute5tupleIJNS5_1CILi128EEENS7_ILi64EEENS7_ILi192EEEEEELi192ENS_10bfloat16_tEfNS_4arch4Sm80ELb0ELb1ELb1ELb1ELb1ELb1ELb1ELb0EEENS1_21CollectiveEpilogueFwdINS6_IJS8_SA_S9_EEENS6_IJNS7_ILi1EEESI_SI_EEESC_SE_Li256ELb1ELb1ELb0ELb0EEENS1_19SingleTileSchedulerILb1ELb0ELb1ELi128EEEEEEEEEvNT_6ParamsE,"ax",@progbits
	.align	128
.text._ZN7cutlass13device_kernelIN5flash19enable_sm80_to_sm89INS1_16FlashAttnFwdSm80INS1_25CollectiveMainloopFwdSm80ILi8ELi1ELb0EN4cute5tupleIJNS5_1CILi128EEENS7_ILi64EEENS7_ILi192EEEEEELi192ENS_10bfloat16_tEfNS_4arch4Sm80ELb0ELb1ELb1ELb1ELb1ELb1ELb1ELb0EEENS1_21CollectiveEpilogueFwdINS6_IJS8_SA_S9_EEENS6_IJNS7_ILi1EEESI_SI_EEESC_SE_Li256ELb1ELb1ELb0ELb0EEENS1_19SingleTileSchedulerILb1ELb0ELb1ELi128EEEEEEEEEvNT_6ParamsE:
        .type           _ZN7cutlass13device_kernelIN5flash19enable_sm80_to_sm89INS1_16FlashAttnFwdSm80INS1_25CollectiveMainloopFwdSm80ILi8ELi1ELb0EN4cute5tupleIJNS5_1CILi128EEENS7_ILi64EEENS7_ILi192EEEEEELi192ENS_10bfloat16_tEfNS_4arch4Sm80ELb0ELb1ELb1ELb1ELb1ELb1ELb1ELb0EEENS1_21CollectiveEpilogueFwdINS6_IJS8_SA_S9_EEENS6_IJNS7_ILi1EEESI_SI_EEESC_SE_Li256ELb1ELb1ELb0ELb0EEENS1_19SingleTileSchedulerILb1ELb0ELb1ELi128EEEEEEEEEvNT_6ParamsE,@function
        .size           _ZN7cutlass13device_kernelIN5flash19enable_sm80_to_sm89INS1_16FlashAttnFwdSm80INS1_25CollectiveMainloopFwdSm80ILi8ELi1ELb0EN4cute5tupleIJNS5_1CILi128EEENS7_ILi64EEENS7_ILi192EEEEEELi192ENS_10bfloat16_tEfNS_4arch4Sm80ELb0ELb1ELb1ELb1ELb1ELb1ELb1ELb0EEENS1_21CollectiveEpilogueFwdINS6_IJS8_SA_S9_EEENS6_IJNS7_ILi1EEESI_SI_EEESC_SE_Li256ELb1ELb1ELb0ELb0EEENS1_19SingleTileSchedulerILb1ELb0ELb1ELi128EEEEEEEEEvNT_6ParamsE,(.L_x_41 - _ZN7cutlass13device_kernelIN5flash19enable_sm80_to_sm89INS1_16FlashAttnFwdSm80INS1_25CollectiveMainloopFwdSm80ILi8ELi1ELb0EN4cute5tupleIJNS5_1CILi128EEENS7_ILi64EEENS7_ILi192EEEEEELi192ENS_10bfloat16_tEfNS_4arch4Sm80ELb0ELb1ELb1ELb1ELb1ELb1ELb1ELb0EEENS1_21CollectiveEpilogueFwdINS6_IJS8_SA_S9_EEENS6_IJNS7_ILi1EEESI_SI_EEESC_SE_Li256ELb1ELb1ELb0ELb0EEENS1_19SingleTileSchedulerILb1ELb0ELb1ELi128EEEEEEEEEvNT_6ParamsE)
        .other          _ZN7cutlass13device_kernelIN5flash19enable_sm80_to_sm89INS1_16FlashAttnFwdSm80INS1_25CollectiveMainloopFwdSm80ILi8ELi1ELb0EN4cute5tupleIJNS5_1CILi128EEENS7_ILi64EEENS7_ILi192EEEEEELi192ENS_10bfloat16_tEfNS_4arch4Sm80ELb0ELb1ELb1ELb1ELb1ELb1ELb1ELb0EEENS1_21CollectiveEpilogueFwdINS6_IJS8_SA_S9_EEENS6_IJNS7_ILi1EEESI_SI_EEESC_SE_Li256ELb1ELb1ELb0ELb0EEENS1_19SingleTileSchedulerILb1ELb0ELb1ELi128EEEEEEEEEvNT_6ParamsE,@"STO_CUDA_ENTRY STV_DEFAULT"
_ZN7cutlass13device_kernelIN5flash19enable_sm80_to_sm89INS1_16FlashAttnFwdSm80INS1_25CollectiveMainloopFwdSm80ILi8ELi1ELb0EN4cute5tupleIJNS5_1CILi128EEENS7_ILi64EEENS7_ILi192EEEEEELi192ENS_10bfloat16_tEfNS_4arch4Sm80ELb0ELb1ELb1ELb1ELb1ELb1ELb1ELb0EEENS1_21CollectiveEpilogueFwdINS6_IJS8_SA_S9_EEENS6_IJNS7_ILi1EEESI_SI_EEESC_SE_Li256ELb1ELb1ELb0ELb0EEENS1_19SingleTileSchedulerILb1ELb0ELb1ELi128EEEEEEEEEvNT_6ParamsE:
[----:B------:R-:W-:Y:S01]  /*0000*/  LDC R1, c[0x0][0x28] ;  /* 0x00000a00ff017b82 */ /* 0x000fe20000000800 */
[----:B------:R-:W-:Y:S05]  /*0010*/  EXIT ;  /* 0x000000000000794d */ /* 0x000fea0003800000 */
.L_x_5:
        /* <DEDUP_REMOVED lines=14> */
.L_x_41:


//--------------------- .text._ZN7cutlass13device_kernelIN5flash19enable_sm80_to_sm89INS1_16FlashAttnFwdSm80INS1_25CollectiveMainloopFwdSm80ILi8ELi1ELb0EN4cute5tupleIJNS5_1CILi128EEENS7_ILi64EEENS7_ILi192EEEEEELi192ENS_10bfloat16_tEfNS_4arch4Sm80ELb1ELb0ELb1ELb0ELb1ELb0ELb1ELb0EEENS1_21CollectiveEpilogueFwdINS6_IJS8_SA_S9_EEENS6_IJNS7_ILi1EEESI_SI_EEESC_SE_Li256ELb0ELb1ELb0ELb0EEENS1_30DynamicPersistentTileSchedulerILi256ELi256ELb0ELb1ELb0EEEEEEEEEvNT_6ParamsE --------------------------
	.section	.text._ZN7cutlass13device_kernelIN5flash19enable_sm80_to_sm89INS1_16FlashAttnFwdSm80INS1_25CollectiveMainloopFwdSm80ILi8ELi1ELb0EN4cute5tupleIJNS5_1CILi128EEENS7_ILi64EEENS7_ILi192EEEEEELi192ENS_10bfloat16_tEfNS_4arch4Sm80ELb1ELb0ELb1ELb0ELb1ELb0ELb1ELb0EEENS1_21CollectiveEpilogueFwdINS6_IJS8_SA_S9_EEENS6_IJNS7_ILi1EEESI_SI_EEESC_SE_Li256ELb0ELb1ELb0ELb0EEENS1_30DynamicPersistentTileSchedulerILi256ELi256ELb0ELb1ELb0EEEEEEEEEvNT_6ParamsE,"ax",@progbits
	.align	128
.text._ZN7cutlass13device_kernelIN5flash19enable_sm80_to_sm89INS1_16FlashAttnFwdSm80INS1_25CollectiveMainloopFwdSm80ILi8ELi1ELb0EN4cute5tupleIJNS5_1CILi128EEENS7_ILi64EEENS7_ILi192EEEEEELi192ENS_10bfloat16_tEfNS_4arch4Sm80ELb1ELb0ELb1ELb0ELb1ELb0ELb1ELb0EEENS1_21CollectiveEpilogueFwdINS6_IJS8_SA_S9_EEENS6_IJNS7_ILi1EEESI_SI_EEESC_SE_Li256ELb0ELb1ELb0ELb0EEENS1_30DynamicPersistentTileSchedulerILi256ELi256ELb0ELb1ELb0EEEEEEEEEvNT_6ParamsE:
        .type           _ZN7cutlass13device_kernelIN5flash19enable_sm80_to_sm89INS1_16FlashAttnFwdSm80INS1_25CollectiveMainloopFwdSm80ILi8ELi1ELb0EN4cute5tupleIJNS5_1CILi128EEENS7_ILi64EEENS7_ILi192EEEEEELi192ENS_10bfloat16_tEfNS_4arch4Sm80ELb1ELb0ELb1ELb0ELb1ELb0ELb1ELb0EEENS1_21CollectiveEpilogueFwdINS6_IJS8_SA_S9_EEENS6_IJNS7_ILi1EEESI_SI_EEESC_SE_Li256ELb0ELb1ELb0ELb0EEENS1_30DynamicPersistentTileSchedulerILi256ELi256ELb0ELb1ELb0EEEEEEEEEvNT_6ParamsE,@function
        .size           _ZN7cutlass13device_kernelIN5flash19enable_sm80_to_sm89INS1_16FlashAttnFwdSm80INS1_25CollectiveMainloopFwdSm80ILi8ELi1ELb0EN4cute5tupleIJNS5_1CILi128EEENS7_ILi64EEENS7_ILi192EEEEEELi192ENS_10bfloat16_tEfNS_4arch4Sm80ELb1ELb0ELb1ELb0ELb1ELb0ELb1ELb0EEENS1_21CollectiveEpilogueFwdINS6_IJS8_SA_S9_EEENS6_IJNS7_ILi1EEESI_SI_EEESC_SE_Li256ELb0ELb1ELb0ELb0EEENS1_30DynamicPersistentTileSchedulerILi256ELi256ELb0ELb1ELb0EEEEEEEEEvNT_6ParamsE,(.L_x_42 - _ZN7cutlass13device_kernelIN5flash19enable_sm80_to_sm89INS1_16FlashAttnFwdSm80INS1_25CollectiveMainloopFwdSm80ILi8ELi1ELb0EN4cute5tupleIJNS5_1CILi128EEENS7_ILi64EEENS7_ILi192EEEEEELi192ENS_10bfloat16_tEfNS_4arch4Sm80ELb1ELb0ELb1ELb0ELb1ELb0ELb1ELb0EEENS1_21CollectiveEpilogueFwdINS6_IJS8_SA_S9_EEENS6_IJNS7_ILi1EEESI_SI_EEESC_SE_Li256ELb0ELb1ELb0ELb0EEENS1_30DynamicPersistentTileSchedulerILi256ELi256ELb0ELb1ELb0EEEEEEEEEvNT_6ParamsE)
        .other          _ZN7cutlass13device_kernelIN5flash19enable_sm80_to_sm89INS1_16FlashAttnFwdSm80INS1_25CollectiveMainloopFwdSm80ILi8ELi1ELb0EN4cute5tupleIJNS5_1CILi128EEENS7_ILi64EEENS7_ILi192EEEEEELi192ENS_10bfloat16_tEfNS_4arch4Sm80ELb1ELb0ELb1ELb0ELb1ELb0ELb1ELb0EEENS1_21CollectiveEpilogueFwdINS6_IJS8_SA_S9_EEENS6_IJNS7_ILi1EEESI_SI_EEESC_SE_Li256ELb0ELb1ELb0ELb0EEENS1_30DynamicPersistentTileSchedulerILi256ELi256ELb0ELb1ELb0EEEEEEEEEvNT_6ParamsE,@"STO_CUDA_ENTRY STV_DEFAULT"
_ZN7cutlass13device_kernelIN5flash19enable_sm80_to_sm89INS1_16FlashAttnFwdSm80INS1_25CollectiveMainloopFwdSm80ILi8ELi1ELb0EN4cute5tupleIJNS5_1CILi128EEENS7_ILi64EEENS7_ILi192EEEEEELi192ENS_10bfloat16_tEfNS_4arch4Sm80ELb1ELb0ELb1ELb0ELb1ELb0ELb1ELb0EEENS1_21CollectiveEpilogueFwdINS6_IJS8_SA_S9_EEENS6_IJNS7_ILi1EEESI_SI_EEESC_SE_Li256ELb0ELb1ELb0ELb0EEENS1_30DynamicPersistentTileSchedulerILi256ELi256ELb0ELb1ELb0EEEEEEEEEvNT_6ParamsE:
[----:B------:R-:W-:Y:S01]  /*0000*/  LDC R1, c[0x0][0x28] ;  /* 0x00000a00ff017b82 */ /* 0x000fe20000000800 */
[----:B------:R-:W-:Y:S05]  /*0010*/  EXIT ;  /* 0x000000000000794d */ /* 0x000fea0003800000 */
.L_x_6:
        /* <DEDUP_REMOVED lines=14> */
.L_x_42:


//--------------------- .text._ZN7cutlass13device_kernelIN5flash19enable_sm80_to_sm89INS1_16FlashAttnFwdSm80INS1_25CollectiveMainloopFwdSm80ILi8ELi1ELb0EN4cute5tupleIJNS5_1CILi128EEENS7_ILi64EEENS7_ILi192EEEEEELi192ENS_10bfloat16_tEfNS_4arch4Sm80ELb1ELb0ELb1ELb1ELb1ELb0ELb1ELb0EEENS1_21CollectiveEpilogueFwdINS6_IJS8_SA_S9_EEENS6_IJNS7_ILi1EEESI_SI_EEESC_SE_Li256ELb1ELb1ELb0ELb0EEENS1_19SingleTileSchedulerILb1ELb0ELb1ELi128EEEEEEEEEvNT_6ParamsE --------------------------
	.section	.text._ZN7cutlass13device_kernelIN5flash19enable_sm80_to_sm89INS1_16FlashAttnFwdSm80INS1_25CollectiveMainloopFwdSm80ILi8ELi1ELb0EN4cute5tupleIJNS5_1CILi128EEENS7_ILi64EEENS7_ILi192EEEEEELi192ENS_10bfloat16_tEfNS_4arch4Sm80ELb1ELb0ELb1ELb1ELb1ELb0ELb1ELb0EEENS1_21CollectiveEpilogueFwdINS6_IJS8_SA_S9_EEENS6_IJNS7_ILi1EEESI_SI_EEESC_SE_Li256ELb1ELb1ELb0ELb0EEENS1_19SingleTileSchedulerILb1ELb0ELb1ELi128EEEEEEEEEvNT_6ParamsE,"ax",@progbits
	.align	128
.text._ZN7cutlass13device_kernelIN5flash19enable_sm80_to_sm89INS1_16FlashAttnFwdSm80INS1_25CollectiveMainloopFwdSm80ILi8ELi1ELb0EN4cute5tupleIJNS5_1CILi128EEENS7_ILi64EEENS7_ILi192EEEEEELi192ENS_10bfloat16_tEfNS_4arch4Sm80ELb1ELb0ELb1ELb1ELb1ELb0ELb1ELb0EEENS1_21CollectiveEpilogueFwdINS6_IJS8_SA_S9_EEENS6_IJNS7_ILi1EEESI_SI_EEESC_SE_Li256ELb1ELb1ELb0ELb0EEENS1_19SingleTileSchedulerILb1ELb0ELb1ELi128EEEEEEEEEvNT_6ParamsE:
        .type           _ZN7cutlass13device_kernelIN5flash19enable_sm80_to_sm89INS1_16FlashAttnFwdSm80INS1_25CollectiveMainloopFwdSm80ILi8ELi1ELb0EN4cute5tupleIJNS5_1CILi128EEENS7_ILi64EEENS7_ILi192EEEEEELi192ENS_10bfloat16_tEfNS_4arch4Sm80ELb1ELb0ELb1ELb1ELb1ELb0ELb1ELb0EEENS1_21CollectiveEpilogueFwdINS6_IJS8_SA_S9_EEENS6_IJNS7_ILi1EEESI_SI_EEESC_SE_Li256ELb1ELb1ELb0ELb0EEENS1_19SingleTileSchedulerILb1ELb0ELb1ELi128EEEEEEEEEvNT_6ParamsE,@function
        .size           _ZN7cutlass13device_kernelIN5flash19enable_sm80_to_sm89INS1_16FlashAttnFwdSm80INS1_25CollectiveMainloopFwdSm80ILi8ELi1ELb0EN4cute5tupleIJNS5_1CILi128EEENS7_ILi64EEENS7_ILi192EEEEEELi192ENS_10bfloat16_tEfNS_4arch4Sm80ELb1ELb0ELb1ELb1ELb1ELb0ELb1ELb0EEENS1_21CollectiveEpilogueFwdINS6_IJS8_SA_S9_EEENS6_IJNS7_ILi1EEESI_SI_EEESC_SE_Li256ELb1ELb1ELb0ELb0EEENS1_19SingleTileSchedulerILb1ELb0ELb1ELi128EEEEEEEEEvNT_6ParamsE,(.L_x_43 - _ZN7cutlass13device_kernelIN5flash19enable_sm80_to_sm89INS1_16FlashAttnFwdSm80INS1_25CollectiveMainloopFwdSm80ILi8ELi1ELb0EN4cute5tupleIJNS5_1CILi128EEENS7_ILi64EEENS7_ILi192EEEEEELi192ENS_10bfloat16_tEfNS_4arch4Sm80ELb1ELb0ELb1ELb1ELb1ELb0ELb1ELb0EEENS1_21CollectiveEpilogueFwdINS6_IJS8_SA_S9_EEENS6_IJNS7_ILi1EEESI_SI_EEESC_SE_Li256ELb1ELb1ELb0ELb0EEENS1_19SingleTileSchedulerILb1ELb0ELb1ELi128EEEEEEEEEvNT_6ParamsE)
        .other          _ZN7cutlass13device_kernelIN5flash19enable_sm80_to_sm89INS1_16FlashAttnFwdSm80INS1_25CollectiveMainloopFwdSm80ILi8ELi1ELb0EN4cute5tupleIJNS5_1CILi128EEENS7_ILi64EEENS7_ILi192EEEEEELi192ENS_10bfloat16_tEfNS_4arch4Sm80ELb1ELb0ELb1ELb1ELb1ELb0ELb1ELb0EEENS1_21CollectiveEpilogueFwdINS6_IJS8_SA_S9_EEENS6_IJNS7_ILi1EEESI_SI_EEESC_SE_Li256ELb1ELb1ELb0ELb0EEENS1_19SingleTileSchedulerILb1ELb0ELb1ELi128EEEEEEEEEvNT_6ParamsE,@"STO_CUDA_ENTRY STV_DEFAULT"
_ZN7cutlass13device_kernelIN5flash19enable_sm80_to_sm89INS1_16FlashAttnFwdSm80INS1_25CollectiveMainloopFwdSm80ILi8ELi1ELb0EN4cute5tupleIJNS5_1CILi128EEENS7_ILi64EEENS7_ILi192EEEEEELi192ENS_10bfloat16_tEfNS_4arch4Sm80ELb1ELb0ELb1ELb1ELb1ELb0ELb1ELb0EEENS1_21CollectiveEpilogueFwdINS6_IJS8_SA_S9_EEENS6_IJNS7_ILi1EEESI_SI_EEESC_SE_Li256ELb1ELb1ELb0ELb0EEENS1_19SingleTileSchedulerILb1ELb0ELb1ELi128EEEEEEEEEvNT_6ParamsE:
[----:B------:R-:W-:Y:S01]  /*0000*/  LDC R1, c[0x0][0x28] ;  /* 0x00000a00ff017b82 */ /* 0x000fe20000000800 */
[----:B------:R-:W-:Y:S05]  /*0010*/  EXIT ;  /* 0x000000000000794d */ /* 0x000fea0003800000 */
.L_x_7:
        /* <DEDUP_REMOVED lines=14> */
.L_x_43:


//--------------------- .text._ZN7cutlass13device_kernelIN5flash19enable_sm80_to_sm89INS1_16FlashAttnFwdSm80INS1_25CollectiveMainloopFwdSm80ILi8ELi1ELb0EN4cute5tupleIJNS5_1CILi128EEENS7_ILi64EEENS7_ILi192EEEEEELi192ENS_10bfloat16_tEfNS_4arch4Sm80ELb1ELb0ELb1ELb1ELb1ELb1ELb1ELb0EEENS1_21CollectiveEpilogueFwdINS6_IJS8_SA_S9_EEENS6_IJNS7_ILi1EEESI_SI_EEESC_SE_Li256ELb1ELb1ELb0ELb0EEENS1_19SingleTileSchedulerILb1ELb0ELb1ELi128EEEEEEEEEvNT_6ParamsE --------------------------
	.section	.text._ZN7cutlass13device_kernelIN5flash19enable_sm80_to_sm89INS1_16FlashAttnFwdSm80INS1_25CollectiveMainloopFwdSm80ILi8ELi1ELb0EN4cute5tupleIJNS5_1CILi128EEENS7_ILi64EEENS7_ILi192EEEEEELi192ENS_10bfloat16_tEfNS_4arch4Sm80ELb1ELb0ELb1ELb1ELb1ELb1ELb1ELb0EEENS1_21CollectiveEpilogueFwdINS6_IJS8_SA_S9_EEENS6_IJNS7_ILi1EEESI_SI_EEESC_SE_Li256ELb1ELb1ELb0ELb0EEENS1_19SingleTileSchedulerILb1ELb0ELb1ELi128EEEEEEEEEvNT_6ParamsE,"ax",@progbits
	.align	128
.text._ZN7cutlass13device_kernelIN5flash19enable_sm80_to_sm89INS1_16FlashAttnFwdSm80INS1_25CollectiveMainloopFwdSm80ILi8ELi1ELb0EN4cute5tupleIJNS5_1CILi128EEENS7_ILi64EEENS7_ILi192EEEEEELi192ENS_10bfloat16_tEfNS_4arch4Sm80ELb1ELb0ELb1ELb1ELb1ELb1ELb1ELb0EEENS1_21CollectiveEpilogueFwdINS6_IJS8_SA_S9_EEENS6_IJNS7_ILi1EEESI_SI_EEESC_SE_Li256ELb1ELb1ELb0ELb0EEENS1_19SingleTileSchedulerILb1ELb0ELb1ELi128EEEEEEEEEvNT_6ParamsE:
        .type           _ZN7cutlass13device_kernelIN5flash19enable_sm80_to_sm89INS1_16FlashAttnFwdSm80INS1_25CollectiveMainloopFwdSm80ILi8ELi1ELb0EN4cute5tupleIJNS5_1CILi128EEENS7_ILi64EEENS7_ILi192EEEEEELi192ENS_10bfloat16_tEfNS_4arch4Sm80ELb1ELb0ELb1ELb1ELb1ELb1ELb1ELb0EEENS1_21CollectiveEpilogueFwdINS6_IJS8_SA_S9_EEENS6_IJNS7_ILi1EEESI_SI_EEESC_SE_Li256ELb1ELb1ELb0ELb0EEENS1_19SingleTileSchedulerILb1ELb0ELb1ELi128EEEEEEEEEvNT_6ParamsE,@function
        .size           _ZN7cutlass13device_kernelIN5flash19enable_sm80_to_sm89INS1_16FlashAttnFwdSm80INS1_25CollectiveMainloopFwdSm80ILi8ELi1ELb0EN4cute5tupleIJNS5_1CILi128EEENS7_ILi64EEENS7_ILi192EEEEEELi192ENS_10bfloat16_tEfNS_4arch4Sm80ELb1ELb0ELb1ELb1ELb1ELb1ELb1ELb0EEENS1_21CollectiveEpilogueFwdINS6_IJS8_SA_S9_EEENS6_IJNS7_ILi1EEESI_SI_EEESC_SE_Li256ELb1ELb1ELb0ELb0EEENS1_19SingleTileSchedulerILb1ELb0ELb1ELi128EEEEEEEEEvNT_6ParamsE,(.L_x_44 - _ZN7cutlass13device_kernelIN5flash19enable_sm80_to_sm89INS1_16FlashAttnFwdSm80INS1_25CollectiveMainloopFwdSm80ILi8ELi1ELb0EN4cute5tupleIJNS5_1CILi128EEENS7_ILi64EEENS7_ILi192EEEEEELi192ENS_10bfloat16_tEfNS_4arch4Sm80ELb1ELb0ELb1ELb1ELb1ELb1ELb1ELb0EEENS1_21CollectiveEpilogueFwdINS6_IJS8_SA_S9_EEENS6_IJNS7_ILi1EEESI_SI_EEESC_SE_Li256ELb1ELb1ELb0ELb0EEENS1_19SingleTileSchedulerILb1ELb0ELb1ELi128EEEEEEEEEvNT_6ParamsE)
        .other          _ZN7cutlass13device_kernelIN5flash19enable_sm80_to_sm89INS1_16FlashAttnFwdSm80INS1_25CollectiveMainloopFwdSm80ILi8ELi1ELb0EN4cute5tupleIJNS5_1CILi128EEENS7_ILi64EEENS7_ILi192EEEEEELi192ENS_10bfloat16_tEfNS_4arch4Sm80ELb1ELb0ELb1ELb1ELb1ELb1ELb1ELb0EEENS1_21CollectiveEpilogueFwdINS6_IJS8_SA_S9_EEENS6_IJNS7_ILi1EEESI_SI_EEESC_SE_Li256ELb1ELb1ELb0ELb0EEENS1_19SingleTileSchedulerILb1ELb0ELb1ELi128EEEEEEEEEvNT_6ParamsE,@"STO_CUDA_ENTRY STV_DEFAULT"
_ZN7cutlass13device_kernelIN5flash19enable_sm80_to_sm89INS1_16FlashAttnFwdSm80INS1_25CollectiveMainloopFwdSm80ILi8ELi1ELb0EN4cute5tupleIJNS5_1CILi128EEENS7_ILi64EEENS7_ILi192EEEEEELi192ENS_10bfloat16_tEfNS_4arch4Sm80ELb1ELb0ELb1ELb1ELb1ELb1ELb1ELb0EEENS1_21CollectiveEpilogueFwdINS6_IJS8_SA_S9_EEENS6_IJNS7_ILi1EEESI_SI_EEESC_SE_Li256ELb1ELb1ELb0ELb0EEENS1_19SingleTileSchedulerILb1ELb0ELb1ELi128EEEEEEEEEvNT_6ParamsE:
[----:B------:R-:W-:Y:S01]  /*0000*/  LDC R1, c[0x0][0x28] ;  /* 0x00000a00ff017b82 */ /* 0x000fe20000000800 */
[----:B------:R-:W-:Y:S05]  /*0010*/  EXIT ;  /* 0x000000000000794d */ /* 0x000fea0003800000 */
.L_x_8:
        /* <DEDUP_REMOVED lines=14> */
.L_x_44:


//--------------------- .text._ZN7cutlass13device_kernelIN5flash19enable_sm80_to_sm89INS1_16FlashAttnFwdSm80INS1_25CollectiveMainloopFwdSm80ILi8ELi2ELb0EN4cute5tupleIJNS5_1CILi128EEENS7_ILi64EEENS7_ILi192EEEEEELi192ENS_10bfloat16_tEfNS_4arch4Sm80ELb0ELb0ELb1ELb0ELb1ELb0ELb1ELb0EEENS1_21CollectiveEpilogueFwdINS6_IJS8_SA_S9_EEENS6_IJNS7_ILi1EEESI_SI_EEESC_SE_Li256ELb0ELb1ELb0ELb0EEENS1_19SingleTileSchedulerILb0ELb0ELb1ELi128EEEEEEEEEvNT_6ParamsE --------------------------
	.section	.text._ZN7cutlass13device_kernelIN5flash19enable_sm80_to_sm89INS1_16FlashAttnFwdSm80INS1_25CollectiveMainloopFwdSm80ILi8ELi2ELb0EN4cute5tupleIJNS5_1CILi128EEENS7_ILi64EEENS7_ILi192EEEEEELi192ENS_10bfloat16_tEfNS_4arch4Sm80ELb0ELb0ELb1ELb0ELb1ELb0ELb1ELb0EEENS1_21CollectiveEpilogueFwdINS6_IJS8_SA_S9_EEENS6_IJNS7_ILi1EEESI_SI_EEESC_SE_Li256ELb0ELb1ELb0ELb0EEENS1_19SingleTileSchedulerILb0ELb0ELb1ELi128EEEEEEEEEvNT_6ParamsE,"ax",@progbits
	.align	128
.text._ZN7cutlass13device_kernelIN5flash19enable_sm80_to_sm89INS1_16FlashAttnFwdSm80INS1_25CollectiveMainloopFwdSm80ILi8ELi2ELb0EN4cute5tupleIJNS5_1CILi128EEENS7_ILi64EEENS7_ILi192EEEEEELi192ENS_10bfloat16_tEfNS_4arch4Sm80ELb0ELb0ELb1ELb0ELb1ELb0ELb1ELb0EEENS1_21CollectiveEpilogueFwdINS6_IJS8_SA_S9_EEENS6_IJNS7_ILi1EEESI_SI_EEESC_SE_Li256ELb0ELb1ELb0ELb0EEENS1_19SingleTileSchedulerILb0ELb0ELb1ELi128EEEEEEEEEvNT_6ParamsE:
        .type           _ZN7cutlass13device_kernelIN5flash19enable_sm80_to_sm89INS1_16FlashAttnFwdSm80INS1_25CollectiveMainloopFwdSm80ILi8ELi2ELb0EN4cute5tupleIJNS5_1CILi128EEENS7_ILi64EEENS7_ILi192EEEEEELi192ENS_10bfloat16_tEfNS_4arch4Sm80ELb0ELb0ELb1ELb0ELb1ELb0ELb1ELb0EEENS1_21CollectiveEpilogueFwdINS6_IJS8_SA_S9_EEENS6_IJNS7_ILi1EEESI_SI_EEESC_SE_Li256ELb0ELb1ELb0ELb0EEENS1_19SingleTileSchedulerILb0ELb0ELb1ELi128EEEEEEEEEvNT_6ParamsE,@function
        .size           _ZN7cutlass13device_kernelIN5flash19enable_sm80_to_sm89INS1_16FlashAttnFwdSm80INS1_25CollectiveMainloopFwdSm80ILi8ELi2ELb0EN4cute5tupleIJNS5_1CILi128EEENS7_ILi64EEENS7_ILi192EEEEEELi192ENS_10bfloat16_tEfNS_4arch4Sm80ELb0ELb0ELb1ELb0ELb1ELb0ELb1ELb0EEENS1_21CollectiveEpilogueFwdINS6_IJS8_SA_S9_EEENS6_IJNS7_ILi1EEESI_SI_EEESC_SE_Li256ELb0ELb1ELb0ELb0EEENS1_19SingleTileSchedulerILb0ELb0ELb1ELi128EEEEEEEEEvNT_6ParamsE,(.L_x_45 - _ZN7cutlass13device_kernelIN5flash19enable_sm80_to_sm89INS1_16FlashAttnFwdSm80INS1_25CollectiveMainloopFwdSm80ILi8ELi2ELb0EN4cute5tupleIJNS5_1CILi128EEENS7_ILi64EEENS7_ILi192EEEEEELi192ENS_10bfloat16_tEfNS_4arch4Sm80ELb0ELb0ELb1ELb0ELb1ELb0ELb1ELb0EEENS1_21CollectiveEpilogueFwdINS6_IJS8_SA_S9_EEENS6_IJNS7_ILi1EEESI_SI_EEESC_SE_Li256ELb0ELb1ELb0ELb0EEENS1_19SingleTileSchedulerILb0ELb0ELb1ELi128EEEEEEEEEvNT_6ParamsE)
        .other          _ZN7cutlass13device_kernelIN5flash19enable_sm80_to_sm89INS1_16FlashAttnFwdSm80INS1_25CollectiveMainloopFwdSm80ILi8ELi2ELb0EN4cute5tupleIJNS5_1CILi128EEENS7_ILi64EEENS7_ILi192EEEEEELi192ENS_10bfloat16_tEfNS_4arch4Sm80ELb0ELb0ELb1ELb0ELb1ELb0ELb1ELb0EEENS1_21CollectiveEpilogueFwdINS6_IJS8_SA_S9_EEENS6_IJNS7_ILi1EEESI_SI_EEESC_SE_Li256ELb0ELb1ELb0ELb0EEENS1_19SingleTileSchedulerILb0ELb0ELb1ELi128EEEEEEEEEvNT_6ParamsE,@"STO_CUDA_ENTRY STV_DEFAULT"
_ZN7cutlass13device_kernelIN5flash19enable_sm80_to_sm89INS1_16FlashAttnFwdSm80INS1_25CollectiveMainloopFwdSm80ILi8ELi2ELb0EN4cute5tupleIJNS5_1CILi128EEENS7_ILi64EEENS7_ILi192EEEEEELi192ENS_10bfloat16_tEfNS_4arch4Sm80ELb0ELb0ELb1ELb0ELb1ELb0ELb1ELb0EEENS1_21CollectiveEpilogueFwdINS6_IJS8_SA_S9_EEENS6_IJNS7_ILi1EEESI_SI_EEESC_SE_Li256ELb0ELb1ELb0ELb0EEENS1_19SingleTileSchedulerILb0ELb0ELb1ELi128EEEEEEEEEvNT_6ParamsE:
[----:B------:R-:W-:Y:S01]  /*0000*/  LDC R1, c[0x0][0x28] ;  /* 0x00000a00ff017b82 */ /* 0x000fe20000000800 */
[----:B------:R-:W-:Y:S05]  /*0010*/  EXIT ;  /* 0x000000000000794d */ /* 0x000fea0003800000 */
.L_x_9:
        /* <DEDUP_REMOVED lines=14> */
.L_x_45:


//--------------------- .text._ZN7cutlass13device_kernelIN5flash19enable_sm80_to_sm89INS1_16FlashAttnFwdSm80INS1_25CollectiveMainloopFwdSm80ILi8ELi2ELb0EN4cute5tupleIJNS5_1CILi128EEENS7_ILi64EEENS7_ILi192EEEEEELi192ENS_10bfloat16_tEfNS_4arch4Sm80ELb0ELb0ELb1ELb1ELb1ELb0ELb1ELb0EEENS1_21CollectiveEpilogueFwdINS6_IJS8_SA_S9_EEENS6_IJNS7_ILi1EEESI_SI_EEESC_SE_Li256ELb1ELb1ELb0ELb0EEENS1_19SingleTileSchedulerILb1ELb0ELb1ELi128EEEEEEEEEvNT_6ParamsE --------------------------
	.section	.text._ZN7cutlass13device_kernelIN5flash19enable_sm80_to_sm89INS1_16FlashAttnFwdSm80INS1_25CollectiveMainloopFwdSm80ILi8ELi2ELb0EN4cute5tupleIJNS5_1CILi128EEENS7_ILi64EEENS7_ILi192EEEEEELi192ENS_10bfloat16_tEfNS_4arch4Sm80ELb0ELb0ELb1ELb1ELb1ELb0ELb1ELb0EEENS1_21CollectiveEpilogueFwdINS6_IJS8_SA_S9_EEENS6_IJNS7_ILi1EEESI_SI_EEESC_SE_Li256ELb1ELb1ELb0ELb0EEENS1_19SingleTileSchedulerILb1ELb0ELb1ELi128EEEEEEEEEvNT_6ParamsE,"ax",@progbits
	.align	128
.text._ZN7cutlass13device_kernelIN5flash19enable_sm80_to_sm89INS1_16FlashAttnFwdSm80INS1_25CollectiveMainloopFwdSm80ILi8ELi2ELb0EN4cute5tupleIJNS5_1CILi128EEENS7_ILi64EEENS7_ILi192EEEEEELi192ENS_10bfloat16_tEfNS_4arch4Sm80ELb0ELb0ELb1ELb1ELb1ELb0ELb1ELb0EEENS1_21CollectiveEpilogueFwdINS6_IJS8_SA_S9_EEENS6_IJNS7_ILi1EEESI_SI_EEESC_SE_Li256ELb1ELb1ELb0ELb0EEENS1_19SingleTileSchedulerILb1ELb0ELb1ELi128EEEEEEEEEvNT_6ParamsE:
        .type           _ZN7cutlass13device_kernelIN5flash19enable_sm80_to_sm89INS1_16FlashAttnFwdSm80INS1_25CollectiveMainloopFwdSm80ILi8ELi2ELb0EN4cute5tupleIJNS5_1CILi128EEENS7_ILi64EEENS7_ILi192EEEEEELi192ENS_10bfloat16_tEfNS_4arch4Sm80ELb0ELb0ELb1ELb1ELb1ELb0ELb1ELb0EEENS1_21CollectiveEpilogueFwdINS6_IJS8_SA_S9_EEENS6_IJNS7_ILi1EEESI_SI_EEESC_SE_Li256ELb1ELb1ELb0ELb0EEENS1_19SingleTileSchedulerILb1ELb0ELb1ELi128EEEEEEEEEvNT_6ParamsE,@function
        .size           _ZN7cutlass13device_kernelIN5flash19enable_sm80_to_sm89INS1_16FlashAttnFwdSm80INS1_25CollectiveMainloopFwdSm80ILi8ELi2ELb0EN4cute5tupleIJNS5_1CILi128EEENS7_ILi64EEENS7_ILi192EEEEEELi192ENS_10bfloat16_tEfNS_4arch4Sm80ELb0ELb0ELb1ELb1ELb1ELb0ELb1ELb0EEENS1_21CollectiveEpilogueFwdINS6_IJS8_SA_S9_EEENS6_IJNS7_ILi1EEESI_SI_EEESC_SE_Li256ELb1ELb1ELb0ELb0EEENS1_19SingleTileSchedulerILb1ELb0ELb1ELi128EEEEEEEEEvNT_6ParamsE,(.L_x_46 - _ZN7cutlass13device_kernelIN5flash19enable_sm80_to_sm89INS1_16FlashAttnFwdSm80INS1_25CollectiveMainloopFwdSm80ILi8ELi2ELb0EN4cute5tupleIJNS5_1CILi128EEENS7_ILi64EEENS7_ILi192EEEEEELi192ENS_10bfloat16_tEfNS_4arch4Sm80ELb0ELb0ELb1ELb1ELb1ELb0ELb1ELb0EEENS1_21CollectiveEpilogueFwdINS6_IJS8_SA_S9_EEENS6_IJNS7_ILi1EEESI_SI_EEESC_SE_Li256ELb1ELb1ELb0ELb0EEENS1_19SingleTileSchedulerILb1ELb0ELb1ELi128EEEEEEEEEvNT_6ParamsE)
        .other          _ZN7cutlass13device_kernelIN5flash19enable_sm80_to_sm89INS1_16FlashAttnFwdSm80INS1_25CollectiveMainloopFwdSm80ILi8ELi2ELb0EN4cute5tupleIJNS5_1CILi128EEENS7_ILi64EEENS7_ILi192EEEEEELi192ENS_10bfloat16_tEfNS_4arch4Sm80ELb0ELb0ELb1ELb1ELb1ELb0ELb1ELb0EEENS1_21CollectiveEpilogueFwdINS6_IJS8_SA_S9_EEENS6_IJNS7_ILi1EEESI_SI_EEESC_SE_Li256ELb1ELb1ELb0ELb0EEENS1_19SingleTileSchedulerILb1ELb0ELb1ELi128EEEEEEEEEvNT_6ParamsE,@"STO_CUDA_ENTRY STV_DEFAULT"
_ZN7cutlass13device_kernelIN5flash19enable_sm80_to_sm89INS1_16FlashAttnFwdSm80INS1_25CollectiveMainloopFwdSm80ILi8ELi2ELb0EN4cute5tupleIJNS5_1CILi128EEENS7_ILi64EEENS7_ILi192EEEEEELi192ENS_10bfloat16_tEfNS_4arch4Sm80ELb0ELb0ELb1ELb1ELb1ELb0ELb1ELb0EEENS1_21CollectiveEpilogueFwdINS6_IJS8_SA_S9_EEENS6_IJNS7_ILi1EEESI_SI_EEESC_SE_Li256ELb1ELb1ELb0ELb0EEENS1_19SingleTileSchedulerILb1ELb0ELb1ELi128EEEEEEEEEvNT_6ParamsE:
[----:B------:R-:W-:Y:S01]  /*0000*/  LDC R1, c[0x0][0x28] ;  /* 0x00000a00ff017b82 */ /* 0x000fe20000000800 */
[----:B------:R-:W-:Y:S05]  /*0010*/  EXIT ;  /* 0x000000000000794d */ /* 0x000fea0003800000 */
.L_x_10:
        /* <DEDUP_REMOVED lines=14> */
.L_x_46:


//--------------------- .text._ZN7cutlass13device_kernelIN5flash19enable_sm80_to_sm89INS1_16FlashAttnFwdSm80INS1_25CollectiveMainloopFwdSm80ILi8ELi2ELb0EN4cute5tupleIJNS5_1CILi128EEENS7_ILi64EEENS7_ILi192EEEEEELi192ENS_10bfloat16_tEfNS_4arch4Sm80ELb0ELb0ELb1ELb1ELb1ELb1ELb1ELb0EEENS1_21CollectiveEpilogueFwdINS6_IJS8_SA_S9_EEENS6_IJNS7_ILi1EEESI_SI_EEESC_SE_Li256ELb1ELb1ELb0ELb0EEENS1_19SingleTileSchedulerILb1ELb0ELb1ELi128EEEEEEEEEvNT_6ParamsE --------------------------
	.section	.text._ZN7cutlass13device_kernelIN5flash19enable_sm80_to_sm89INS1_16FlashAttnFwdSm80INS1_25CollectiveMainloopFwdSm80ILi8ELi2ELb0EN4cute5tupleIJNS5_1CILi128EEENS7_ILi64EEENS7_ILi192EEEEEELi192ENS_10bfloat16_tEfNS_4arch4Sm80ELb0ELb0ELb1ELb1ELb1ELb1ELb1ELb0EEENS1_21CollectiveEpilogueFwdINS6_IJS8_SA_S9_EEENS6_IJNS7_ILi1EEESI_SI_EEESC_SE_Li256ELb1ELb1ELb0ELb0EEENS1_19SingleTileSchedulerILb1ELb0ELb1ELi128EEEEEEEEEvNT_6ParamsE,"ax",@progbits
	.align	128
.text._ZN7cutlass13device_kernelIN5flash19enable_sm80_to_sm89INS1_16FlashAttnFwdSm80INS1_25CollectiveMainloopFwdSm80ILi8ELi2ELb0EN4cute5tupleIJNS5_1CILi128EEENS7_ILi64EEENS7_ILi192EEEEEELi192ENS_10bfloat16_tEfNS_4arch4Sm80ELb0ELb0ELb1ELb1ELb1ELb1ELb1ELb0EEENS1_21CollectiveEpilogueFwdINS6_IJS8_SA_S9_EEENS6_IJNS7_ILi1EEESI_SI_EEESC_SE_Li256ELb1ELb1ELb0ELb0EEENS1_19SingleTileSchedulerILb1ELb0ELb1ELi128EEEEEEEEEvNT_6ParamsE:
        .type           _ZN7cutlass13device_kernelIN5flash19enable_sm80_to_sm89INS1_16FlashAttnFwdSm80INS1_25CollectiveMainloopFwdSm80ILi8ELi2ELb0EN4cute5tupleIJNS5_1CILi128EEENS7_ILi64EEENS7_ILi192EEEEEELi192ENS_10bfloat16_tEfNS_4arch4Sm80ELb0ELb0ELb1ELb1ELb1ELb1ELb1ELb0EEENS1_21CollectiveEpilogueFwdINS6_IJS8_SA_S9_EEENS6_IJNS7_ILi1EEESI_SI_EEESC_SE_Li256ELb1ELb1ELb0ELb0EEENS1_19SingleTileSchedulerILb1ELb0ELb1ELi128EEEEEEEEEvNT_6ParamsE,@function
        .size           _ZN7cutlass13device_kernelIN5flash19enable_sm80_to_sm89INS1_16FlashAttnFwdSm80INS1_25CollectiveMainloopFwdSm80ILi8ELi2ELb0EN4cute5tupleIJNS5_1CILi128EEENS7_ILi64EEENS7_ILi192EEEEEELi192ENS_10bfloat16_tEfNS_4arch4Sm80ELb0ELb0ELb1ELb1ELb1ELb1ELb1ELb0EEENS1_21CollectiveEpilogueFwdINS6_IJS8_SA_S9_EEENS6_IJNS7_ILi1EEESI_SI_EEESC_SE_Li256ELb1ELb1ELb0ELb0EEENS1_19SingleTileSchedulerILb1ELb0ELb1ELi128EEEEEEEEEvNT_6ParamsE,(.L_x_47 - _ZN7cutlass13device_kernelIN5flash19enable_sm80_to_sm89INS1_16FlashAttnFwdSm80INS1_25CollectiveMainloopFwdSm80ILi8ELi2ELb0EN4cute5tupleIJNS5_1CILi128EEENS7_ILi64EEENS7_ILi192EEEEEELi192ENS_10bfloat16_tEfNS_4arch4Sm80ELb0ELb0ELb1ELb1ELb1ELb1ELb1ELb0EEENS1_21CollectiveEpilogueFwdINS6_IJS8_SA_S9_EEENS6_IJNS7_ILi1EEESI_SI_EEESC_SE_Li256ELb1ELb1ELb0ELb0EEENS1_19SingleTileSchedulerILb1ELb0ELb1ELi128EEEEEEEEEvNT_6ParamsE)
        .other          _ZN7cutlass13device_kernelIN5flash19enable_sm80_to_sm89INS1_16FlashAttnFwdSm80INS1_25CollectiveMainloopFwdSm80ILi8ELi2ELb0EN4cute5tupleIJNS5_1CILi128EEENS7_ILi64EEENS7_ILi192EEEEEELi192ENS_10bfloat16_tEfNS_4arch4Sm80ELb0ELb0ELb1ELb1ELb1ELb1ELb1ELb0EEENS1_21CollectiveEpilogueFwdINS6_IJS8_SA_S9_EEENS6_IJNS7_ILi1EEESI_SI_EEESC_SE_Li256ELb1ELb1ELb0ELb0EEENS1_19SingleTileSchedulerILb1ELb0ELb1ELi128EEEEEEEEEvNT_6ParamsE,@"STO_CUDA_ENTRY STV_DEFAULT"
_ZN7cutlass13device_kernelIN5flash19enable_sm80_to_sm89INS1_16FlashAttnFwdSm80INS1_25CollectiveMainloopFwdSm80ILi8ELi2ELb0EN4cute5tupleIJNS5_1CILi128EEENS7_ILi64EEENS7_ILi192EEEEEELi192ENS_10bfloat16_tEfNS_4arch4Sm80ELb0ELb0ELb1ELb1ELb1ELb1ELb1ELb0EEENS1_21CollectiveEpilogueFwdINS6_IJS8_SA_S9_EEENS6_IJNS7_ILi1EEESI_SI_EEESC_SE_Li256ELb1ELb1ELb0ELb0EEENS1_19SingleTileSchedulerILb1ELb0ELb1ELi128EEEEEEEEEvNT_6ParamsE:
[----:B------:R-:W-:Y:S01]  /*0000*/  LDC R1, c[0x0][0x28] ;  /* 0x00000a00ff017b82 */ /* 0x000fe20000000800 */
[----:B------:R-:W-:Y:S05]  /*0010*/  EXIT ;  /* 0x000000000000794d */ /* 0x000fea0003800000 */
.L_x_11:
        /* <DEDUP_REMOVED lines=14> */
.L_x_47:


//--------------------- .text._ZN7cutlass13device_kernelIN5flash19enable_sm80_to_sm89INS1_16FlashAttnFwdSm80INS1_25CollectiveMainloopFwdSm80ILi8ELi2ELb0EN4cute5tupleIJNS5_1CILi128EEENS7_ILi64EEENS7_ILi192EEEEEELi192ENS_10bfloat16_tEfNS_4arch4Sm80ELb0ELb1ELb1ELb0ELb1ELb0ELb1ELb0EEENS1_21CollectiveEpilogueFwdINS6_IJS8_SA_S9_EEENS6_IJNS7_ILi1EEESI_SI_EEESC_SE_Li256ELb0ELb1ELb0ELb0EEENS1_19SingleTileSchedulerILb0ELb0ELb1ELi128EEEEEEEEEvNT_6ParamsE --------------------------
	.section	.text._ZN7cutlass13device_kernelIN5flash19enable_sm80_to_sm89INS1_16FlashAttnFwdSm80INS1_25CollectiveMainloopFwdSm80ILi8ELi2ELb0EN4cute5tupleIJNS5_1CILi128EEENS7_ILi64EEENS7_ILi192EEEEEELi192ENS_10bfloat16_tEfNS_4arch4Sm80ELb0ELb1ELb1ELb0ELb1ELb0ELb1ELb0EEENS1_21CollectiveEpilogueFwdINS6_IJS8_SA_S9_EEENS6_IJNS7_ILi1EEESI_SI_EEESC_SE_Li256ELb0ELb1ELb0ELb0EEENS1_19SingleTileSchedulerILb0ELb0ELb1ELi128EEEEEEEEEvNT_6ParamsE,"ax",@progbits
	.align	128
.text._ZN7cutlass13device_kernelIN5flash19enable_sm80_to_sm89INS1_16FlashAttnFwdSm80INS1_25CollectiveMainloopFwdSm80ILi8ELi2ELb0EN4cute5tupleIJNS5_1CILi128EEENS7_ILi64EEENS7_ILi192EEEEEELi192ENS_10bfloat16_tEfNS_4arch4Sm80ELb0ELb1ELb1ELb0ELb1ELb0ELb1ELb0EEENS1_21CollectiveEpilogueFwdINS6_IJS8_SA_S9_EEENS6_IJNS7_ILi1EEESI_SI_EEESC_SE_Li256ELb0ELb1ELb0ELb0EEENS1_19SingleTileSchedulerILb0ELb0ELb1ELi128EEEEEEEEEvNT_6ParamsE:
        .type           _ZN7cutlass13device_kernelIN5flash19enable_sm80_to_sm89INS1_16FlashAttnFwdSm80INS1_25CollectiveMainloopFwdSm80ILi8ELi2ELb0EN4cute5tupleIJNS5_1CILi128EEENS7_ILi64EEENS7_ILi192EEEEEELi192ENS_10bfloat16_tEfNS_4arch4Sm80ELb0ELb1ELb1ELb0ELb1ELb0ELb1ELb0EEENS1_21CollectiveEpilogueFwdINS6_IJS8_SA_S9_EEENS6_IJNS7_ILi1EEESI_SI_EEESC_SE_Li256ELb0ELb1ELb0ELb0EEENS1_19SingleTileSchedulerILb0ELb0ELb1ELi128EEEEEEEEEvNT_6ParamsE,@function
        .size           _ZN7cutlass13device_kernelIN5flash19enable_sm80_to_sm89INS1_16FlashAttnFwdSm80INS1_25CollectiveMainloopFwdSm80ILi8ELi2ELb0EN4cute5tupleIJNS5_1CILi128EEENS7_ILi64EEENS7_ILi192EEEEEELi192ENS_10bfloat16_tEfNS_4arch4Sm80ELb0ELb1ELb1ELb0ELb1ELb0ELb1ELb0EEENS1_21CollectiveEpilogueFwdINS6_IJS8_SA_S9_EEENS6_IJNS7_ILi1EEESI_SI_EEESC_SE_Li256ELb0ELb1ELb0ELb0EEENS1_19SingleTileSchedulerILb0ELb0ELb1ELi128EEEEEEEEEvNT_6ParamsE,(.L_x_48 - _ZN7cutlass13device_kernelIN5flash19enable_sm80_to_sm89INS1_16FlashAttnFwdSm80INS1_25CollectiveMainloopFwdSm80ILi8ELi2ELb0EN4cute5tupleIJNS5_1CILi128EEENS7_ILi64EEENS7_ILi192EEEEEELi192ENS_10bfloat16_tEfNS_4arch4Sm80ELb0ELb1ELb1ELb0ELb1ELb0ELb1ELb0EEENS1_21CollectiveEpilogueFwdINS6_IJS8_SA_S9_EEENS6_IJNS7_ILi1EEESI_SI_EEESC_SE_Li256ELb0ELb1ELb0ELb0EEENS1_19SingleTileSchedulerILb0ELb0ELb1ELi128EEEEEEEEEvNT_6ParamsE)
        .other          _ZN7cutlass13device_kernelIN5flash19enable_sm80_to_sm89INS1_16FlashAttnFwdSm80INS1_25CollectiveMainloopFwdSm80ILi8ELi2ELb0EN4cute5tupleIJNS5_1CILi128EEENS7_ILi64EEENS7_ILi192EEEEEELi192ENS_10bfloat16_tEfNS_4arch4Sm80ELb0ELb1ELb1ELb0ELb1ELb0ELb1ELb0EEENS1_21CollectiveEpilogueFwdINS6_IJS8_SA_S9_EEENS6_IJNS7_ILi1EEESI_SI_EEESC_SE_Li256ELb0ELb1ELb0ELb0EEENS1_19SingleTileSchedulerILb0ELb0ELb1ELi128EEEEEEEEEvNT_6ParamsE,@"STO_CUDA_ENTRY STV_DEFAULT"
_ZN7cutlass13device_kernelIN5flash19enable_sm80_to_sm89INS1_16FlashAttnFwdSm80INS1_25CollectiveMainloopFwdSm80ILi8ELi2ELb0EN4cute5tupleIJNS5_1CILi128EEENS7_ILi64EEENS7_ILi192EEEEEELi192ENS_10bfloat16_tEfNS_4arch4Sm80ELb0ELb1ELb1ELb0ELb1ELb0ELb1ELb0EEENS1_21CollectiveEpilogueFwdINS6_IJS8_SA_S9_EEENS6_IJNS7_ILi1EEESI_SI_EEESC_SE_Li256ELb0ELb1ELb0ELb0EEENS1_19SingleTileSchedulerILb0ELb0ELb1ELi128EEEEEEEEEvNT_6ParamsE:
[----:B------:R-:W-:Y:S01]  /*0000*/  LDC R1, c[0x0][0x28] ;  /* 0x00000a00ff017b82 */ /* 0x000fe20000000800 */
[----:B------:R-:W-:Y:S05]  /*0010*/  EXIT ;  /* 0x000000000000794d */ /* 0x000fea0003800000 */
.L_x_12:
        /* <DEDUP_REMOVED lines=14> */
.L_x_48:


//--------------------- .text._ZN7cutlass13device_kernelIN5flash19enable_sm80_to_sm89INS1_16FlashAttnFwdSm80INS1_25CollectiveMainloopFwdSm80ILi8ELi2ELb0EN4cute5tupleIJNS5_1CILi128EEENS7_ILi64EEENS7_ILi192EEEEEELi192ENS_10bfloat16_tEfNS_4arch4Sm80ELb0ELb1ELb1ELb1ELb1ELb0ELb1ELb0EEENS1_21CollectiveEpilogueFwdINS6_IJS8_SA_S9_EEENS6_IJNS7_ILi1EEESI_SI_EEESC_SE_Li256ELb1ELb1ELb0ELb0EEENS1_19SingleTileSchedulerILb1ELb0ELb1ELi128EEEEEEEEEvNT_6ParamsE --------------------------
	.section	.text._ZN7cutlass13device_kernelIN5flash19enable_sm80_to_sm89INS1_16FlashAttnFwdSm80INS1_25CollectiveMainloopFwdSm80ILi8ELi2ELb0EN4cute5tupleIJNS5_1CILi128EEENS7_ILi64EEENS7_ILi192EEEEEELi192ENS_10bfloat16_tEfNS_4arch4Sm80ELb0ELb1ELb1ELb1ELb1ELb0ELb1ELb0EEENS1_21CollectiveEpilogueFwdINS6_IJS8_SA_S9_EEENS6_IJNS7_ILi1EEESI_SI_EEESC_SE_Li256ELb1ELb1ELb0ELb0EEENS1_19SingleTileSchedulerILb1ELb0ELb1ELi128EEEEEEEEEvNT_6ParamsE,"ax",@progbits
	.align	128
.text._ZN7cutlass13device_kernelIN5flash19enable_sm80_to_sm89INS1_16FlashAttnFwdSm80INS1_25CollectiveMainloopFwdSm80ILi8ELi2ELb0EN4cute5tupleIJNS5_1CILi128EEENS7_ILi64EEENS7_ILi192EEEEEELi192ENS_10bfloat16_tEfNS_4arch4Sm80ELb0ELb1ELb1ELb1ELb1ELb0ELb1ELb0EEENS1_21CollectiveEpilogueFwdINS6_IJS8_SA_S9_EEENS6_IJNS7_ILi1EEESI_SI_EEESC_SE_Li256ELb1ELb1ELb0ELb0EEENS1_19SingleTileSchedulerILb1ELb0ELb1ELi128EEEEEEEEEvNT_6ParamsE:
        .type           _ZN7cutlass13device_kernelIN5flash19enable_sm80_to_sm89INS1_16FlashAttnFwdSm80INS1_25CollectiveMainloopFwdSm80ILi8ELi2ELb0EN4cute5tupleIJNS5_1CILi128EEENS7_ILi64EEENS7_ILi192EEEEEELi192ENS_10bfloat16_tEfNS_4arch4Sm80ELb0ELb1ELb1ELb1ELb1ELb0ELb1ELb0EEENS1_21CollectiveEpilogueFwdINS6_IJS8_SA_S9_EEENS6_IJNS7_ILi1EEESI_SI_EEESC_SE_Li256ELb1ELb1ELb0ELb0EEENS1_19SingleTileSchedulerILb1ELb0ELb1ELi128EEEEEEEEEvNT_6ParamsE,@function
        .size           _ZN7cutlass13device_kernelIN5flash19enable_sm80_to_sm89INS1_16FlashAttnFwdSm80INS1_25CollectiveMainloopFwdSm80ILi8ELi2ELb0EN4cute5tupleIJNS5_1CILi128EEENS7_ILi64EEENS7_ILi192EEEEEELi192ENS_10bfloat16_tEfNS_4arch4Sm80ELb0ELb1ELb1ELb1ELb1ELb0ELb1ELb0EEENS1_21CollectiveEpilogueFwdINS6_IJS8_SA_S9_EEENS6_IJNS7_ILi1EEESI_SI_EEESC_SE_Li256ELb1ELb1ELb0ELb0EEENS1_19SingleTileSchedulerILb1ELb0ELb1ELi128EEEEEEEEEvNT_6ParamsE,(.L_x_49 - _ZN7cutlass13device_kernelIN5flash19enable_sm80_to_sm89INS1_16FlashAttnFwdSm80INS1_25CollectiveMainloopFwdSm80ILi8ELi2ELb0EN4cute5tupleIJNS5_1CILi128EEENS7_ILi64EEENS7_ILi192EEEEEELi192ENS_10bfloat16_tEfNS_4arch4Sm80ELb0ELb1ELb1ELb1ELb1ELb0ELb1ELb0EEENS1_21CollectiveEpilogueFwdINS6_IJS8_SA_S9_EEENS6_IJNS7_ILi1EEESI_SI_EEESC_SE_Li256ELb1ELb1ELb0ELb0EEENS1_19SingleTileSchedulerILb1ELb0ELb1ELi128EEEEEEEEEvNT_6ParamsE)
        .other          _ZN7cutlass13device_kernelIN5flash19enable_sm80_to_sm89INS1_16FlashAttnFwdSm80INS1_25CollectiveMainloopFwdSm80ILi8ELi2ELb0EN4cute5tupleIJNS5_1CILi128EEENS7_ILi64EEENS7_ILi192EEEEEELi192ENS_10bfloat16_tEfNS_4arch4Sm80ELb0ELb1ELb1ELb1ELb1ELb0ELb1ELb0EEENS1_21CollectiveEpilogueFwdINS6_IJS8_SA_S9_EEENS6_IJNS7_ILi1EEESI_SI_EEESC_SE_Li256ELb1ELb1ELb0ELb0EEENS1_19SingleTileSchedulerILb1ELb0ELb1ELi128EEEEEEEEEvNT_6ParamsE,@"STO_CUDA_ENTRY STV_DEFAULT"
_ZN7cutlass13device_kernelIN5flash19enable_sm80_to_sm89INS1_16FlashAttnFwdSm80INS1_25CollectiveMainloopFwdSm80ILi8ELi2ELb0EN4cute5tupleIJNS5_1CILi128EEENS7_ILi64EEENS7_ILi192EEEEEELi192ENS_10bfloat16_tEfNS_4arch4Sm80ELb0ELb1ELb1ELb1ELb1ELb0ELb1ELb0EEENS1_21CollectiveEpilogueFwdINS6_IJS8_SA_S9_EEENS6_IJNS7_ILi1EEESI_SI_EEESC_SE_Li256ELb1ELb1ELb0ELb0EEENS1_19SingleTileSchedulerILb1ELb0ELb1ELi128EEEEEEEEEvNT_6ParamsE:
[----:B------:R-:W-:Y:S01]  /*0000*/  LDC R1, c[0x0][0x28] ;  /* 0x00000a00ff017b82 */ /* 0x000fe20000000800 */
[----:B------:R-:W-:Y:S05]  /*0010*/  EXIT ;  /* 0x000000000000794d */ /* 0x000fea0003800000 */
.L_x_13:
        /* <DEDUP_REMOVED lines=14> */
.L_x_49:


//--------------------- .text._ZN7cutlass13device_kernelIN5flash19enable_sm80_to_sm89INS1_16FlashAttnFwdSm80INS1_25CollectiveMainloopFwdSm80ILi8ELi2ELb0EN4cute5tupleIJNS5_1CILi128EEENS7_ILi64EEENS7_ILi192EEEEEELi192ENS_10bfloat16_tEfNS_4arch4Sm80ELb0ELb1ELb1ELb1ELb1ELb1ELb1ELb0EEENS1_21CollectiveEpilogueFwdINS6_IJS8_SA_S9_EEENS6_IJNS7_ILi1EEESI_SI_EEESC_SE_Li256ELb1ELb1ELb0ELb0EEENS1_19SingleTileSchedulerILb1ELb0ELb1ELi128EEEEEEEEEvNT_6ParamsE --------------------------
	.section	.text._ZN7cutlass13device_kernelIN5flash19enable_sm80_to_sm89INS1_16FlashAttnFwdSm80INS1_25CollectiveMainloopFwdSm80ILi8ELi2ELb0EN4cute5tupleIJNS5_1CILi128EEENS7_ILi64EEENS7_ILi192EEEEEELi192ENS_10bfloat16_tEfNS_4arch4Sm80ELb0ELb1ELb1ELb1ELb1ELb1ELb1ELb0EEENS1_21CollectiveEpilogueFwdINS6_IJS8_SA_S9_EEENS6_IJNS7_ILi1EEESI_SI_EEESC_SE_Li256ELb1ELb1ELb0ELb0EEENS1_19SingleTileSchedulerILb1ELb0ELb1ELi128EEEEEEEEEvNT_6ParamsE,"ax",@progbits
	.align	128
.text._ZN7cutlass13device_kernelIN5flash19enable_sm80_to_sm89INS1_16FlashAttnFwdSm80INS1_25CollectiveMainloopFwdSm80ILi8ELi2ELb0EN4cute5tupleIJNS5_1CILi128EEENS7_ILi64EEENS7_ILi192EEEEEELi192ENS_10bfloat16_tEfNS_4arch4Sm80ELb0ELb1ELb1ELb1ELb1ELb1ELb1ELb0EEENS1_21CollectiveEpilogueFwdINS6_IJS8_SA_S9_EEENS6_IJNS7_ILi1EEESI_SI_EEESC_SE_Li256ELb1ELb1ELb0ELb0EEENS1_19SingleTileSchedulerILb1ELb0ELb1ELi128EEEEEEEEEvNT_6ParamsE:
        .type           _ZN7cutlass13device_kernelIN5flash19enable_sm80_to_sm89INS1_16FlashAttnFwdSm80INS1_25CollectiveMainloopFwdSm80ILi8ELi2ELb0EN4cute5tupleIJNS5_1CILi128EEENS7_ILi64EEENS7_ILi192EEEEEELi192ENS_10bfloat16_tEfNS_4arch4Sm80ELb0ELb1ELb1ELb1ELb1ELb1ELb1ELb0EEENS1_21CollectiveEpilogueFwdINS6_IJS8_SA_S9_EEENS6_IJNS7_ILi1EEESI_SI_EEESC_SE_Li256ELb1ELb1ELb0ELb0EEENS1_19SingleTileSchedulerILb1ELb0ELb1ELi128EEEEEEEEEvNT_6ParamsE,@function
        .size           _ZN7cutlass13device_kernelIN5flash19enable_sm80_to_sm89INS1_16FlashAttnFwdSm80INS1_25CollectiveMainloopFwdSm80ILi8ELi2ELb0EN4cute5tupleIJNS5_1CILi128EEENS7_ILi64EEENS7_ILi192EEEEEELi192ENS_10bfloat16_tEfNS_4arch4Sm80ELb0ELb1ELb1ELb1ELb1ELb1ELb1ELb0EEENS1_21CollectiveEpilogueFwdINS6_IJS8_SA_S9_EEENS6_IJNS7_ILi1EEESI_SI_EEESC_SE_Li256ELb1ELb1ELb0ELb0EEENS1_19SingleTileSchedulerILb1ELb0ELb1ELi128EEEEEEEEEvNT_6ParamsE,(.L_x_50 - _ZN7cutlass13device_kernelIN5flash19enable_sm80_to_sm89INS1_16FlashAttnFwdSm80INS1_25CollectiveMainloopFwdSm80ILi8ELi2ELb0EN4cute5tupleIJNS5_1CILi128EEENS7_ILi64EEENS7_ILi192EEEEEELi192ENS_10bfloat16_tEfNS_4arch4Sm80ELb0ELb1ELb1ELb1ELb1ELb1ELb1ELb0EEENS1_21CollectiveEpilogueFwdINS6_IJS8_SA_S9_EEENS6_IJNS7_ILi1EEESI_SI_EEESC_SE_Li256ELb1ELb1ELb0ELb0EEENS1_19SingleTileSchedulerILb1ELb0ELb1ELi128EEEEEEEEEvNT_6ParamsE)
        .other          _ZN7cutlass13device_kernelIN5flash19enable_sm80_to_sm89INS1_16FlashAttnFwdSm80INS1_25CollectiveMainloopFwdSm80ILi8ELi2ELb0EN4cute5tupleIJNS5_1CILi128EEENS7_ILi64EEENS7_ILi192EEEEEELi192ENS_10bfloat16_tEfNS_4arch4Sm80ELb0ELb1ELb1ELb1ELb1ELb1ELb1ELb0EEENS1_21CollectiveEpilogueFwdINS6_IJS8_SA_S9_EEENS6_IJNS7_ILi1EEESI_SI_EEESC_SE_Li256ELb1ELb1ELb0ELb0EEENS1_19SingleTileSchedulerILb1ELb0ELb1ELi128EEEEEEEEEvNT_6ParamsE,@"STO_CUDA_ENTRY STV_DEFAULT"
_ZN7cutlass13device_kernelIN5flash19enable_sm80_to_sm89INS1_16FlashAttnFwdSm80INS1_25CollectiveMainloopFwdSm80ILi8ELi2ELb0EN4cute5tupleIJNS5_1CILi128EEENS7_ILi64EEENS7_ILi192EEEEEELi192ENS_10bfloat16_tEfNS_4arch4Sm80ELb0ELb1ELb1ELb1ELb1ELb1ELb1ELb0EEENS1_21CollectiveEpilogueFwdINS6_IJS8_SA_S9_EEENS6_IJNS7_ILi1EEESI_SI_EEESC_SE_Li256ELb1ELb1ELb0ELb0EEENS1_19SingleTileSchedulerILb1ELb0ELb1ELi128EEEEEEEEEvNT_6ParamsE:
[----:B------:R-:W-:Y:S01]  /*0000*/  LDC R1, c[0x0][0x28] ;  /* 0x00000a00ff017b82 */ /* 0x000fe20000000800 */
[----:B------:R-:W-:Y:S05]  /*0010*/  EXIT ;  /* 0x000000000000794d */ /* 0x000fea0003800000 */
.L_x_14:
        /* <DEDUP_REMOVED lines=14> */
.L_x_50:


//--------------------- .text._ZN7cutlass13device_kernelIN5flash19enable_sm80_to_sm89INS1_16FlashAttnFwdSm80INS1_25CollectiveMainloopFwdSm80ILi8ELi2ELb0EN4cute5tupleIJNS5_1CILi128EEENS7_ILi64EEENS7_ILi192EEEEEELi192ENS_10bfloat16_tEfNS_4arch4Sm80ELb1ELb0ELb1ELb0ELb1ELb0ELb1ELb0EEENS1_21CollectiveEpilogueFwdINS6_IJS8_SA_S9_EEENS6_IJNS7_ILi1EEESI_SI_EEESC_SE_Li256ELb0ELb1ELb0ELb0EEENS1_30DynamicPersistentTileSchedulerILi256ELi256ELb0ELb1ELb0EEEEEEEEEvNT_6ParamsE --------------------------
	.section	.text._ZN7cutlass13device_kernelIN5flash19enable_sm80_to_sm89INS1_16FlashAttnFwdSm80INS1_25CollectiveMainloopFwdSm80ILi8ELi2ELb0EN4cute5tupleIJNS5_1CILi128EEENS7_ILi64EEENS7_ILi192EEEEEELi192ENS_10bfloat16_tEfNS_4arch4Sm80ELb1ELb0ELb1ELb0ELb1ELb0ELb1ELb0EEENS1_21CollectiveEpilogueFwdINS6_IJS8_SA_S9_EEENS6_IJNS7_ILi1EEESI_SI_EEESC_SE_Li256ELb0ELb1ELb0ELb0EEENS1_30DynamicPersistentTileSchedulerILi256ELi256ELb0ELb1ELb0EEEEEEEEEvNT_6ParamsE,"ax",@progbits
	.align	128
.text._ZN7cutlass13device_kernelIN5flash19enable_sm80_to_sm89INS1_16FlashAttnFwdSm80INS1_25CollectiveMainloopFwdSm80ILi8ELi2ELb0EN4cute5tupleIJNS5_1CILi128EEENS7_ILi64EEENS7_ILi192EEEEEELi192ENS_10bfloat16_tEfNS_4arch4Sm80ELb1ELb0ELb1ELb0ELb1ELb0ELb1ELb0EEENS1_21CollectiveEpilogueFwdINS6_IJS8_SA_S9_EEENS6_IJNS7_ILi1EEESI_SI_EEESC_SE_Li256ELb0ELb1ELb0ELb0EEENS1_30DynamicPersistentTileSchedulerILi256ELi256ELb0ELb1ELb0EEEEEEEEEvNT_6ParamsE:
        .type           _ZN7cutlass13device_kernelIN5flash19enable_sm80_to_sm89INS1_16FlashAttnFwdSm80INS1_25CollectiveMainloopFwdSm80ILi8ELi2ELb0EN4cute5tupleIJNS5_1CILi128EEENS7_ILi64EEENS7_ILi192EEEEEELi192ENS_10bfloat16_tEfNS_4arch4Sm80ELb1ELb0ELb1ELb0ELb1ELb0ELb1ELb0EEENS1_21CollectiveEpilogueFwdINS6_IJS8_SA_S9_EEENS6_IJNS7_ILi1EEESI_SI_EEESC_SE_Li256ELb0ELb1ELb0ELb0EEENS1_30DynamicPersistentTileSchedulerILi256ELi256ELb0ELb1ELb0EEEEEEEEEvNT_6ParamsE,@function
        .size           _ZN7cutlass13device_kernelIN5flash19enable_sm80_to_sm89INS1_16FlashAttnFwdSm80INS1_25CollectiveMainloopFwdSm80ILi8ELi2ELb0EN4cute5tupleIJNS5_1CILi128EEENS7_ILi64EEENS7_ILi192EEEEEELi192ENS_10bfloat16_tEfNS_4arch4Sm80ELb1ELb0ELb1ELb0ELb1ELb0ELb1ELb0EEENS1_21CollectiveEpilogueFwdINS6_IJS8_SA_S9_EEENS6_IJNS7_ILi1EEESI_SI_EEESC_SE_Li256ELb0ELb1ELb0ELb0EEENS1_30DynamicPersistentTileSchedulerILi256ELi256ELb0ELb1ELb0EEEEEEEEEvNT_6ParamsE,(.L_x_51 - _ZN7cutlass13device_kernelIN5flash19enable_sm80_to_sm89INS1_16FlashAttnFwdSm80INS1_25CollectiveMainloopFwdSm80ILi8ELi2ELb0EN4cute5tupleIJNS5_1CILi128EEENS7_ILi64EEENS7_ILi192EEEEEELi192ENS_10bfloat16_tEfNS_4arch4Sm80ELb1ELb0ELb1ELb0ELb1ELb0ELb1ELb0EEENS1_21CollectiveEpilogueFwdINS6_IJS8_SA_S9_EEENS6_IJNS7_ILi1EEESI_SI_EEESC_SE_Li256ELb0ELb1ELb0ELb0EEENS1_30DynamicPersistentTileSchedulerILi256ELi256ELb0ELb1ELb0EEEEEEEEEvNT_6ParamsE)
        .other          _ZN7cutlass13device_kernelIN5flash19enable_sm80_to_sm89INS1_16FlashAttnFwdSm80INS1_25CollectiveMainloopFwdSm80ILi8ELi2ELb0EN4cute5tupleIJNS5_1CILi128EEENS7_ILi64EEENS7_ILi192EEEEEELi192ENS_10bfloat16_tEfNS_4arch4Sm80ELb1ELb0ELb1ELb0ELb1ELb0ELb1ELb0EEENS1_21CollectiveEpilogueFwdINS6_IJS8_SA_S9_EEENS6_IJNS7_ILi1EEESI_SI_EEESC_SE_Li256ELb0ELb1ELb0ELb0EEENS1_30DynamicPersistentTileSchedulerILi256ELi256ELb0ELb1ELb0EEEEEEEEEvNT_6ParamsE,@"STO_CUDA_ENTRY STV_DEFAULT"
_ZN7cutlass13device_kernelIN5flash19enable_sm80_to_sm89INS1_16FlashAttnFwdSm80INS1_25CollectiveMainloopFwdSm80ILi8ELi2ELb0EN4cute5tupleIJNS5_1CILi128EEENS7_ILi64EEENS7_ILi192EEEEEELi192ENS_10bfloat16_tEfNS_4arch4Sm80ELb1ELb0ELb1ELb0ELb1ELb0ELb1ELb0EEENS1_21CollectiveEpilogueFwdINS6_IJS8_SA_S9_EEENS6_IJNS7_ILi1EEESI_SI_EEESC_SE_Li256ELb0ELb1ELb0ELb0EEENS1_30DynamicPersistentTileSchedulerILi256ELi256ELb0ELb1ELb0EEEEEEEEEvNT_6ParamsE:
[----:B------:R-:W-:Y:S01]  /*0000*/  LDC R1, c[0x0][0x28] ;  /* 0x00000a00ff017b82 */ /* 0x000fe20000000800 */
[----:B------:R-:W-:Y:S05]  /*0010*/  EXIT ;  /* 0x000000000000794d */ /* 0x000fea0003800000 */
.L_x_15:
        /* <DEDUP_REMOVED lines=14> */
.L_x_51:


//--------------------- .text._ZN7cutlass13device_kernelIN5flash19enable_sm80_to_sm89INS1_16FlashAttnFwdSm80INS1_25CollectiveMainloopFwdSm80ILi8ELi2ELb0EN4cute5tupleIJNS5_1CILi128EEENS7_ILi64EEENS7_ILi192EEEEEELi192ENS_10bfloat16_tEfNS_4arch4Sm80ELb1ELb0ELb1ELb1ELb1ELb0ELb1ELb0EEENS1_21CollectiveEpilogueFwdINS6_IJS8_SA_S9_EEENS6_IJNS7_ILi1EEESI_SI_EEESC_SE_Li256ELb1ELb1ELb0ELb0EEENS1_19SingleTileSchedulerILb1ELb0ELb1ELi128EEEEEEEEEvNT_6ParamsE --------------------------
	.section	.text._ZN7cutlass13device_kernelIN5flash19enable_sm80_to_sm89INS1_16FlashAttnFwdSm80INS1_25CollectiveMainloopFwdSm80ILi8ELi2ELb0EN4cute5tupleIJNS5_1CILi128EEENS7_ILi64EEENS7_ILi192EEEEEELi192ENS_10bfloat16_tEfNS_4arch4Sm80ELb1ELb0ELb1ELb1ELb1ELb0ELb1ELb0EEENS1_21CollectiveEpilogueFwdINS6_IJS8_SA_S9_EEENS6_IJNS7_ILi1EEESI_SI_EEESC_SE_Li256ELb1ELb1ELb0ELb0EEENS1_19SingleTileSchedulerILb1ELb0ELb1ELi128EEEEEEEEEvNT_6ParamsE,"ax",@progbits
	.align	128
.text._ZN7cutlass13device_kernelIN5flash19enable_sm80_to_sm89INS1_16FlashAttnFwdSm80INS1_25CollectiveMainloopFwdSm80ILi8ELi2ELb0EN4cute5tupleIJNS5_1CILi128EEENS7_ILi64EEENS7_ILi192EEEEEELi192ENS_10bfloat16_tEfNS_4arch4Sm80ELb1ELb0ELb1ELb1ELb1ELb0ELb1ELb0EEENS1_21CollectiveEpilogueFwdINS6_IJS8_SA_S9_EEENS6_IJNS7_ILi1EEESI_SI_EEESC_SE_Li256ELb1ELb1ELb0ELb0EEENS1_19SingleTileSchedulerILb1ELb0ELb1ELi128EEEEEEEEEvNT_6ParamsE:
        .type           _ZN7cutlass13device_kernelIN5flash19enable_sm80_to_sm89INS1_16FlashAttnFwdSm80INS1_25CollectiveMainloopFwdSm80ILi8ELi2ELb0EN4cute5tupleIJNS5_1CILi128EEENS7_ILi64EEENS7_ILi192EEEEEELi192ENS_10bfloat16_tEfNS_4arch4Sm80ELb1ELb0ELb1ELb1ELb1ELb0ELb1ELb0EEENS1_21CollectiveEpilogueFwdINS6_IJS8_SA_S9_EEENS6_IJNS7_ILi1EEESI_SI_EEESC_SE_Li256ELb1ELb1ELb0ELb0EEENS1_19SingleTileSchedulerILb1ELb0ELb1ELi128EEEEEEEEEvNT_6ParamsE,@function
        .size           _ZN7cutlass13device_kernelIN5flash19enable_sm80_to_sm89INS1_16FlashAttnFwdSm80INS1_25CollectiveMainloopFwdSm80ILi8ELi2ELb0EN4cute5tupleIJNS5_1CILi128EEENS7_ILi64EEENS7_ILi192EEEEEELi192ENS_10bfloat16_tEfNS_4arch4Sm80ELb1ELb0ELb1ELb1ELb1ELb0ELb1ELb0EEENS1_21CollectiveEpilogueFwdINS6_IJS8_SA_S9_EEENS6_IJNS7_ILi1EEESI_SI_EEESC_SE_Li256ELb1ELb1ELb0ELb0EEENS1_19SingleTileSchedulerILb1ELb0ELb1ELi128EEEEEEEEEvNT_6ParamsE,(.L_x_52 - _ZN7cutlass13device_kernelIN5flash19enable_sm80_to_sm89INS1_16FlashAttnFwdSm80INS1_25CollectiveMainloopFwdSm80ILi8ELi2ELb0EN4cute5tupleIJNS5_1CILi128EEENS7_ILi64EEENS7_ILi192EEEEEELi192ENS_10bfloat16_tEfNS_4arch4Sm80ELb1ELb0ELb1ELb1ELb1ELb0ELb1ELb0EEENS1_21CollectiveEpilogueFwdINS6_IJS8_SA_S9_EEENS6_IJNS7_ILi1EEESI_SI_EEESC_SE_Li256ELb1ELb1ELb0ELb0EEENS1_19SingleTileSchedulerILb1ELb0ELb1ELi128EEEEEEEEEvNT_6ParamsE)
        .other          _ZN7cutlass13device_kernelIN5flash19enable_sm80_to_sm89INS1_16FlashAttnFwdSm80INS1_25CollectiveMainloopFwdSm80ILi8ELi2ELb0EN4cute5tupleIJNS5_1CILi128EEENS7_ILi64EEENS7_ILi192EEEEEELi192ENS_10bfloat16_tEfNS_4arch4Sm80ELb1ELb0ELb1ELb1ELb1ELb0ELb1ELb0EEENS1_21CollectiveEpilogueFwdINS6_IJS8_SA_S9_EEENS6_IJNS7_ILi1EEESI_SI_EEESC_SE_Li256ELb1ELb1ELb0ELb0EEENS1_19SingleTileSchedulerILb1ELb0ELb1ELi128EEEEEEEEEvNT_6ParamsE,@"STO_CUDA_ENTRY STV_DEFAULT"
_ZN7cutlass13device_kernelIN5flash19enable_sm80_to_sm89INS1_16FlashAttnFwdSm80INS1_25CollectiveMainloopFwdSm80ILi8ELi2ELb0EN4cute5tupleIJNS5_1CILi128EEENS7_ILi64EEENS7_ILi192EEEEEELi192ENS_10bfloat16_tEfNS_4arch4Sm80ELb1ELb0ELb1ELb1ELb1ELb0ELb1ELb0EEENS1_21CollectiveEpilogueFwdINS6_IJS8_SA_S9_EEENS6_IJNS7_ILi1EEESI_SI_EEESC_SE_Li256ELb1ELb1ELb0ELb0EEENS1_19SingleTileSchedulerILb1ELb0ELb1ELi128EEEEEEEEEvNT_6ParamsE:
[----:B------:R-:W-:Y:S01]  /*0000*/  LDC R1, c[0x0][0x28] ;  /* 0x00000a00ff017b82 */ /* 0x000fe20000000800 */
[----:B------:R-:W-:Y:S05]  /*0010*/  EXIT ;  /* 0x000000000000794d */ /* 0x000fea0003800000 */
.L_x_16:
        /* <DEDUP_REMOVED lines=14> */
.L_x_52:


//--------------------- .text._ZN7cutlass13device_kernelIN5flash19enable_sm80_to_sm89INS1_16FlashAttnFwdSm80INS1_25CollectiveMainloopFwdSm80ILi8ELi2ELb0EN4cute5tupleIJNS5_1CILi128EEENS7_ILi64EEENS7_ILi192EEEEEELi192ENS_10bfloat16_tEfNS_4arch4Sm80ELb1ELb0ELb1ELb1ELb1ELb1ELb1ELb0EEENS1_21CollectiveEpilogueFwdINS6_IJS8_SA_S9_EEENS6_IJNS7_ILi1EEESI_SI_EEESC_SE_Li256ELb1ELb1ELb0ELb0EEENS1_19SingleTileSchedulerILb1ELb0ELb1ELi128EEEEEEEEEvNT_6ParamsE --------------------------
	.section	.text._ZN7cutlass13device_kernelIN5flash19enable_sm80_to_sm89INS1_16FlashAttnFwdSm80INS1_25CollectiveMainloopFwdSm80ILi8ELi2ELb0EN4cute5tupleIJNS5_1CILi128EEENS7_ILi64EEENS7_ILi192EEEEEELi192ENS_10bfloat16_tEfNS_4arch4Sm80ELb1ELb0ELb1ELb1ELb1ELb1ELb1ELb0EEENS1_21CollectiveEpilogueFwdINS6_IJS8_SA_S9_EEENS6_IJNS7_ILi1EEESI_SI_EEESC_SE_Li256ELb1ELb1ELb0ELb0EEENS1_19SingleTileSchedulerILb1ELb0ELb1ELi128EEEEEEEEEvNT_6ParamsE,"ax",@progbits
	.align	128
.text._ZN7cutlass13device_kernelIN5flash19enable_sm80_to_sm89INS1_16FlashAttnFwdSm80INS1_25CollectiveMainloopFwdSm80ILi8ELi2ELb0EN4cute5tupleIJNS5_1CILi128EEENS7_ILi64EEENS7_ILi192EEEEEELi192ENS_10bfloat16_tEfNS_4arch4Sm80ELb1ELb0ELb1ELb1ELb1ELb1ELb1ELb0EEENS1_21CollectiveEpilogueFwdINS6_IJS8_SA_S9_EEENS6_IJNS7_ILi1EEESI_SI_EEESC_SE_Li256ELb1ELb1ELb0ELb0EEENS1_19SingleTileSchedulerILb1ELb0ELb1ELi128EEEEEEEEEvNT_6ParamsE:
        .type           _ZN7cutlass13device_kernelIN5flash19enable_sm80_to_sm89INS1_16FlashAttnFwdSm80INS1_25CollectiveMainloopFwdSm80ILi8ELi2ELb0EN4cute5tupleIJNS5_1CILi128EEENS7_ILi64EEENS7_ILi192EEEEEELi192ENS_10bfloat16_tEfNS_4arch4Sm80ELb1ELb0ELb1ELb1ELb1ELb1ELb1ELb0EEENS1_21CollectiveEpilogueFwdINS6_IJS8_SA_S9_EEENS6_IJNS7_ILi1EEESI_SI_EEESC_SE_Li256ELb1ELb1ELb0ELb0EEENS1_19SingleTileSchedulerILb1ELb0ELb1ELi128EEEEEEEEEvNT_6ParamsE,@function
        .size           _ZN7cutlass13device_kernelIN5flash19enable_sm80_to_sm89INS1_16FlashAttnFwdSm80INS1_25CollectiveMainloopFwdSm80ILi8ELi2ELb0EN4cute5tupleIJNS5_1CILi128EEENS7_ILi64EEENS7_ILi192EEEEEELi192ENS_10bfloat16_tEfNS_4arch4Sm80ELb1ELb0ELb1ELb1ELb1ELb1ELb1ELb0EEENS1_21CollectiveEpilogueFwdINS6_IJS8_SA_S9_EEENS6_IJNS7_ILi1EEESI_SI_EEESC_SE_Li256ELb1ELb1ELb0ELb0EEENS1_19SingleTileSchedulerILb1ELb0ELb1ELi128EEEEEEEEEvNT_6ParamsE,(.L_x_53 - _ZN7cutlass13device_kernelIN5flash19enable_sm80_to_sm89INS1_16FlashAttnFwdSm80INS1_25CollectiveMainloopFwdSm80ILi8ELi2ELb0EN4cute5tupleIJNS5_1CILi128EEENS7_ILi64EEENS7_ILi192EEEEEELi192ENS_10bfloat16_tEfNS_4arch4Sm80ELb1ELb0ELb1ELb1ELb1ELb1ELb1ELb0EEENS1_21CollectiveEpilogueFwdINS6_IJS8_SA_S9_EEENS6_IJNS7_ILi1EEESI_SI_EEESC_SE_Li256ELb1ELb1ELb0ELb0EEENS1_19SingleTileSchedulerILb1ELb0ELb1ELi128EEEEEEEEEvNT_6ParamsE)
        .other          _ZN7cutlass13device_kernelIN5flash19enable_sm80_to_sm89INS1_16FlashAttnFwdSm80INS1_25CollectiveMainloopFwdSm80ILi8ELi2ELb0EN4cute5tupleIJNS5_1CILi128EEENS7_ILi64EEENS7_ILi192EEEEEELi192ENS_10bfloat16_tEfNS_4arch4Sm80ELb1ELb0ELb1ELb1ELb1ELb1ELb1ELb0EEENS1_21CollectiveEpilogueFwdINS6_IJS8_SA_S9_EEENS6_IJNS7_ILi1EEESI_SI_EEESC_SE_Li256ELb1ELb1ELb0ELb0EEENS1_19SingleTileSchedulerILb1ELb0ELb1ELi128EEEEEEEEEvNT_6ParamsE,@"STO_CUDA_ENTRY STV_DEFAULT"
_ZN7cutlass13device_kernelIN5flash19enable_sm80_to_sm89INS1_16FlashAttnFwdSm80INS1_25CollectiveMainloopFwdSm80ILi8ELi2ELb0EN4cute5tupleIJNS5_1CILi128EEENS7_ILi64EEENS7_ILi192EEEEEELi192ENS_10bfloat16_tEfNS_4arch4Sm80ELb1ELb0ELb1ELb1ELb1ELb1ELb1ELb0EEENS1_21CollectiveEpilogueFwdINS6_IJS8_SA_S9_EEENS6_IJNS7_ILi1EEESI_SI_EEESC_SE_Li256ELb1ELb1ELb0ELb0EEENS1_19SingleTileSchedulerILb1ELb0ELb1ELi128EEEEEEEEEvNT_6ParamsE:
[----:B------:R-:W-:Y:S01]  /*0000*/  LDC R1, c[0x0][0x28] ;  /* 0x00000a00ff017b82 */ /* 0x000fe20000000800 */
[----:B------:R-:W-:Y:S05]  /*0010*/  EXIT ;  /* 0x000000000000794d */ /* 0x000fea0003800000 */
.L_x_17:
        /* <DEDUP_REMOVED lines=14> */
.L_x_53:


//--------------------- .text._ZN7cutlass13device_kernelIN5flash19enable_sm80_to_sm89INS1_16FlashAttnFwdSm80INS1_25CollectiveMainloopFwdSm80ILi8ELi1ELb0EN4cute5tupleIJNS5_1CILi128EEENS7_ILi64EEENS7_ILi192EEEEEELi192ENS_10bfloat16_tEfNS_4arch4Sm80ELb0ELb0ELb0ELb0ELb1ELb0ELb1ELb0EEENS1_21CollectiveEpilogueFwdINS6_IJS8_SA_S9_EEENS6_IJNS7_ILi1EEESI_SI_EEESC_SE_Li256ELb0ELb1ELb0ELb0EEENS1_19SingleTileSchedulerILb0ELb0ELb1ELi128EEEEEEEEEvNT_6ParamsE --------------------------
	.section	.text._ZN7cutlass13device_kernelIN5flash19enable_sm80_to_sm89INS1_16FlashAttnFwdSm80INS1_25CollectiveMainloopFwdSm80ILi8ELi1ELb0EN4cute5tupleIJNS5_1CILi128EEENS7_ILi64EEENS7_ILi192EEEEEELi192ENS_10bfloat16_tEfNS_4arch4Sm80ELb0ELb0ELb0ELb0ELb1ELb0ELb1ELb0EEENS1_21CollectiveEpilogueFwdINS6_IJS8_SA_S9_EEENS6_IJNS7_ILi1EEESI_SI_EEESC_SE_Li256ELb0ELb1ELb0ELb0EEENS1_19SingleTileSchedulerILb0ELb0ELb1ELi128EEEEEEEEEvNT_6ParamsE,"ax",@progbits
	.align	128
.text._ZN7cutlass13device_kernelIN5flash19enable_sm80_to_sm89INS1_16FlashAttnFwdSm80INS1_25CollectiveMainloopFwdSm80ILi8ELi1ELb0EN4cute5tupleIJNS5_1CILi128EEENS7_ILi64EEENS7_ILi192EEEEEELi192ENS_10bfloat16_tEfNS_4arch4Sm80ELb0ELb0ELb0ELb0ELb1ELb0ELb1ELb0EEENS1_21CollectiveEpilogueFwdINS6_IJS8_SA_S9_EEENS6_IJNS7_ILi1EEESI_SI_EEESC_SE_Li256ELb0ELb1ELb0ELb0EEENS1_19SingleTileSchedulerILb0ELb0ELb1ELi128EEEEEEEEEvNT_6ParamsE:
        .type           _ZN7cutlass13device_kernelIN5flash19enable_sm80_to_sm89INS1_16FlashAttnFwdSm80INS1_25CollectiveMainloopFwdSm80ILi8ELi1ELb0EN4cute5tupleIJNS5_1CILi128EEENS7_ILi64EEENS7_ILi192EEEEEELi192ENS_10bfloat16_tEfNS_4arch4Sm80ELb0ELb0ELb0ELb0ELb1ELb0ELb1ELb0EEENS1_21CollectiveEpilogueFwdINS6_IJS8_SA_S9_EEENS6_IJNS7_ILi1EEESI_SI_EEESC_SE_Li256ELb0ELb1ELb0ELb0EEENS1_19SingleTileSchedulerILb0ELb0ELb1ELi128EEEEEEEEEvNT_6ParamsE,@function
        .size           _ZN7cutlass13device_kernelIN5flash19enable_sm80_to_sm89INS1_16FlashAttnFwdSm80INS1_25CollectiveMainloopFwdSm80ILi8ELi1ELb0EN4cute5tupleIJNS5_1CILi128EEENS7_ILi64EEENS7_ILi192EEEEEELi192ENS_10bfloat16_tEfNS_4arch4Sm80ELb0ELb0ELb0ELb0ELb1ELb0ELb1ELb0EEENS1_21CollectiveEpilogueFwdINS6_IJS8_SA_S9_EEENS6_IJNS7_ILi1EEESI_SI_EEESC_SE_Li256ELb0ELb1ELb0ELb0EEENS1_19SingleTileSchedulerILb0ELb0ELb1ELi128EEEEEEEEEvNT_6ParamsE,(.L_x_54 - _ZN7cutlass13device_kernelIN5flash19enable_sm80_to_sm89INS1_16FlashAttnFwdSm80INS1_25CollectiveMainloopFwdSm80ILi8ELi1ELb0EN4cute5tupleIJNS5_1CILi128EEENS7_ILi64EEENS7_ILi192EEEEEELi192ENS_10bfloat16_tEfNS_4arch4Sm80ELb0ELb0ELb0ELb0ELb1ELb0ELb1ELb0EEENS1_21CollectiveEpilogueFwdINS6_IJS8_SA_S9_EEENS6_IJNS7_ILi1EEESI_SI_EEESC_SE_Li256ELb0ELb1ELb0ELb0EEENS1_19SingleTileSchedulerILb0ELb0ELb1ELi128EEEEEEEEEvNT_6ParamsE)
        .other          _ZN7cutlass13device_kernelIN5flash19enable_sm80_to_sm89INS1_16FlashAttnFwdSm80INS1_25CollectiveMainloopFwdSm80ILi8ELi1ELb0EN4cute5tupleIJNS5_1CILi128EEENS7_ILi64EEENS7_ILi192EEEEEELi192ENS_10bfloat16_tEfNS_4arch4Sm80ELb0ELb0ELb0ELb0ELb1ELb0ELb1ELb0EEENS1_21CollectiveEpilogueFwdINS6_IJS8_SA_S9_EEENS6_IJNS7_ILi1EEESI_SI_EEESC_SE_Li256ELb0ELb1ELb0ELb0EEENS1_19SingleTileSchedulerILb0ELb0ELb1ELi128EEEEEEEEEvNT_6ParamsE,@"STO_CUDA_ENTRY STV_DEFAULT"
_ZN7cutlass13device_kernelIN5flash19enable_sm80_to_sm89INS1_16FlashAttnFwdSm80INS1_25CollectiveMainloopFwdSm80ILi8ELi1ELb0EN4cute5tupleIJNS5_1CILi128EEENS7_ILi64EEENS7_ILi192EEEEEELi192ENS_10bfloat16_tEfNS_4arch4Sm80ELb0ELb0ELb0ELb0ELb1ELb0ELb1ELb0EEENS1_21CollectiveEpilogueFwdINS6_IJS8_SA_S9_EEENS6_IJNS7_ILi1EEESI_SI_EEESC_SE_Li256ELb0ELb1ELb0ELb0EEENS1_19SingleTileSchedulerILb0ELb0ELb1ELi128EEEEEEEEEvNT_6ParamsE:
[----:B------:R-:W-:Y:S01]  /*0000*/  LDC R1, c[0x0][0x28] ;  /* 0x00000a00ff017b82 */ /* 0x000fe20000000800 */
[----:B------:R-:W-:Y:S05]  /*0010*/  EXIT ;  /* 0x000000000000794d */ /* 0x000fea0003800000 */
.L_x_18:
        /* <DEDUP_REMOVED lines=14> */
.L_x_54:


//--------------------- .text._ZN7cutlass13device_kernelIN5flash19enable_sm80_to_sm89INS1_16FlashAttnFwdSm80INS1_25CollectiveMainloopFwdSm80ILi8ELi1ELb0EN4cute5tupleIJNS5_1CILi128EEENS7_ILi64EEENS7_ILi192EEEEEELi192ENS_10bfloat16_tEfNS_4arch4Sm80ELb0ELb0ELb0ELb1ELb1ELb0ELb1ELb0EEENS1_21CollectiveEpilogueFwdINS6_IJS8_SA_S9_EEENS6_IJNS7_ILi1EEESI_SI_EEESC_SE_Li256ELb1ELb1ELb0ELb0EEENS1_19SingleTileSchedulerILb1ELb0ELb1ELi128EEEEEEEEEvNT_6ParamsE --------------------------
	.section	.text._ZN7cutlass13device_kernelIN5flash19enable_sm80_to_sm89INS1_16FlashAttnFwdSm80INS1_25CollectiveMainloopFwdSm80ILi8ELi1ELb0EN4cute5tupleIJNS5_1CILi128EEENS7_ILi64EEENS7_ILi192EEEEEELi192ENS_10bfloat16_tEfNS_4arch4Sm80ELb0ELb0ELb0ELb1ELb1ELb0ELb1ELb0EEENS1_21CollectiveEpilogueFwdINS6_IJS8_SA_S9_EEENS6_IJNS7_ILi1EEESI_SI_EEESC_SE_Li256ELb1ELb1ELb0ELb0EEENS1_19SingleTileSchedulerILb1ELb0ELb1ELi128EEEEEEEEEvNT_6ParamsE,"ax",@progbits
	.align	128
.text._ZN7cutlass13device_kernelIN5flash19enable_sm80_to_sm89INS1_16FlashAttnFwdSm80INS1_25CollectiveMainloopFwdSm80ILi8ELi1ELb0EN4cute5tupleIJNS5_1CILi128EEENS7_ILi64EEENS7_ILi192EEEEEELi192ENS_10bfloat16_tEfNS_4arch4Sm80ELb0ELb0ELb0ELb1ELb1ELb0ELb1ELb0EEENS1_21CollectiveEpilogueFwdINS6_IJS8_SA_S9_EEENS6_IJNS7_ILi1EEESI_SI_EEESC_SE_Li256ELb1ELb1ELb0ELb0EEENS1_19SingleTileSchedulerILb1ELb0ELb1ELi128EEEEEEEEEvNT_6ParamsE:
        .type           _ZN7cutlass13device_kernelIN5flash19enable_sm80_to_sm89INS1_16FlashAttnFwdSm80INS1_25CollectiveMainloopFwdSm80ILi8ELi1ELb0EN4cute5tupleIJNS5_1CILi128EEENS7_ILi64EEENS7_ILi192EEEEEELi192ENS_10bfloat16_tEfNS_4arch4Sm80ELb0ELb0ELb0ELb1ELb1ELb0ELb1ELb0EEENS1_21CollectiveEpilogueFwdINS6_IJS8_SA_S9_EEENS6_IJNS7_ILi1EEESI_SI_EEESC_SE_Li256ELb1ELb1ELb0ELb0EEENS1_19SingleTileSchedulerILb1ELb0ELb1ELi128EEEEEEEEEvNT_6ParamsE,@function
        .size           _ZN7cutlass13device_kernelIN5flash19enable_sm80_to_sm89INS1_16FlashAttnFwdSm80INS1_25CollectiveMainloopFwdSm80ILi8ELi1ELb0EN4cute5tupleIJNS5_1CILi128EEENS7_ILi64EEENS7_ILi192EEEEEELi192ENS_10bfloat16_tEfNS_4arch4Sm80ELb0ELb0ELb0ELb1ELb1ELb0ELb1ELb0EEENS1_21CollectiveEpilogueFwdINS6_IJS8_SA_S9_EEENS6_IJNS7_ILi1EEESI_SI_EEESC_SE_Li256ELb1ELb1ELb0ELb0EEENS1_19SingleTileSchedulerILb1ELb0ELb1ELi128EEEEEEEEEvNT_6ParamsE,(.L_x_55 - _ZN7cutlass13device_kernelIN5flash19enable_sm80_to_sm89INS1_16FlashAttnFwdSm80INS1_25CollectiveMainloopFwdSm80ILi8ELi1ELb0EN4cute5tupleIJNS5_1CILi128EEENS7_ILi64EEENS7_ILi192EEEEEELi192ENS_10bfloat16_tEfNS_4arch4Sm80ELb0ELb0ELb0ELb1ELb1ELb0ELb1ELb0EEENS1_21CollectiveEpilogueFwdINS6_IJS8_SA_S9_EEENS6_IJNS7_ILi1EEESI_SI_EEESC_SE_Li256ELb1ELb1ELb0ELb0EEENS1_19SingleTileSchedulerILb1ELb0ELb1ELi128EEEEEEEEEvNT_6ParamsE)
        .other          _ZN7cutlass13device_kernelIN5flash19enable_sm80_to_sm89INS1_16FlashAttnFwdSm80INS1_25CollectiveMainloopFwdSm80ILi8ELi1ELb0EN4cute5tupleIJNS5_1CILi128EEENS7_ILi64EEENS7_ILi192EEEEEELi192ENS_10bfloat16_tEfNS_4arch4Sm80ELb0ELb0ELb0ELb1ELb1ELb0ELb1ELb0EEENS1_21CollectiveEpilogueFwdINS6_IJS8_SA_S9_EEENS6_IJNS7_ILi1EEESI_SI_EEESC_SE_Li256ELb1ELb1ELb0ELb0EEENS1_19SingleTileSchedulerILb1ELb0ELb1ELi128EEEEEEEEEvNT_6ParamsE,@"STO_CUDA_ENTRY STV_DEFAULT"
_ZN7cutlass13device_kernelIN5flash19enable_sm80_to_sm89INS1_16FlashAttnFwdSm80INS1_25CollectiveMainloopFwdSm80ILi8ELi1ELb0EN4cute5tupleIJNS5_1CILi128EEENS7_ILi64EEENS7_ILi192EEEEEELi192ENS_10bfloat16_tEfNS_4arch4Sm80ELb0ELb0ELb0ELb1ELb1ELb0ELb1ELb0EEENS1_21CollectiveEpilogueFwdINS6_IJS8_SA_S9_EEENS6_IJNS7_ILi1EEESI_SI_EEESC_SE_Li256ELb1ELb1ELb0ELb0EEENS1_19SingleTileSchedulerILb1ELb0ELb1ELi128EEEEEEEEEvNT_6ParamsE:
[----:B------:R-:W-:Y:S01]  /*0000*/  LDC R1, c[0x0][0x28] ;  /* 0x00000a00ff017b82 */ /* 0x000fe20000000800 */
[----:B------:R-:W-:Y:S05]  /*0010*/  EXIT ;  /* 0x000000000000794d */ /* 0x000fea0003800000 */
.L_x_19:
        /* <DEDUP_REMOVED lines=14> */
.L_x_55:


//--------------------- .text._ZN7cutlass13device_kernelIN5flash19enable_sm80_to_sm89INS1_16FlashAttnFwdSm80INS1_25CollectiveMainloopFwdSm80ILi8ELi1ELb0EN4cute5tupleIJNS5_1CILi128EEENS7_ILi64EEENS7_ILi192EEEEEELi192ENS_10bfloat16_tEfNS_4arch4Sm80ELb0ELb0ELb0ELb1ELb1ELb1ELb1ELb0EEENS1_21CollectiveEpilogueFwdINS6_IJS8_SA_S9_EEENS6_IJNS7_ILi1EEESI_SI_EEESC_SE_Li256ELb1ELb1ELb0ELb0EEENS1_19SingleTileSchedulerILb1ELb0ELb1ELi128EEEEEEEEEvNT_6ParamsE --------------------------
	.section	.text._ZN7cutlass13device_kernelIN5flash19enable_sm80_to_sm89INS1_16FlashAttnFwdSm80INS1_25CollectiveMainloopFwdSm80ILi8ELi1ELb0EN4cute5tupleIJNS5_1CILi128EEENS7_ILi64EEENS7_ILi192EEEEEELi192ENS_10bfloat16_tEfNS_4arch4Sm80ELb0ELb0ELb0ELb1ELb1ELb1ELb1ELb0EEENS1_21CollectiveEpilogueFwdINS6_IJS8_SA_S9_EEENS6_IJNS7_ILi1EEESI_SI_EEESC_SE_Li256ELb1ELb1ELb0ELb0EEENS1_19SingleTileSchedulerILb1ELb0ELb1ELi128EEEEEEEEEvNT_6ParamsE,"ax",@progbits
	.align	128
.text._ZN7cutlass13device_kernelIN5flash19enable_sm80_to_sm89INS1_16FlashAttnFwdSm80INS1_25CollectiveMainloopFwdSm80ILi8ELi1ELb0EN4cute5tupleIJNS5_1CILi128EEENS7_ILi64EEENS7_ILi192EEEEEELi192ENS_10bfloat16_tEfNS_4arch4Sm80ELb0ELb0ELb0ELb1ELb1ELb1ELb1ELb0EEENS1_21CollectiveEpilogueFwdINS6_IJS8_SA_S9_EEENS6_IJNS7_ILi1EEESI_SI_EEESC_SE_Li256ELb1ELb1ELb0ELb0EEENS1_19SingleTileSchedulerILb1ELb0ELb1ELi128EEEEEEEEEvNT_6ParamsE:
        .type           _ZN7cutlass13device_kernelIN5flash19enable_sm80_to_sm89INS1_16FlashAttnFwdSm80INS1_25CollectiveMainloopFwdSm80ILi8ELi1ELb0EN4cute5tupleIJNS5_1CILi128EEENS7_ILi64EEENS7_ILi192EEEEEELi192ENS_10bfloat16_tEfNS_4arch4Sm80ELb0ELb0ELb0ELb1ELb1ELb1ELb1ELb0EEENS1_21CollectiveEpilogueFwdINS6_IJS8_SA_S9_EEENS6_IJNS7_ILi1EEESI_SI_EEESC_SE_Li256ELb1ELb1ELb0ELb0EEENS1_19SingleTileSchedulerILb1ELb0ELb1ELi128EEEEEEEEEvNT_6ParamsE,@function
        .size           _ZN7cutlass13device_kernelIN5flash19enable_sm80_to_sm89INS1_16FlashAttnFwdSm80INS1_25CollectiveMainloopFwdSm80ILi8ELi1ELb0EN4cute5tupleIJNS5_1CILi128EEENS7_ILi64EEENS7_ILi192EEEEEELi192ENS_10bfloat16_tEfNS_4arch4Sm80ELb0ELb0ELb0ELb1ELb1ELb1ELb1ELb0EEENS1_21CollectiveEpilogueFwdINS6_IJS8_SA_S9_EEENS6_IJNS7_ILi1EEESI_SI_EEESC_SE_Li256ELb1ELb1ELb0ELb0EEENS1_19SingleTileSchedulerILb1ELb0ELb1ELi128EEEEEEEEEvNT_6ParamsE,(.L_x_56 - _ZN7cutlass13device_kernelIN5flash19enable_sm80_to_sm89INS1_16FlashAttnFwdSm80INS1_25CollectiveMainloopFwdSm80ILi8ELi1ELb0EN4cute5tupleIJNS5_1CILi128EEENS7_ILi64EEENS7_ILi192EEEEEELi192ENS_10bfloat16_tEfNS_4arch4Sm80ELb0ELb0ELb0ELb1ELb1ELb1ELb1ELb0EEENS1_21CollectiveEpilogueFwdINS6_IJS8_SA_S9_EEENS6_IJNS7_ILi1EEESI_SI_EEESC_SE_Li256ELb1ELb1ELb0ELb0EEENS1_19SingleTileSchedulerILb1ELb0ELb1ELi128EEEEEEEEEvNT_6ParamsE)
        .other          _ZN7cutlass13device_kernelIN5flash19enable_sm80_to_sm89INS1_16FlashAttnFwdSm80INS1_25CollectiveMainloopFwdSm80ILi8ELi1ELb0EN4cute5tupleIJNS5_1CILi128EEENS7_ILi64EEENS7_ILi192EEEEEELi192ENS_10bfloat16_tEfNS_4arch4Sm80ELb0ELb0ELb0ELb1ELb1ELb1ELb1ELb0EEENS1_21CollectiveEpilogueFwdINS6_IJS8_SA_S9_EEENS6_IJNS7_ILi1EEESI_SI_EEESC_SE_Li256ELb1ELb1ELb0ELb0EEENS1_19SingleTileSchedulerILb1ELb0ELb1ELi128EEEEEEEEEvNT_6ParamsE,@"STO_CUDA_ENTRY STV_DEFAULT"
_ZN7cutlass13device_kernelIN5flash19enable_sm80_to_sm89INS1_16FlashAttnFwdSm80INS1_25CollectiveMainloopFwdSm80ILi8ELi1ELb0EN4cute5tupleIJNS5_1CILi128EEENS7_ILi64EEENS7_ILi192EEEEEELi192ENS_10bfloat16_tEfNS_4arch4Sm80ELb0ELb0ELb0ELb1ELb1ELb1ELb1ELb0EEENS1_21CollectiveEpilogueFwdINS6_IJS8_SA_S9_EEENS6_IJNS7_ILi1EEESI_SI_EEESC_SE_Li256ELb1ELb1ELb0ELb0EEENS1_19SingleTileSchedulerILb1ELb0ELb1ELi128EEEEEEEEEvNT_6ParamsE:
[----:B------:R-:W-:Y:S01]  /*0000*/  LDC R1, c[0x0][0x28] ;  /* 0x00000a00ff017b82 */ /* 0x000fe20000000800 */
[----:B------:R-:W-:Y:S05]  /*0010*/  EXIT ;  /* 0x000000000000794d */ /* 0x000fea0003800000 */
.L_x_20:
        /* <DEDUP_REMOVED lines=14> */
.L_x_56:


//--------------------- .text._ZN7cutlass13device_kernelIN5flash19enable_sm80_to_sm89INS1_16FlashAttnFwdSm80INS1_25CollectiveMainloopFwdSm80ILi8ELi1ELb0EN4cute5tupleIJNS5_1CILi128EEENS7_ILi64EEENS7_ILi192EEEEEELi192ENS_10bfloat16_tEfNS_4arch4Sm80ELb0ELb1ELb0ELb0ELb1ELb0ELb1ELb0EEENS1_21CollectiveEpilogueFwdINS6_IJS8_SA_S9_EEENS6_IJNS7_ILi1EEESI_SI_EEESC_SE_Li256ELb0ELb1ELb0ELb0EEENS1_19SingleTileSchedulerILb0ELb0ELb1ELi128EEEEEEEEEvNT_6ParamsE --------------------------
	.section	.text._ZN7cutlass13device_kernelIN5flash19enable_sm80_to_sm89INS1_16FlashAttnFwdSm80INS1_25CollectiveMainloopFwdSm80ILi8ELi1ELb0EN4cute5tupleIJNS5_1CILi128EEENS7_ILi64EEENS7_ILi192EEEEEELi192ENS_10bfloat16_tEfNS_4arch4Sm80ELb0ELb1ELb0ELb0ELb1ELb0ELb1ELb0EEENS1_21CollectiveEpilogueFwdINS6_IJS8_SA_S9_EEENS6_IJNS7_ILi1EEESI_SI_EEESC_SE_Li256ELb0ELb1ELb0ELb0EEENS1_19SingleTileSchedulerILb0ELb0ELb1ELi128EEEEEEEEEvNT_6ParamsE,"ax",@progbits
	.align	128
.text._ZN7cutlass13device_kernelIN5flash19enable_sm80_to_sm89INS1_16FlashAttnFwdSm80INS1_25CollectiveMainloopFwdSm80ILi8ELi1ELb0EN4cute5tupleIJNS5_1CILi128EEENS7_ILi64EEENS7_ILi192EEEEEELi192ENS_10bfloat16_tEfNS_4arch4Sm80ELb0ELb1ELb0ELb0ELb1ELb0ELb1ELb0EEENS1_21CollectiveEpilogueFwdINS6_IJS8_SA_S9_EEENS6_IJNS7_ILi1EEESI_SI_EEESC_SE_Li256ELb0ELb1ELb0ELb0EEENS1_19SingleTileSchedulerILb0ELb0ELb1ELi128EEEEEEEEEvNT_6ParamsE:
        .type           _ZN7cutlass13device_kernelIN5flash19enable_sm80_to_sm89INS1_16FlashAttnFwdSm80INS1_25CollectiveMainloopFwdSm80ILi8ELi1ELb0EN4cute5tupleIJNS5_1CILi128EEENS7_ILi64EEENS7_ILi192EEEEEELi192ENS_10bfloat16_tEfNS_4arch4Sm80ELb0ELb1ELb0ELb0ELb1ELb0ELb1ELb0EEENS1_21CollectiveEpilogueFwdINS6_IJS8_SA_S9_EEENS6_IJNS7_ILi1EEESI_SI_EEESC_SE_Li256ELb0ELb1ELb0ELb0EEENS1_19SingleTileSchedulerILb0ELb0ELb1ELi128EEEEEEEEEvNT_6ParamsE,@function
        .size           _ZN7cutlass13device_kernelIN5flash19enable_sm80_to_sm89INS1_16FlashAttnFwdSm80INS1_25CollectiveMainloopFwdSm80ILi8ELi1ELb0EN4cute5tupleIJNS5_1CILi128EEENS7_ILi64EEENS7_ILi192EEEEEELi192ENS_10bfloat16_tEfNS_4arch4Sm80ELb0ELb1ELb0ELb0ELb1ELb0ELb1ELb0EEENS1_21CollectiveEpilogueFwdINS6_IJS8_SA_S9_EEENS6_IJNS7_ILi1EEESI_SI_EEESC_SE_Li256ELb0ELb1ELb0ELb0EEENS1_19SingleTileSchedulerILb0ELb0ELb1ELi128EEEEEEEEEvNT_6ParamsE,(.L_x_57 - _ZN7cutlass13device_kernelIN5flash19enable_sm80_to_sm89INS1_16FlashAttnFwdSm80INS1_25CollectiveMainloopFwdSm80ILi8ELi1ELb0EN4cute5tupleIJNS5_1CILi128EEENS7_ILi64EEENS7_ILi192EEEEEELi192ENS_10bfloat16_tEfNS_4arch4Sm80ELb0ELb1ELb0ELb0ELb1ELb0ELb1ELb0EEENS1_21CollectiveEpilogueFwdINS6_IJS8_SA_S9_EEENS6_IJNS7_ILi1EEESI_SI_EEESC_SE_Li256ELb0ELb1ELb0ELb0EEENS1_19SingleTileSchedulerILb0ELb0ELb1ELi128EEEEEEEEEvNT_6ParamsE)
        .other          _ZN7cutlass13device_kernelIN5flash19enable_sm80_to_sm89INS1_16FlashAttnFwdSm80INS1_25CollectiveMainloopFwdSm80ILi8ELi1ELb0EN4cute5tupleIJNS5_1CILi128EEENS7_ILi64EEENS7_ILi192EEEEEELi192ENS_10bfloat16_tEfNS_4arch4Sm80ELb0ELb1ELb0ELb0ELb1ELb0ELb1ELb0EEENS1_21CollectiveEpilogueFwdINS6_IJS8_SA_S9_EEENS6_IJNS7_ILi1EEESI_SI_EEESC_SE_Li256ELb0ELb1ELb0ELb0EEENS1_19SingleTileSchedulerILb0ELb0ELb1ELi128EEEEEEEEEvNT_6ParamsE,@"STO_CUDA_ENTRY STV_DEFAULT"
_ZN7cutlass13device_kernelIN5flash19enable_sm80_to_sm89INS1_16FlashAttnFwdSm80INS1_25CollectiveMainloopFwdSm80ILi8ELi1ELb0EN4cute5tupleIJNS5_1CILi128EEENS7_ILi64EEENS7_ILi192EEEEEELi192ENS_10bfloat16_tEfNS_4arch4Sm80ELb0ELb1ELb0ELb0ELb1ELb0ELb1ELb0EEENS1_21CollectiveEpilogueFwdINS6_IJS8_SA_S9_EEENS6_IJNS7_ILi1EEESI_SI_EEESC_SE_Li256ELb0ELb1ELb0ELb0EEENS1_19SingleTileSchedulerILb0ELb0ELb1ELi128EEEEEEEEEvNT_6ParamsE:
[----:B------:R-:W-:Y:S01]  /*0000*/  LDC R1, c[0x0][0x28] ;  /* 0x00000a00ff017b82 */ /* 0x000fe20000000800 */
[----:B------:R-:W-:Y:S05]  /*0010*/  EXIT ;  /* 0x000000000000794d */ /* 0x000fea0003800000 */
.L_x_21:
        /* <DEDUP_REMOVED lines=14> */
.L_x_57:


//--------------------- .text._ZN7cutlass13device_kernelIN5flash19enable_sm80_to_sm89INS1_16FlashAttnFwdSm80INS1_25CollectiveMainloopFwdSm80ILi8ELi1ELb0EN4cute5tupleIJNS5_1CILi128EEENS7_ILi64EEENS7_ILi192EEEEEELi192ENS_10bfloat16_tEfNS_4arch4Sm80ELb0ELb1ELb0ELb1ELb1ELb0ELb1ELb0EEENS1_21CollectiveEpilogueFwdINS6_IJS8_SA_S9_EEENS6_IJNS7_ILi1EEESI_SI_EEESC_SE_Li256ELb1ELb1ELb0ELb0EEENS1_19SingleTileSchedulerILb1ELb0ELb1ELi128EEEEEEEEEvNT_6ParamsE --------------------------
	.section	.text._ZN7cutlass13device_kernelIN5flash19enable_sm80_to_sm89INS1_16FlashAttnFwdSm80INS1_25CollectiveMainloopFwdSm80ILi8ELi1ELb0EN4cute5tupleIJNS5_1CILi128EEENS7_ILi64EEENS7_ILi192EEEEEELi192ENS_10bfloat16_tEfNS_4arch4Sm80ELb0ELb1ELb0ELb1ELb1ELb0ELb1ELb0EEENS1_21CollectiveEpilogueFwdINS6_IJS8_SA_S9_EEENS6_IJNS7_ILi1EEESI_SI_EEESC_SE_Li256ELb1ELb1ELb0ELb0EEENS1_19SingleTileSchedulerILb1ELb0ELb1ELi128EEEEEEEEEvNT_6ParamsE,"ax",@progbits
	.align	128
.text._ZN7cutlass13device_kernelIN5flash19enable_sm80_to_sm89INS1_16FlashAttnFwdSm80INS1_25CollectiveMainloopFwdSm80ILi8ELi1ELb0EN4cute5tupleIJNS5_1CILi128EEENS7_ILi64EEENS7_ILi192EEEEEELi192ENS_10bfloat16_tEfNS_4arch4Sm80ELb0ELb1ELb0ELb1ELb1ELb0ELb1ELb0EEENS1_21CollectiveEpilogueFwdINS6_IJS8_SA_S9_EEENS6_IJNS7_ILi1EEESI_SI_EEESC_SE_Li256ELb1ELb1ELb0ELb0EEENS1_19SingleTileSchedulerILb1ELb0ELb1ELi128EEEEEEEEEvNT_6ParamsE:
        .type           _ZN7cutlass13device_kernelIN5flash19enable_sm80_to_sm89INS1_16FlashAttnFwdSm80INS1_25CollectiveMainloopFwdSm80ILi8ELi1ELb0EN4cute5tupleIJNS5_1CILi128EEENS7_ILi64EEENS7_ILi192EEEEEELi192ENS_10bfloat16_tEfNS_4arch4Sm80ELb0ELb1ELb0ELb1ELb1ELb0ELb1ELb0EEENS1_21CollectiveEpilogueFwdINS6_IJS8_SA_S9_EEENS6_IJNS7_ILi1EEESI_SI_EEESC_SE_Li256ELb1ELb1ELb0ELb0EEENS1_19SingleTileSchedulerILb1ELb0ELb1ELi128EEEEEEEEEvNT_6ParamsE,@function
        .size           _ZN7cutlass13device_kernelIN5flash19enable_sm80_to_sm89INS1_16FlashAttnFwdSm80INS1_25CollectiveMainloopFwdSm80ILi8ELi1ELb0EN4cute5tupleIJNS5_1CILi128EEENS7_ILi64EEENS7_ILi192EEEEEELi192ENS_10bfloat16_tEfNS_4arch4Sm80ELb0ELb1ELb0ELb1ELb1ELb0ELb1ELb0EEENS1_21CollectiveEpilogueFwdINS6_IJS8_SA_S9_EEENS6_IJNS7_ILi1EEESI_SI_EEESC_SE_Li256ELb1ELb1ELb0ELb0EEENS1_19SingleTileSchedulerILb1ELb0ELb1ELi128EEEEEEEEEvNT_6ParamsE,(.L_x_58 - _ZN7cutlass13device_kernelIN5flash19enable_sm80_to_sm89INS1_16FlashAttnFwdSm80INS1_25CollectiveMainloopFwdSm80ILi8ELi1ELb0EN4cute5tupleIJNS5_1CILi128EEENS7_ILi64EEENS7_ILi192EEEEEELi192ENS_10bfloat16_tEfNS_4arch4Sm80ELb0ELb1ELb0ELb1ELb1ELb0ELb1ELb0EEENS1_21CollectiveEpilogueFwdINS6_IJS8_SA_S9_EEENS6_IJNS7_ILi1EEESI_SI_EEESC_SE_Li256ELb1ELb1ELb0ELb0EEENS1_19SingleTileSchedulerILb1ELb0ELb1ELi128EEEEEEEEEvNT_6ParamsE)
        .other          _ZN7cutlass13device_kernelIN5flash19enable_sm80_to_sm89INS1_16FlashAttnFwdSm80INS1_25CollectiveMainloopFwdSm80ILi8ELi1ELb0EN4cute5tupleIJNS5_1CILi128EEENS7_ILi64EEENS7_ILi192EEEEEELi192ENS_10bfloat16_tEfNS_4arch4Sm80ELb0ELb1ELb0ELb1ELb1ELb0ELb1ELb0EEENS1_21CollectiveEpilogueFwdINS6_IJS8_SA_S9_EEENS6_IJNS7_ILi1EEESI_SI_EEESC_SE_Li256ELb1ELb1ELb0ELb0EEENS1_19SingleTileSchedulerILb1ELb0ELb1ELi128EEEEEEEEEvNT_6ParamsE,@"STO_CUDA_ENTRY STV_DEFAULT"
_ZN7cutlass13device_kernelIN5flash19enable_sm80_to_sm89INS1_16FlashAttnFwdSm80INS1_25CollectiveMainloopFwdSm80ILi8ELi1ELb0EN4cute5tupleIJNS5_1CILi128EEENS7_ILi64EEENS7_ILi192EEEEEELi192ENS_10bfloat16_tEfNS_4arch4Sm80ELb0ELb1ELb0ELb1ELb1ELb0ELb1ELb0EEENS1_21CollectiveEpilogueFwdINS6_IJS8_SA_S9_EEENS6_IJNS7_ILi1EEESI_SI_EEESC_SE_Li256ELb1ELb1ELb0ELb0EEENS1_19SingleTileSchedulerILb1ELb0ELb1ELi128EEEEEEEEEvNT_6ParamsE:
[----:B------:R-:W-:Y:S01]  /*0000*/  LDC R1, c[0x0][0x28] ;  /* 0x00000a00ff017b82 */ /* 0x000fe20000000800 */
[----:B------:R-:W-:Y:S05]  /*0010*/  EXIT ;  /* 0x000000000000794d */ /* 0x000fea0003800000 */
.L_x_22:
        /* <DEDUP_REMOVED lines=14> */
.L_x_58:


//--------------------- .text._ZN7cutlass13device_kernelIN5flash19enable_sm80_to_sm89INS1_16FlashAttnFwdSm80INS1_25CollectiveMainloopFwdSm80ILi8ELi1ELb0EN4cute5tupleIJNS5_1CILi128EEENS7_ILi64EEENS7_ILi192EEEEEELi192ENS_10bfloat16_tEfNS_4arch4Sm80ELb0ELb1ELb0ELb1ELb1ELb1ELb1ELb0EEENS1_21CollectiveEpilogueFwdINS6_IJS8_SA_S9_EEENS6_IJNS7_ILi1EEESI_SI_EEESC_SE_Li256ELb1ELb1ELb0ELb0EEENS1_19SingleTileSchedulerILb1ELb0ELb1ELi128EEEEEEEEEvNT_6ParamsE --------------------------
	.section	.text._ZN7cutlass13device_kernelIN5flash19enable_sm80_to_sm89INS1_16FlashAttnFwdSm80INS1_25CollectiveMainloopFwdSm80ILi8ELi1ELb0EN4cute5tupleIJNS5_1CILi128EEENS7_ILi64EEENS7_ILi192EEEEEELi192ENS_10bfloat16_tEfNS_4arch4Sm80ELb0ELb1ELb0ELb1ELb1ELb1ELb1ELb0EEENS1_21CollectiveEpilogueFwdINS6_IJS8_SA_S9_EEENS6_IJNS7_ILi1EEESI_SI_EEESC_SE_Li256ELb1ELb1ELb0ELb0EEENS1_19SingleTileSchedulerILb1ELb0ELb1ELi128EEEEEEEEEvNT_6ParamsE,"ax",@progbits
	.align	128
.text._ZN7cutlass13device_kernelIN5flash19enable_sm80_to_sm89INS1_16FlashAttnFwdSm80INS1_25CollectiveMainloopFwdSm80ILi8ELi1ELb0EN4cute5tupleIJNS5_1CILi128EEENS7_ILi64EEENS7_ILi192EEEEEELi192ENS_10bfloat16_tEfNS_4arch4Sm80ELb0ELb1ELb0ELb1ELb1ELb1ELb1ELb0EEENS1_21CollectiveEpilogueFwdINS6_IJS8_SA_S9_EEENS6_IJNS7_ILi1EEESI_SI_EEESC_SE_Li256ELb1ELb1ELb0ELb0EEENS1_19SingleTileSchedulerILb1ELb0ELb1ELi128EEEEEEEEEvNT_6ParamsE:
        .type           _ZN7cutlass13device_kernelIN5flash19enable_sm80_to_sm89INS1_16FlashAttnFwdSm80INS1_25CollectiveMainloopFwdSm80ILi8ELi1ELb0EN4cute5tupleIJNS5_1CILi128EEENS7_ILi64EEENS7_ILi192EEEEEELi192ENS_10bfloat16_tEfNS_4arch4Sm80ELb0ELb1ELb0ELb1ELb1ELb1ELb1ELb0EEENS1_21CollectiveEpilogueFwdINS6_IJS8_SA_S9_EEENS6_IJNS7_ILi1EEESI_SI_EEESC_SE_Li256ELb1ELb1ELb0ELb0EEENS1_19SingleTileSchedulerILb1ELb0ELb1ELi128EEEEEEEEEvNT_6ParamsE,@function
        .size           _ZN7cutlass13device_kernelIN5flash19enable_sm80_to_sm89INS1_16FlashAttnFwdSm80INS1_25CollectiveMainloopFwdSm80ILi8ELi1ELb0EN4cute5tupleIJNS5_1CILi128EEENS7_ILi64EEENS7_ILi192EEEEEELi192ENS_10bfloat16_tEfNS_4arch4Sm80ELb0ELb1ELb0ELb1ELb1ELb1ELb1ELb0EEENS1_21CollectiveEpilogueFwdINS6_IJS8_SA_S9_EEENS6_IJNS7_ILi1EEESI_SI_EEESC_SE_Li256ELb1ELb1ELb0ELb0EEENS1_19SingleTileSchedulerILb1ELb0ELb1ELi128EEEEEEEEEvNT_6ParamsE,(.L_x_59 - _ZN7cutlass13device_kernelIN5flash19enable_sm80_to_sm89INS1_16FlashAttnFwdSm80INS1_25CollectiveMainloopFwdSm80ILi8ELi1ELb0EN4cute5tupleIJNS5_1CILi128EEENS7_ILi64EEENS7_ILi192EEEEEELi192ENS_10bfloat16_tEfNS_4arch4Sm80ELb0ELb1ELb0ELb1ELb1ELb1ELb1ELb0EEENS1_21CollectiveEpilogueFwdINS6_IJS8_SA_S9_EEENS6_IJNS7_ILi1EEESI_SI_EEESC_SE_Li256ELb1ELb1ELb0ELb0EEENS1_19SingleTileSchedulerILb1ELb0ELb1ELi128EEEEEEEEEvNT_6ParamsE)
        .other          _ZN7cutlass13device_kernelIN5flash19enable_sm80_to_sm89INS1_16FlashAttnFwdSm80INS1_25CollectiveMainloopFwdSm80ILi8ELi1ELb0EN4cute5tupleIJNS5_1CILi128EEENS7_ILi64EEENS7_ILi192EEEEEELi192ENS_10bfloat16_tEfNS_4arch4Sm80ELb0ELb1ELb0ELb1ELb1ELb1ELb1ELb0EEENS1_21CollectiveEpilogueFwdINS6_IJS8_SA_S9_EEENS6_IJNS7_ILi1EEESI_SI_EEESC_SE_Li256ELb1ELb1ELb0ELb0EEENS1_19SingleTileSchedulerILb1ELb0ELb1ELi128EEEEEEEEEvNT_6ParamsE,@"STO_CUDA_ENTRY STV_DEFAULT"
_ZN7cutlass13device_kernelIN5flash19enable_sm80_to_sm89INS1_16FlashAttnFwdSm80INS1_25CollectiveMainloopFwdSm80ILi8ELi1ELb0EN4cute5tupleIJNS5_1CILi128EEENS7_ILi64EEENS7_ILi192EEEEEELi192ENS_10bfloat16_tEfNS_4arch4Sm80ELb0ELb1ELb0ELb1ELb1ELb1ELb1ELb0EEENS1_21CollectiveEpilogueFwdINS6_IJS8_SA_S9_EEENS6_IJNS7_ILi1EEESI_SI_EEESC_SE_Li256ELb1ELb1ELb0ELb0EEENS1_19SingleTileSchedulerILb1ELb0ELb1ELi128EEEEEEEEEvNT_6ParamsE:
[----:B------:R-:W-:Y:S01]  /*0000*/  LDC R1, c[0x0][0x28] ;  /* 0x00000a00ff017b82 */ /* 0x000fe20000000800 */
[----:B------:R-:W-:Y:S05]  /*0010*/  EXIT ;  /* 0x000000000000794d */ /* 0x000fea0003800000 */
.L_x_23:
        /* <DEDUP_REMOVED lines=14> */
.L_x_59:


//--------------------- .text._ZN7cutlass13device_kernelIN5flash19enable_sm80_to_sm89INS1_16FlashAttnFwdSm80INS1_25CollectiveMainloopFwdSm80ILi8ELi1ELb0EN4cute5tupleIJNS5_1CILi128EEENS7_ILi64EEENS7_ILi192EEEEEELi192ENS_10bfloat16_tEfNS_4arch4Sm80ELb1ELb0ELb0ELb0ELb1ELb0ELb1ELb0EEENS1_21CollectiveEpilogueFwdINS6_IJS8_SA_S9_EEENS6_IJNS7_ILi1EEESI_SI_EEESC_SE_Li256ELb0ELb1ELb0ELb0EEENS1_30DynamicPersistentTileSchedulerILi256ELi256ELb0ELb1ELb0EEEEEEEEEvNT_6ParamsE --------------------------
	.section	.text._ZN7cutlass13device_kernelIN5flash19enable_sm80_to_sm89INS1_16FlashAttnFwdSm80INS1_25CollectiveMainloopFwdSm80ILi8ELi1ELb0EN4cute5tupleIJNS5_1CILi128EEENS7_ILi64EEENS7_ILi192EEEEEELi192ENS_10bfloat16_tEfNS_4arch4Sm80ELb1ELb0ELb0ELb0ELb1ELb0ELb1ELb0EEENS1_21CollectiveEpilogueFwdINS6_IJS8_SA_S9_EEENS6_IJNS7_ILi1EEESI_SI_EEESC_SE_Li256ELb0ELb1ELb0ELb0EEENS1_30DynamicPersistentTileSchedulerILi256ELi256ELb0ELb1ELb0EEEEEEEEEvNT_6ParamsE,"ax",@progbits
	.align	128
.text._ZN7cutlass13device_kernelIN5flash19enable_sm80_to_sm89INS1_16FlashAttnFwdSm80INS1_25CollectiveMainloopFwdSm80ILi8ELi1ELb0EN4cute5tupleIJNS5_1CILi128EEENS7_ILi64EEENS7_ILi192EEEEEELi192ENS_10bfloat16_tEfNS_4arch4Sm80ELb1ELb0ELb0ELb0ELb1ELb0ELb1ELb0EEENS1_21CollectiveEpilogueFwdINS6_IJS8_SA_S9_EEENS6_IJNS7_ILi1EEESI_SI_EEESC_SE_Li256ELb0ELb1ELb0ELb0EEENS1_30DynamicPersistentTileSchedulerILi256ELi256ELb0ELb1ELb0EEEEEEEEEvNT_6ParamsE:
        .type           _ZN7cutlass13device_kernelIN5flash19enable_sm80_to_sm89INS1_16FlashAttnFwdSm80INS1_25CollectiveMainloopFwdSm80ILi8ELi1ELb0EN4cute5tupleIJNS5_1CILi128EEENS7_ILi64EEENS7_ILi192EEEEEELi192ENS_10bfloat16_tEfNS_4arch4Sm80ELb1ELb0ELb0ELb0ELb1ELb0ELb1ELb0EEENS1_21CollectiveEpilogueFwdINS6_IJS8_SA_S9_EEENS6_IJNS7_ILi1EEESI_SI_EEESC_SE_Li256ELb0ELb1ELb0ELb0EEENS1_30DynamicPersistentTileSchedulerILi256ELi256ELb0ELb1ELb0EEEEEEEEEvNT_6ParamsE,@function
        .size           _ZN7cutlass13device_kernelIN5flash19enable_sm80_to_sm89INS1_16FlashAttnFwdSm80INS1_25CollectiveMainloopFwdSm80ILi8ELi1ELb0EN4cute5tupleIJNS5_1CILi128EEENS7_ILi64EEENS7_ILi192EEEEEELi192ENS_10bfloat16_tEfNS_4arch4Sm80ELb1ELb0ELb0ELb0ELb1ELb0ELb1ELb0EEENS1_21CollectiveEpilogueFwdINS6_IJS8_SA_S9_EEENS6_IJNS7_ILi1EEESI_SI_EEESC_SE_Li256ELb0ELb1ELb0ELb0EEENS1_30DynamicPersistentTileSchedulerILi256ELi256ELb0ELb1ELb0EEEEEEEEEvNT_6ParamsE,(.L_x_60 - _ZN7cutlass13device_kernelIN5flash19enable_sm80_to_sm89INS1_16FlashAttnFwdSm80INS1_25CollectiveMainloopFwdSm80ILi8ELi1ELb0EN4cute5tupleIJNS5_1CILi128EEENS7_ILi64EEENS7_ILi192EEEEEELi192ENS_10bfloat16_tEfNS_4arch4Sm80ELb1ELb0ELb0ELb0ELb1ELb0ELb1ELb0EEENS1_21CollectiveEpilogueFwdINS6_IJS8_SA_S9_EEENS6_IJNS7_ILi1EEESI_SI_EEESC_SE_Li256ELb0ELb1ELb0ELb0EEENS1_30DynamicPersistentTileSchedulerILi256ELi256ELb0ELb1ELb0EEEEEEEEEvNT_6ParamsE)
        .other          _ZN7cutlass13device_kernelIN5flash19enable_sm80_to_sm89INS1_16FlashAttnFwdSm80INS1_25CollectiveMainloopFwdSm80ILi8ELi1ELb0EN4cute5tupleIJNS5_1CILi128EEENS7_ILi64EEENS7_ILi192EEEEEELi192ENS_10bfloat16_tEfNS_4arch4Sm80ELb1ELb0ELb0ELb0ELb1ELb0ELb1ELb0EEENS1_21CollectiveEpilogueFwdINS6_IJS8_SA_S9_EEENS6_IJNS7_ILi1EEESI_SI_EEESC_SE_Li256ELb0ELb1ELb0ELb0EEENS1_30DynamicPersistentTileSchedulerILi256ELi256ELb0ELb1ELb0EEEEEEEEEvNT_6ParamsE,@"STO_CUDA_ENTRY STV_DEFAULT"
_ZN7cutlass13device_kernelIN5flash19enable_sm80_to_sm89INS1_16FlashAttnFwdSm80INS1_25CollectiveMainloopFwdSm80ILi8ELi1ELb0EN4cute5tupleIJNS5_1CILi128EEENS7_ILi64EEENS7_ILi192EEEEEELi192ENS_10bfloat16_tEfNS_4arch4Sm80ELb1ELb0ELb0ELb0ELb1ELb0ELb1ELb0EEENS1_21CollectiveEpilogueFwdINS6_IJS8_SA_S9_EEENS6_IJNS7_ILi1EEESI_SI_EEESC_SE_Li256ELb0ELb1ELb0ELb0EEENS1_30DynamicPersistentTileSchedulerILi256ELi256ELb0ELb1ELb0EEEEEEEEEvNT_6ParamsE:
[----:B------:R-:W-:Y:S01]  /*0000*/  LDC R1, c[0x0][0x28] ;  /* 0x00000a00ff017b82 */ /* 0x000fe20000000800 */
[----:B------:R-:W-:Y:S05]  /*0010*/  EXIT ;  /* 0x000000000000794d */ /* 0x000fea0003800000 */
.L_x_24:
        /* <DEDUP_REMOVED lines=14> */
.L_x_60:


//--------------------- .text._ZN7cutlass13device_kernelIN5flash19enable_sm80_to_sm89INS1_16FlashAttnFwdSm80INS1_25CollectiveMainloopFwdSm80ILi8ELi1ELb0EN4cute5tupleIJNS5_1CILi128EEENS7_ILi64EEENS7_ILi192EEEEEELi192ENS_10bfloat16_tEfNS_4arch4Sm80ELb1ELb0ELb0ELb1ELb1ELb0ELb1ELb0EEENS1_21CollectiveEpilogueFwdINS6_IJS8_SA_S9_EEENS6_IJNS7_ILi1EEESI_SI_EEESC_SE_Li256ELb1ELb1ELb0ELb0EEENS1_19SingleTileSchedulerILb1ELb0ELb1ELi128EEEEEEEEEvNT_6ParamsE --------------------------
	.section	.text._ZN7cutlass13device_kernelIN5flash19enable_sm80_to_sm89INS1_16FlashAttnFwdSm80INS1_25CollectiveMainloopFwdSm80ILi8ELi1ELb0EN4cute5tupleIJNS5_1CILi128EEENS7_ILi64EEENS7_ILi192EEEEEELi192ENS_10bfloat16_tEfNS_4arch4Sm80ELb1ELb0ELb0ELb1ELb1ELb0ELb1ELb0EEENS1_21CollectiveEpilogueFwdINS6_IJS8_SA_S9_EEENS6_IJNS7_ILi1EEESI_SI_EEESC_SE_Li256ELb1ELb1ELb0ELb0EEENS1_19SingleTileSchedulerILb1ELb0ELb1ELi128EEEEEEEEEvNT_6ParamsE,"ax",@progbits
	.align	128
.text._ZN7cutlass13device_kernelIN5flash19enable_sm80_to_sm89INS1_16FlashAttnFwdSm80INS1_25CollectiveMainloopFwdSm80ILi8ELi1ELb0EN4cute5tupleIJNS5_1CILi128EEENS7_ILi64EEENS7_ILi192EEEEEELi192ENS_10bfloat16_tEfNS_4arch4Sm80ELb1ELb0ELb0ELb1ELb1ELb0ELb1ELb0EEENS1_21CollectiveEpilogueFwdINS6_IJS8_SA_S9_EEENS6_IJNS7_ILi1EEESI_SI_EEESC_SE_Li256ELb1ELb1ELb0ELb0EEENS1_19SingleTileSchedulerILb1ELb0ELb1ELi128EEEEEEEEEvNT_6ParamsE:
        .type           _ZN7cutlass13device_kernelIN5flash19enable_sm80_to_sm89INS1_16FlashAttnFwdSm80INS1_25CollectiveMainloopFwdSm80ILi8ELi1ELb0EN4cute5tupleIJNS5_1CILi128EEENS7_ILi64EEENS7_ILi192EEEEEELi192ENS_10bfloat16_tEfNS_4arch4Sm80ELb1ELb0ELb0ELb1ELb1ELb0ELb1ELb0EEENS1_21CollectiveEpilogueFwdINS6_IJS8_SA_S9_EEENS6_IJNS7_ILi1EEESI_SI_EEESC_SE_Li256ELb1ELb1ELb0ELb0EEENS1_19SingleTileSchedulerILb1ELb0ELb1ELi128EEEEEEEEEvNT_6ParamsE,@function
        .size           _ZN7cutlass13device_kernelIN5flash19enable_sm80_to_sm89INS1_16FlashAttnFwdSm80INS1_25CollectiveMainloopFwdSm80ILi8ELi1ELb0EN4cute5tupleIJNS5_1CILi128EEENS7_ILi64EEENS7_ILi192EEEEEELi192ENS_10bfloat16_tEfNS_4arch4Sm80ELb1ELb0ELb0ELb1ELb1ELb0ELb1ELb0EEENS1_21CollectiveEpilogueFwdINS6_IJS8_SA_S9_EEENS6_IJNS7_ILi1EEESI_SI_EEESC_SE_Li256ELb1ELb1ELb0ELb0EEENS1_19SingleTileSchedulerILb1ELb0ELb1ELi128EEEEEEEEEvNT_6ParamsE,(.L_x_61 - _ZN7cutlass13device_kernelIN5flash19enable_sm80_to_sm89INS1_16FlashAttnFwdSm80INS1_25CollectiveMainloopFwdSm80ILi8ELi1ELb0EN4cute5tupleIJNS5_1CILi128EEENS7_ILi64EEENS7_ILi192EEEEEELi192ENS_10bfloat16_tEfNS_4arch4Sm80ELb1ELb0ELb0ELb1ELb1ELb0ELb1ELb0EEENS1_21CollectiveEpilogueFwdINS6_IJS8_SA_S9_EEENS6_IJNS7_ILi1EEESI_SI_EEESC_SE_Li256ELb1ELb1ELb0ELb0EEENS1_19SingleTileSchedulerILb1ELb0ELb1ELi128EEEEEEEEEvNT_6ParamsE)
        .other          _ZN7cutlass13device_kernelIN5flash19enable_sm80_to_sm89INS1_16FlashAttnFwdSm80INS1_25CollectiveMainloopFwdSm80ILi8ELi1ELb0EN4cute5tupleIJNS5_1CILi128EEENS7_ILi64EEENS7_ILi192EEEEEELi192ENS_10bfloat16_tEfNS_4arch4Sm80ELb1ELb0ELb0ELb1ELb1ELb0ELb1ELb0EEENS1_21CollectiveEpilogueFwdINS6_IJS8_SA_S9_EEENS6_IJNS7_ILi1EEESI_SI_EEESC_SE_Li256ELb1ELb1ELb0ELb0EEENS1_19SingleTileSchedulerILb1ELb0ELb1ELi128EEEEEEEEEvNT_6ParamsE,@"STO_CUDA_ENTRY STV_DEFAULT"
_ZN7cutlass13device_kernelIN5flash19enable_sm80_to_sm89INS1_16FlashAttnFwdSm80INS1_25CollectiveMainloopFwdSm80ILi8ELi1ELb0EN4cute5tupleIJNS5_1CILi128EEENS7_ILi64EEENS7_ILi192EEEEEELi192ENS_10bfloat16_tEfNS_4arch4Sm80ELb1ELb0ELb0ELb1ELb1ELb0ELb1ELb0EEENS1_21CollectiveEpilogueFwdINS6_IJS8_SA_S9_EEENS6_IJNS7_ILi1EEESI_SI_EEESC_SE_Li256ELb1ELb1ELb0ELb0EEENS1_19SingleTileSchedulerILb1ELb0ELb1ELi128EEEEEEEEEvNT_6ParamsE:
[----:B------:R-:W-:Y:S01]  /*0000*/  LDC R1, c[0x0][0x28] ;  /* 0x00000a00ff017b82 */ /* 0x000fe20000000800 */
[----:B------:R-:W-:Y:S05]  /*0010*/  EXIT ;  /* 0x000000000000794d */ /* 0x000fea0003800000 */
.L_x_25:
        /* <DEDUP_REMOVED lines=14> */
.L_x_61:


//--------------------- .text._ZN7cutlass13device_kernelIN5flash19enable_sm80_to_sm89INS1_16FlashAttnFwdSm80INS1_25CollectiveMainloopFwdSm80ILi8ELi1ELb0EN4cute5tupleIJNS5_1CILi128EEENS7_ILi64EEENS7_ILi192EEEEEELi192ENS_10bfloat16_tEfNS_4arch4Sm80ELb1ELb0ELb0ELb1ELb1ELb1ELb1ELb0EEENS1_21CollectiveEpilogueFwdINS6_IJS8_SA_S9_EEENS6_IJNS7_ILi1EEESI_SI_EEESC_SE_Li256ELb1ELb1ELb0ELb0EEENS1_19SingleTileSchedulerILb1ELb0ELb1ELi128EEEEEEEEEvNT_6ParamsE --------------------------
	.section	.text._ZN7cutlass13device_kernelIN5flash19enable_sm80_to_sm89INS1_16FlashAttnFwdSm80INS1_25CollectiveMainloopFwdSm80ILi8ELi1ELb0EN4cute5tupleIJNS5_1CILi128EEENS7_ILi64EEENS7_ILi192EEEEEELi192ENS_10bfloat16_tEfNS_4arch4Sm80ELb1ELb0ELb0ELb1ELb1ELb1ELb1ELb0EEENS1_21CollectiveEpilogueFwdINS6_IJS8_SA_S9_EEENS6_IJNS7_ILi1EEESI_SI_EEESC_SE_Li256ELb1ELb1ELb0ELb0EEENS1_19SingleTileSchedulerILb1ELb0ELb1ELi128EEEEEEEEEvNT_6ParamsE,"ax",@progbits
	.align	128
.text._ZN7cutlass13device_kernelIN5flash19enable_sm80_to_sm89INS1_16FlashAttnFwdSm80INS1_25CollectiveMainloopFwdSm80ILi8ELi1ELb0EN4cute5tupleIJNS5_1CILi128EEENS7_ILi64EEENS7_ILi192EEEEEELi192ENS_10bfloat16_tEfNS_4arch4Sm80ELb1ELb0ELb0ELb1ELb1ELb1ELb1ELb0EEENS1_21CollectiveEpilogueFwdINS6_IJS8_SA_S9_EEENS6_IJNS7_ILi1EEESI_SI_EEESC_SE_Li256ELb1ELb1ELb0ELb0EEENS1_19SingleTileSchedulerILb1ELb0ELb1ELi128EEEEEEEEEvNT_6ParamsE:
        .type           _ZN7cutlass13device_kernelIN5flash19enable_sm80_to_sm89INS1_16FlashAttnFwdSm80INS1_25CollectiveMainloopFwdSm80ILi8ELi1ELb0EN4cute5tupleIJNS5_1CILi128EEENS7_ILi64EEENS7_ILi192EEEEEELi192ENS_10bfloat16_tEfNS_4arch4Sm80ELb1ELb0ELb0ELb1ELb1ELb1ELb1ELb0EEENS1_21CollectiveEpilogueFwdINS6_IJS8_SA_S9_EEENS6_IJNS7_ILi1EEESI_SI_EEESC_SE_Li256ELb1ELb1ELb0ELb0EEENS1_19SingleTileSchedulerILb1ELb0ELb1ELi128EEEEEEEEEvNT_6ParamsE,@function
        .size           _ZN7cutlass13device_kernelIN5flash19enable_sm80_to_sm89INS1_16FlashAttnFwdSm80INS1_25CollectiveMainloopFwdSm80ILi8ELi1ELb0EN4cute5tupleIJNS5_1CILi128EEENS7_ILi64EEENS7_ILi192EEEEEELi192ENS_10bfloat16_tEfNS_4arch4Sm80ELb1ELb0ELb0ELb1ELb1ELb1ELb1ELb0EEENS1_21CollectiveEpilogueFwdINS6_IJS8_SA_S9_EEENS6_IJNS7_ILi1EEESI_SI_EEESC_SE_Li256ELb1ELb1ELb0ELb0EEENS1_19SingleTileSchedulerILb1ELb0ELb1ELi128EEEEEEEEEvNT_6ParamsE,(.L_x_62 - _ZN7cutlass13device_kernelIN5flash19enable_sm80_to_sm89INS1_16FlashAttnFwdSm80INS1_25CollectiveMainloopFwdSm80ILi8ELi1ELb0EN4cute5tupleIJNS5_1CILi128EEENS7_ILi64EEENS7_ILi192EEEEEELi192ENS_10bfloat16_tEfNS_4arch4Sm80ELb1ELb0ELb0ELb1ELb1ELb1ELb1ELb0EEENS1_21CollectiveEpilogueFwdINS6_IJS8_SA_S9_EEENS6_IJNS7_ILi1EEESI_SI_EEESC_SE_Li256ELb1ELb1ELb0ELb0EEENS1_19SingleTileSchedulerILb1ELb0ELb1ELi128EEEEEEEEEvNT_6ParamsE)
        .other          _ZN7cutlass13device_kernelIN5flash19enable_sm80_to_sm89INS1_16FlashAttnFwdSm80INS1_25CollectiveMainloopFwdSm80ILi8ELi1ELb0EN4cute5tupleIJNS5_1CILi128EEENS7_ILi64EEENS7_ILi192EEEEEELi192ENS_10bfloat16_tEfNS_4arch4Sm80ELb1ELb0ELb0ELb1ELb1ELb1ELb1ELb0EEENS1_21CollectiveEpilogueFwdINS6_IJS8_SA_S9_EEENS6_IJNS7_ILi1EEESI_SI_EEESC_SE_Li256ELb1ELb1ELb0ELb0EEENS1_19SingleTileSchedulerILb1ELb0ELb1ELi128EEEEEEEEEvNT_6ParamsE,@"STO_CUDA_ENTRY STV_DEFAULT"
_ZN7cutlass13device_kernelIN5flash19enable_sm80_to_sm89INS1_16FlashAttnFwdSm80INS1_25CollectiveMainloopFwdSm80ILi8ELi1ELb0EN4cute5tupleIJNS5_1CILi128EEENS7_ILi64EEENS7_ILi192EEEEEELi192ENS_10bfloat16_tEfNS_4arch4Sm80ELb1ELb0ELb0ELb1ELb1ELb1ELb1ELb0EEENS1_21CollectiveEpilogueFwdINS6_IJS8_SA_S9_EEENS6_IJNS7_ILi1EEESI_SI_EEESC_SE_Li256ELb1ELb1ELb0ELb0EEENS1_19SingleTileSchedulerILb1ELb0ELb1ELi128EEEEEEEEEvNT_6ParamsE:
[----:B------:R-:W-:Y:S01]  /*0000*/  LDC R1, c[0x0][0x28] ;  /* 0x00000a00ff017b82 */ /* 0x000fe20000000800 */
[----:B------:R-:W-:Y:S05]  /*0010*/  EXIT ;  /* 0x000000000000794d */ /* 0x000fea0003800000 */
.L_x_26:
        /* <DEDUP_REMOVED lines=14> */
.L_x_62:


//--------------------- .text._ZN7cutlass13device_kernelIN5flash19enable_sm80_to_sm89INS1_16FlashAttnFwdSm80INS1_25CollectiveMainloopFwdSm80ILi8ELi2ELb0EN4cute5tupleIJNS5_1CILi128EEENS7_ILi64EEENS7_ILi192EEEEEELi192ENS_10bfloat16_tEfNS_4arch4Sm80ELb0ELb0ELb0ELb0ELb1ELb0ELb1ELb0EEENS1_21CollectiveEpilogueFwdINS6_IJS8_SA_S9_EEENS6_IJNS7_ILi1EEESI_SI_EEESC_SE_Li256ELb0ELb1ELb0ELb0EEENS1_19SingleTileSchedulerILb0ELb0ELb1ELi128EEEEEEEEEvNT_6ParamsE --------------------------
	.section	.text._ZN7cutlass13device_kernelIN5flash19enable_sm80_to_sm89INS1_16FlashAttnFwdSm80INS1_25CollectiveMainloopFwdSm80ILi8ELi2ELb0EN4cute5tupleIJNS5_1CILi128EEENS7_ILi64EEENS7_ILi192EEEEEELi192ENS_10bfloat16_tEfNS_4arch4Sm80ELb0ELb0ELb0ELb0ELb1ELb0ELb1ELb0EEENS1_21CollectiveEpilogueFwdINS6_IJS8_SA_S9_EEENS6_IJNS7_ILi1EEESI_SI_EEESC_SE_Li256ELb0ELb1ELb0ELb0EEENS1_19SingleTileSchedulerILb0ELb0ELb1ELi128EEEEEEEEEvNT_6ParamsE,"ax",@progbits
	.align	128
.text._ZN7cutlass13device_kernelIN5flash19enable_sm80_to_sm89INS1_16FlashAttnFwdSm80INS1_25CollectiveMainloopFwdSm80ILi8ELi2ELb0EN4cute5tupleIJNS5_1CILi128EEENS7_ILi64EEENS7_ILi192EEEEEELi192ENS_10bfloat16_tEfNS_4arch4Sm80ELb0ELb0ELb0ELb0ELb1ELb0ELb1ELb0EEENS1_21CollectiveEpilogueFwdINS6_IJS8_SA_S9_EEENS6_IJNS7_ILi1EEESI_SI_EEESC_SE_Li256ELb0ELb1ELb0ELb0EEENS1_19SingleTileSchedulerILb0ELb0ELb1ELi128EEEEEEEEEvNT_6ParamsE:
        .type           _ZN7cutlass13device_kernelIN5flash19enable_sm80_to_sm89INS1_16FlashAttnFwdSm80INS1_25CollectiveMainloopFwdSm80ILi8ELi2ELb0EN4cute5tupleIJNS5_1CILi128EEENS7_ILi64EEENS7_ILi192EEEEEELi192ENS_10bfloat16_tEfNS_4arch4Sm80ELb0ELb0ELb0ELb0ELb1ELb0ELb1ELb0EEENS1_21CollectiveEpilogueFwdINS6_IJS8_SA_S9_EEENS6_IJNS7_ILi1EEESI_SI_EEESC_SE_Li256ELb0ELb1ELb0ELb0EEENS1_19SingleTileSchedulerILb0ELb0ELb1ELi128EEEEEEEEEvNT_6ParamsE,@function
        .size           _ZN7cutlass13device_kernelIN5flash19enable_sm80_to_sm89INS1_16FlashAttnFwdSm80INS1_25CollectiveMainloopFwdSm80ILi8ELi2ELb0EN4cute5tupleIJNS5_1CILi128EEENS7_ILi64EEENS7_ILi192EEEEEELi192ENS_10bfloat16_tEfNS_4arch4Sm80ELb0ELb0ELb0ELb0ELb1ELb0ELb1ELb0EEENS1_21CollectiveEpilogueFwdINS6_IJS8_SA_S9_EEENS6_IJNS7_ILi1EEESI_SI_EEESC_SE_Li256ELb0ELb1ELb0ELb0EEENS1_19SingleTileSchedulerILb0ELb0ELb1ELi128EEEEEEEEEvNT_6ParamsE,(.L_x_63 - _ZN7cutlass13device_kernelIN5flash19enable_sm80_to_sm89INS1_16FlashAttnFwdSm80INS1_25CollectiveMainloopFwdSm80ILi8ELi2ELb0EN4cute5tupleIJNS5_1CILi128EEENS7_ILi64EEENS7_ILi192EEEEEELi192ENS_10bfloat16_tEfNS_4arch4Sm80ELb0ELb0ELb0ELb0ELb1ELb0ELb1ELb0EEENS1_21CollectiveEpilogueFwdINS6_IJS8_SA_S9_EEENS6_IJNS7_ILi1EEESI_SI_EEESC_SE_Li256ELb0ELb1ELb0ELb0EEENS1_19SingleTileSchedulerILb0ELb0ELb1ELi128EEEEEEEEEvNT_6ParamsE)
        .other          _ZN7cutlass13device_kernelIN5flash19enable_sm80_to_sm89INS1_16FlashAttnFwdSm80INS1_25CollectiveMainloopFwdSm80ILi8ELi2ELb0EN4cute5tupleIJNS5_1CILi128EEENS7_ILi64EEENS7_ILi192EEEEEELi192ENS_10bfloat16_tEfNS_4arch4Sm80ELb0ELb0ELb0ELb0ELb1ELb0ELb1ELb0EEENS1_21CollectiveEpilogueFwdINS6_IJS8_SA_S9_EEENS6_IJNS7_ILi1EEESI_SI_EEESC_SE_Li256ELb0ELb1ELb0ELb0EEENS1_19SingleTileSchedulerILb0ELb0ELb1ELi128EEEEEEEEEvNT_6ParamsE,@"STO_CUDA_ENTRY STV_DEFAULT"
_ZN7cutlass13device_kernelIN5flash19enable_sm80_to_sm89INS1_16FlashAttnFwdSm80INS1_25CollectiveMainloopFwdSm80ILi8ELi2ELb0EN4cute5tupleIJNS5_1CILi128EEENS7_ILi64EEENS7_ILi192EEEEEELi192ENS_10bfloat16_tEfNS_4arch4Sm80ELb0ELb0ELb0ELb0ELb1ELb0ELb1ELb0EEENS1_21CollectiveEpilogueFwdINS6_IJS8_SA_S9_EEENS6_IJNS7_ILi1EEESI_SI_EEESC_SE_Li256ELb0ELb1ELb0ELb0EEENS1_19SingleTileSchedulerILb0ELb0ELb1ELi128EEEEEEEEEvNT_6ParamsE:
[----:B------:R-:W-:Y:S01]  /*0000*/  LDC R1, c[0x0][0x28] ;  /* 0x00000a00ff017b82 */ /* 0x000fe20000000800 */
[----:B------:R-:W-:Y:S05]  /*0010*/  EXIT ;  /* 0x000000000000794d */ /* 0x000fea0003800000 */
.L_x_27:
        /* <DEDUP_REMOVED lines=14> */
.L_x_63:


//--------------------- .text._ZN7cutlass13device_kernelIN5flash19enable_sm80_to_sm89INS1_16FlashAttnFwdSm80INS1_25CollectiveMainloopFwdSm80ILi8ELi2ELb0EN4cute5tupleIJNS5_1CILi128EEENS7_ILi64EEENS7_ILi192EEEEEELi192ENS_10bfloat16_tEfNS_4arch4Sm80ELb0ELb0ELb0ELb1ELb1ELb0ELb1ELb0EEENS1_21CollectiveEpilogueFwdINS6_IJS8_SA_S9_EEENS6_IJNS7_ILi1EEESI_SI_EEESC_SE_Li256ELb1ELb1ELb0ELb0EEENS1_19SingleTileSchedulerILb1ELb0ELb1ELi128EEEEEEEEEvNT_6ParamsE --------------------------
	.section	.text._ZN7cutlass13device_kernelIN5flash19enable_sm80_to_sm89INS1_16FlashAttnFwdSm80INS1_25CollectiveMainloopFwdSm80ILi8ELi2ELb0EN4cute5tupleIJNS5_1CILi128EEENS7_ILi64EEENS7_ILi192EEEEEELi192ENS_10bfloat16_tEfNS_4arch4Sm80ELb0ELb0ELb0ELb1ELb1ELb0ELb1ELb0EEENS1_21CollectiveEpilogueFwdINS6_IJS8_SA_S9_EEENS6_IJNS7_ILi1EEESI_SI_EEESC_SE_Li256ELb1ELb1ELb0ELb0EEENS1_19SingleTileSchedulerILb1ELb0ELb1ELi128EEEEEEEEEvNT_6ParamsE,"ax",@progbits
	.align	128
.text._ZN7cutlass13device_kernelIN5flash19enable_sm80_to_sm89INS1_16FlashAttnFwdSm80INS1_25CollectiveMainloopFwdSm80ILi8ELi2ELb0EN4cute5tupleIJNS5_1CILi128EEENS7_ILi64EEENS7_ILi192EEEEEELi192ENS_10bfloat16_tEfNS_4arch4Sm80ELb0ELb0ELb0ELb1ELb1ELb0ELb1ELb0EEENS1_21CollectiveEpilogueFwdINS6_IJS8_SA_S9_EEENS6_IJNS7_ILi1EEESI_SI_EEESC_SE_Li256ELb1ELb1ELb0ELb0EEENS1_19SingleTileSchedulerILb1ELb0ELb1ELi128EEEEEEEEEvNT_6ParamsE:
        .type           _ZN7cutlass13device_kernelIN5flash19enable_sm80_to_sm89INS1_16FlashAttnFwdSm80INS1_25CollectiveMainloopFwdSm80ILi8ELi2ELb0EN4cute5tupleIJNS5_1CILi128EEENS7_ILi64EEENS7_ILi192EEEEEELi192ENS_10bfloat16_tEfNS_4arch4Sm80ELb0ELb0ELb0ELb1ELb1ELb0ELb1ELb0EEENS1_21CollectiveEpilogueFwdINS6_IJS8_SA_S9_EEENS6_IJNS7_ILi1EEESI_SI_EEESC_SE_Li256ELb1ELb1ELb0ELb0EEENS1_19SingleTileSchedulerILb1ELb0ELb1ELi128EEEEEEEEEvNT_6ParamsE,@function
        .size           _ZN7cutlass13device_kernelIN5flash19enable_sm80_to_sm89INS1_16FlashAttnFwdSm80INS1_25CollectiveMainloopFwdSm80ILi8ELi2ELb0EN4cute5tupleIJNS5_1CILi128EEENS7_ILi64EEENS7_ILi192EEEEEELi192ENS_10bfloat16_tEfNS_4arch4Sm80ELb0ELb0ELb0ELb1ELb1ELb0ELb1ELb0EEENS1_21CollectiveEpilogueFwdINS6_IJS8_SA_S9_EEENS6_IJNS7_ILi1EEESI_SI_EEESC_SE_Li256ELb1ELb1ELb0ELb0EEENS1_19SingleTileSchedulerILb1ELb0ELb1ELi128EEEEEEEEEvNT_6ParamsE,(.L_x_64 - _ZN7cutlass13device_kernelIN5flash19enable_sm80_to_sm89INS1_16FlashAttnFwdSm80INS1_25CollectiveMainloopFwdSm80ILi8ELi2ELb0EN4cute5tupleIJNS5_1CILi128EEENS7_ILi64EEENS7_ILi192EEEEEELi192ENS_10bfloat16_tEfNS_4arch4Sm80ELb0ELb0ELb0ELb1ELb1ELb0ELb1ELb0EEENS1_21CollectiveEpilogueFwdINS6_IJS8_SA_S9_EEENS6_IJNS7_ILi1EEESI_SI_EEESC_SE_Li256ELb1ELb1ELb0ELb0EEENS1_19SingleTileSchedulerILb1ELb0ELb1ELi128EEEEEEEEEvNT_6ParamsE)
        .other          _ZN7cutlass13device_kernelIN5flash19enable_sm80_to_sm89INS1_16FlashAttnFwdSm80INS1_25CollectiveMainloopFwdSm80ILi8ELi2ELb0EN4cute5tupleIJNS5_1CILi128EEENS7_ILi64EEENS7_ILi192EEEEEELi192ENS_10bfloat16_tEfNS_4arch4Sm80ELb0ELb0ELb0ELb1ELb1ELb0ELb1ELb0EEENS1_21CollectiveEpilogueFwdINS6_IJS8_SA_S9_EEENS6_IJNS7_ILi1EEESI_SI_EEESC_SE_Li256ELb1ELb1ELb0ELb0EEENS1_19SingleTileSchedulerILb1ELb0ELb1ELi128EEEEEEEEEvNT_6ParamsE,@"STO_CUDA_ENTRY STV_DEFAULT"
_ZN7cutlass13device_kernelIN5flash19enable_sm80_to_sm89INS1_16FlashAttnFwdSm80INS1_25CollectiveMainloopFwdSm80ILi8ELi2ELb0EN4cute5tupleIJNS5_1CILi128EEENS7_ILi64EEENS7_ILi192EEEEEELi192ENS_10bfloat16_tEfNS_4arch4Sm80ELb0ELb0ELb0ELb1ELb1ELb0ELb1ELb0EEENS1_21CollectiveEpilogueFwdINS6_IJS8_SA_S9_EEENS6_IJNS7_ILi1EEESI_SI_EEESC_SE_Li256ELb1ELb1ELb0ELb0EEENS1_19SingleTileSchedulerILb1ELb0ELb1ELi128EEEEEEEEEvNT_6ParamsE:
[----:B------:R-:W-:Y:S01]  /*0000*/  LDC R1, c[0x0][0x28] ;  /* 0x00000a00ff017b82 */ /* 0x000fe20000000800 */
[----:B------:R-:W-:Y:S05]  /*0010*/  EXIT ;  /* 0x000000000000794d */ /* 0x000fea0003800000 */
.L_x_28:
        /* <DEDUP_REMOVED lines=14> */
.L_x_64:


//--------------------- .text._ZN7cutlass13device_kernelIN5flash19enable_sm80_to_sm89INS1_16FlashAttnFwdSm80INS1_25CollectiveMainloopFwdSm80ILi8ELi2ELb0EN4cute5tupleIJNS5_1CILi128EEENS7_ILi64EEENS7_ILi192EEEEEELi192ENS_10bfloat16_tEfNS_4arch4Sm80ELb0ELb0ELb0ELb1ELb1ELb1ELb1ELb0EEENS1_21CollectiveEpilogueFwdINS6_IJS8_SA_S9_EEENS6_IJNS7_ILi1EEESI_SI_EEESC_SE_Li256ELb1ELb1ELb0ELb0EEENS1_19SingleTileSchedulerILb1ELb0ELb1ELi128EEEEEEEEEvNT_6ParamsE --------------------------
	.section	.text._ZN7cutlass13device_kernelIN5flash19enable_sm80_to_sm89INS1_16FlashAttnFwdSm80INS1_25CollectiveMainloopFwdSm80ILi8ELi2ELb0EN4cute5tupleIJNS5_1CILi128EEENS7_ILi64EEENS7_ILi192EEEEEELi192ENS_10bfloat16_tEfNS_4arch4Sm80ELb0ELb0ELb0ELb1ELb1ELb1ELb1ELb0EEENS1_21CollectiveEpilogueFwdINS6_IJS8_SA_S9_EEENS6_IJNS7_ILi1EEESI_SI_EEESC_SE_Li256ELb1ELb1ELb0ELb0EEENS1_19SingleTileSchedulerILb1ELb0ELb1ELi128EEEEEEEEEvNT_6ParamsE,"ax",@progbits
	.align	128
.text._ZN7cutlass13device_kernelIN5flash19enable_sm80_to_sm89INS1_16FlashAttnFwdSm80INS1_25CollectiveMainloopFwdSm80ILi8ELi2ELb0EN4cute5tupleIJNS5_1CILi128EEENS7_ILi64EEENS7_ILi192EEEEEELi192ENS_10bfloat16_tEfNS_4arch4Sm80ELb0ELb0ELb0ELb1ELb1ELb1ELb1ELb0EEENS1_21CollectiveEpilogueFwdINS6_IJS8_SA_S9_EEENS6_IJNS7_ILi1EEESI_SI_EEESC_SE_Li256ELb1ELb1ELb0ELb0EEENS1_19SingleTileSchedulerILb1ELb0ELb1ELi128EEEEEEEEEvNT_6ParamsE:
        .type           _ZN7cutlass13device_kernelIN5flash19enable_sm80_to_sm89INS1_16FlashAttnFwdSm80INS1_25CollectiveMainloopFwdSm80ILi8ELi2ELb0EN4cute5tupleIJNS5_1CILi128EEENS7_ILi64EEENS7_ILi192EEEEEELi192ENS_10bfloat16_tEfNS_4arch4Sm80ELb0ELb0ELb0ELb1ELb1ELb1ELb1ELb0EEENS1_21CollectiveEpilogueFwdINS6_IJS8_SA_S9_EEENS6_IJNS7_ILi1EEESI_SI_EEESC_SE_Li256ELb1ELb1ELb0ELb0EEENS1_19SingleTileSchedulerILb1ELb0ELb1ELi128EEEEEEEEEvNT_6ParamsE,@function
        .size           _ZN7cutlass13device_kernelIN5flash19enable_sm80_to_sm89INS1_16FlashAttnFwdSm80INS1_25CollectiveMainloopFwdSm80ILi8ELi2ELb0EN4cute5tupleIJNS5_1CILi128EEENS7_ILi64EEENS7_ILi192EEEEEELi192ENS_10bfloat16_tEfNS_4arch4Sm80ELb0ELb0ELb0ELb1ELb1ELb1ELb1ELb0EEENS1_21CollectiveEpilogueFwdINS6_IJS8_SA_S9_EEENS6_IJNS7_ILi1EEESI_SI_EEESC_SE_Li256ELb1ELb1ELb0ELb0EEENS1_19SingleTileSchedulerILb1ELb0ELb1ELi128EEEEEEEEEvNT_6ParamsE,(.L_x_65 - _ZN7cutlass13device_kernelIN5flash19enable_sm80_to_sm89INS1_16FlashAttnFwdSm80INS1_25CollectiveMainloopFwdSm80ILi8ELi2ELb0EN4cute5tupleIJNS5_1CILi128EEENS7_ILi64EEENS7_ILi192EEEEEELi192ENS_10bfloat16_tEfNS_4arch4Sm80ELb0ELb0ELb0ELb1ELb1ELb1ELb1ELb0EEENS1_21CollectiveEpilogueFwdINS6_IJS8_SA_S9_EEENS6_IJNS7_ILi1EEESI_SI_EEESC_SE_Li256ELb1ELb1ELb0ELb0EEENS1_19SingleTileSchedulerILb1ELb0ELb1ELi128EEEEEEEEEvNT_6ParamsE)
        .other          _ZN7cutlass13device_kernelIN5flash19enable_sm80_to_sm89INS1_16FlashAttnFwdSm80INS1_25CollectiveMainloopFwdSm80ILi8ELi2ELb0EN4cute5tupleIJNS5_1CILi128EEENS7_ILi64EEENS7_ILi192EEEEEELi192ENS_10bfloat16_tEfNS_4arch4Sm80ELb0ELb0ELb0ELb1ELb1ELb1ELb1ELb0EEENS1_21CollectiveEpilogueFwdINS6_IJS8_SA_S9_EEENS6_IJNS7_ILi1EEESI_SI_EEESC_SE_Li256ELb1ELb1ELb0ELb0EEENS1_19SingleTileSchedulerILb1ELb0ELb1ELi128EEEEEEEEEvNT_6ParamsE,@"STO_CUDA_ENTRY STV_DEFAULT"
_ZN7cutlass13device_kernelIN5flash19enable_sm80_to_sm89INS1_16FlashAttnFwdSm80INS1_25CollectiveMainloopFwdSm80ILi8ELi2ELb0EN4cute5tupleIJNS5_1CILi128EEENS7_ILi64EEENS7_ILi192EEEEEELi192ENS_10bfloat16_tEfNS_4arch4Sm80ELb0ELb0ELb0ELb1ELb1ELb1ELb1ELb0EEENS1_21CollectiveEpilogueFwdINS6_IJS8_SA_S9_EEENS6_IJNS7_ILi1EEESI_SI_EEESC_SE_Li256ELb1ELb1ELb0ELb0EEENS1_19SingleTileSchedulerILb1ELb0ELb1ELi128EEEEEEEEEvNT_6ParamsE:
[----:B------:R-:W-:Y:S01]  /*0000*/  LDC R1, c[0x0][0x28] ;  /* 0x00000a00ff017b82 */ /* 0x000fe20000000800 */
[----:B------:R-:W-:Y:S05]  /*0010*/  EXIT ;  /* 0x000000000000794d */ /* 0x000fea0003800000 */
.L_x_29:
        /* <DEDUP_REMOVED lines=14> */
.L_x_65:


//--------------------- .text._ZN7cutlass13device_kernelIN5flash19enable_sm80_to_sm89INS1_16FlashAttnFwdSm80INS1_25CollectiveMainloopFwdSm80ILi8ELi2ELb0EN4cute5tupleIJNS5_1CILi128EEENS7_ILi64EEENS7_ILi192EEEEEELi192ENS_10bfloat16_tEfNS_4arch4Sm80ELb0ELb1ELb0ELb0ELb1ELb0ELb1ELb0EEENS1_21CollectiveEpilogueFwdINS6_IJS8_SA_S9_EEENS6_IJNS7_ILi1EEESI_SI_EEESC_SE_Li256ELb0ELb1ELb0ELb0EEENS1_19SingleTileSchedulerILb0ELb0ELb1ELi128EEEEEEEEEvNT_6ParamsE --------------------------
	.section	.text._ZN7cutlass13device_kernelIN5flash19enable_sm80_to_sm89INS1_16FlashAttnFwdSm80INS1_25CollectiveMainloopFwdSm80ILi8ELi2ELb0EN4cute5tupleIJNS5_1CILi128EEENS7_ILi64EEENS7_ILi192EEEEEELi192ENS_10bfloat16_tEfNS_4arch4Sm80ELb0ELb1ELb0ELb0ELb1ELb0ELb1ELb0EEENS1_21CollectiveEpilogueFwdINS6_IJS8_SA_S9_EEENS6_IJNS7_ILi1EEESI_SI_EEESC_SE_Li256ELb0ELb1ELb0ELb0EEENS1_19SingleTileSchedulerILb0ELb0ELb1ELi128EEEEEEEEEvNT_6ParamsE,"ax",@progbits
	.align	128
.text._ZN7cutlass13device_kernelIN5flash19enable_sm80_to_sm89INS1_16FlashAttnFwdSm80INS1_25CollectiveMainloopFwdSm80ILi8ELi2ELb0EN4cute5tupleIJNS5_1CILi128EEENS7_ILi64EEENS7_ILi192EEEEEELi192ENS_10bfloat16_tEfNS_4arch4Sm80ELb0ELb1ELb0ELb0ELb1ELb0ELb1ELb0EEENS1_21CollectiveEpilogueFwdINS6_IJS8_SA_S9_EEENS6_IJNS7_ILi1EEESI_SI_EEESC_SE_Li256ELb0ELb1ELb0ELb0EEENS1_19SingleTileSchedulerILb0ELb0ELb1ELi128EEEEEEEEEvNT_6ParamsE:
        .type           _ZN7cutlass13device_kernelIN5flash19enable_sm80_to_sm89INS1_16FlashAttnFwdSm80INS1_25CollectiveMainloopFwdSm80ILi8ELi2ELb0EN4cute5tupleIJNS5_1CILi128EEENS7_ILi64EEENS7_ILi192EEEEEELi192ENS_10bfloat16_tEfNS_4arch4Sm80ELb0ELb1ELb0ELb0ELb1ELb0ELb1ELb0EEENS1_21CollectiveEpilogueFwdINS6_IJS8_SA_S9_EEENS6_IJNS7_ILi1EEESI_SI_EEESC_SE_Li256ELb0ELb1ELb0ELb0EEENS1_19SingleTileSchedulerILb0ELb0ELb1ELi128EEEEEEEEEvNT_6ParamsE,@function
        .size           _ZN7cutlass13device_kernelIN5flash19enable_sm80_to_sm89INS1_16FlashAttnFwdSm80INS1_25CollectiveMainloopFwdSm80ILi8ELi2ELb0EN4cute5tupleIJNS5_1CILi128EEENS7_ILi64EEENS7_ILi192EEEEEELi192ENS_10bfloat16_tEfNS_4arch4Sm80ELb0ELb1ELb0ELb0ELb1ELb0ELb1ELb0EEENS1_21CollectiveEpilogueFwdINS6_IJS8_SA_S9_EEENS6_IJNS7_ILi1EEESI_SI_EEESC_SE_Li256ELb0ELb1ELb0ELb0EEENS1_19SingleTileSchedulerILb0ELb0ELb1ELi128EEEEEEEEEvNT_6ParamsE,(.L_x_66 - _ZN7cutlass13device_kernelIN5flash19enable_sm80_to_sm89INS1_16FlashAttnFwdSm80INS1_25CollectiveMainloopFwdSm80ILi8ELi2ELb0EN4cute5tupleIJNS5_1CILi128EEENS7_ILi64EEENS7_ILi192EEEEEELi192ENS_10bfloat16_tEfNS_4arch4Sm80ELb0ELb1ELb0ELb0ELb1ELb0ELb1ELb0EEENS1_21CollectiveEpilogueFwdINS6_IJS8_SA_S9_EEENS6_IJNS7_ILi1EEESI_SI_EEESC_SE_Li256ELb0ELb1ELb0ELb0EEENS1_19SingleTileSchedulerILb0ELb0ELb1ELi128EEEEEEEEEvNT_6ParamsE)
        .other          _ZN7cutlass13device_kernelIN5flash19enable_sm80_to_sm89INS1_16FlashAttnFwdSm80INS1_25CollectiveMainloopFwdSm80ILi8ELi2ELb0EN4cute5tupleIJNS5_1CILi128EEENS7_ILi64EEENS7_ILi192EEEEEELi192ENS_10bfloat16_tEfNS_4arch4Sm80ELb0ELb1ELb0ELb0ELb1ELb0ELb1ELb0EEENS1_21CollectiveEpilogueFwdINS6_IJS8_SA_S9_EEENS6_IJNS7_ILi1EEESI_SI_EEESC_SE_Li256ELb0ELb1ELb0ELb0EEENS1_19SingleTileSchedulerILb0ELb0ELb1ELi128EEEEEEEEEvNT_6ParamsE,@"STO_CUDA_ENTRY STV_DEFAULT"
_ZN7cutlass13device_kernelIN5flash19enable_sm80_to_sm89INS1_16FlashAttnFwdSm80INS1_25CollectiveMainloopFwdSm80ILi8ELi2ELb0EN4cute5tupleIJNS5_1CILi128EEENS7_ILi64EEENS7_ILi192EEEEEELi192ENS_10bfloat16_tEfNS_4arch4Sm80ELb0ELb1ELb0ELb0ELb1ELb0ELb1ELb0EEENS1_21CollectiveEpilogueFwdINS6_IJS8_SA_S9_EEENS6_IJNS7_ILi1EEESI_SI_EEESC_SE_Li256ELb0ELb1ELb0ELb0EEENS1_19SingleTileSchedulerILb0ELb0ELb1ELi128EEEEEEEEEvNT_6ParamsE:
[----:B------:R-:W-:Y:S01]  /*0000*/  LDC R1, c[0x0][0x28] ;  /* 0x00000a00ff017b82 */ /* 0x000fe20000000800 */
[----:B------:R-:W-:Y:S05]  /*0010*/  EXIT ;  /* 0x000000000000794d */ /* 0x000fea0003800000 */
.L_x_30:
        /* <DEDUP_REMOVED lines=14> */
.L_x_66:


//--------------------- .text._ZN7cutlass13device_kernelIN5flash19enable_sm80_to_sm89INS1_16FlashAttnFwdSm80INS1_25CollectiveMainloopFwdSm80ILi8ELi2ELb0EN4cute5tupleIJNS5_1CILi128EEENS7_ILi64EEENS7_ILi192EEEEEELi192ENS_10bfloat16_tEfNS_4arch4Sm80ELb0ELb1ELb0ELb1ELb1ELb0ELb1ELb0EEENS1_21CollectiveEpilogueFwdINS6_IJS8_SA_S9_EEENS6_IJNS7_ILi1EEESI_SI_EEESC_SE_Li256ELb1ELb1ELb0ELb0EEENS1_19SingleTileSchedulerILb1ELb0ELb1ELi128EEEEEEEEEvNT_6ParamsE --------------------------
	.section	.text._ZN7cutlass13device_kernelIN5flash19enable_sm80_to_sm89INS1_16FlashAttnFwdSm80INS1_25CollectiveMainloopFwdSm80ILi8ELi2ELb0EN4cute5tupleIJNS5_1CILi128EEENS7_ILi64EEENS7_ILi192EEEEEELi192ENS_10bfloat16_tEfNS_4arch4Sm80ELb0ELb1ELb0ELb1ELb1ELb0ELb1ELb0EEENS1_21CollectiveEpilogueFwdINS6_IJS8_SA_S9_EEENS6_IJNS7_ILi1EEESI_SI_EEESC_SE_Li256ELb1ELb1ELb0ELb0EEENS1_19SingleTileSchedulerILb1ELb0ELb1ELi128EEEEEEEEEvNT_6ParamsE,"ax",@progbits
	.align	128
.text._ZN7cutlass13device_kernelIN5flash19enable_sm80_to_sm89INS1_16FlashAttnFwdSm80INS1_25CollectiveMainloopFwdSm80ILi8ELi2ELb0EN4cute5tupleIJNS5_1CILi128EEENS7_ILi64EEENS7_ILi192EEEEEELi192ENS_10bfloat16_tEfNS_4arch4Sm80ELb0ELb1ELb0ELb1ELb1ELb0ELb1ELb0EEENS1_21CollectiveEpilogueFwdINS6_IJS8_SA_S9_EEENS6_IJNS7_ILi1EEESI_SI_EEESC_SE_Li256ELb1ELb1ELb0ELb0EEENS1_19SingleTileSchedulerILb1ELb0ELb1ELi128EEEEEEEEEvNT_6ParamsE:
        .type           _ZN7cutlass13device_kernelIN5flash19enable_sm80_to_sm89INS1_16FlashAttnFwdSm80INS1_25CollectiveMainloopFwdSm80ILi8ELi2ELb0EN4cute5tupleIJNS5_1CILi128EEENS7_ILi64EEENS7_ILi192EEEEEELi192ENS_10bfloat16_tEfNS_4arch4Sm80ELb0ELb1ELb0ELb1ELb1ELb0ELb1ELb0EEENS1_21CollectiveEpilogueFwdINS6_IJS8_SA_S9_EEENS6_IJNS7_ILi1EEESI_SI_EEESC_SE_Li256ELb1ELb1ELb0ELb0EEENS1_19SingleTileSchedulerILb1ELb0ELb1ELi128EEEEEEEEEvNT_6ParamsE,@function
        .size           _ZN7cutlass13device_kernelIN5flash19enable_sm80_to_sm89INS1_16FlashAttnFwdSm80INS1_25CollectiveMainloopFwdSm80ILi8ELi2ELb0EN4cute5tupleIJNS5_1CILi128EEENS7_ILi64EEENS7_ILi192EEEEEELi192ENS_10bfloat16_tEfNS_4arch4Sm80ELb0ELb1ELb0ELb1ELb1ELb0ELb1ELb0EEENS1_21CollectiveEpilogueFwdINS6_IJS8_SA_S9_EEENS6_IJNS7_ILi1EEESI_SI_EEESC_SE_Li256ELb1ELb1ELb0ELb0EEENS1_19SingleTileSchedulerILb1ELb0ELb1ELi128EEEEEEEEEvNT_6ParamsE,(.L_x_67 - _ZN7cutlass13device_kernelIN5flash19enable_sm80_to_sm89INS1_16FlashAttnFwdSm80INS1_25CollectiveMainloopFwdSm80ILi8ELi2ELb0EN4cute5tupleIJNS5_1CILi128EEENS7_ILi64EEENS7_ILi192EEEEEELi192ENS_10bfloat16_tEfNS_4arch4Sm80ELb0ELb1ELb0ELb1ELb1ELb0ELb1ELb0EEENS1_21CollectiveEpilogueFwdINS6_IJS8_SA_S9_EEENS6_IJNS7_ILi1EEESI_SI_EEESC_SE_Li256ELb1ELb1ELb0ELb0EEENS1_19SingleTileSchedulerILb1ELb0ELb1ELi128EEEEEEEEEvNT_6ParamsE)
        .other          _ZN7cutlass13device_kernelIN5flash19enable_sm80_to_sm89INS1_16FlashAttnFwdSm80INS1_25CollectiveMainloopFwdSm80ILi8ELi2ELb0EN4cute5tupleIJNS5_1CILi128EEENS7_ILi64EEENS7_ILi192EEEEEELi192ENS_10bfloat16_tEfNS_4arch4Sm80ELb0ELb1ELb0ELb1ELb1ELb0ELb1ELb0EEENS1_21CollectiveEpilogueFwdINS6_IJS8_SA_S9_EEENS6_IJNS7_ILi1EEESI_SI_EEESC_SE_Li256ELb1ELb1ELb0ELb0EEENS1_19SingleTileSchedulerILb1ELb0ELb1ELi128EEEEEEEEEvNT_6ParamsE,@"STO_CUDA_ENTRY STV_DEFAULT"
_ZN7cutlass13device_kernelIN5flash19enable_sm80_to_sm89INS1_16FlashAttnFwdSm80INS1_25CollectiveMainloopFwdSm80ILi8ELi2ELb0EN4cute5tupleIJNS5_1CILi128EEENS7_ILi64EEENS7_ILi192EEEEEELi192ENS_10bfloat16_tEfNS_4arch4Sm80ELb0ELb1ELb0ELb1ELb1ELb0ELb1ELb0EEENS1_21CollectiveEpilogueFwdINS6_IJS8_SA_S9_EEENS6_IJNS7_ILi1EEESI_SI_EEESC_SE_Li256ELb1ELb1ELb0ELb0EEENS1_19SingleTileSchedulerILb1ELb0ELb1ELi128EEEEEEEEEvNT_6ParamsE:
[----:B------:R-:W-:Y:S01]  /*0000*/  LDC R1, c[0x0][0x28] ;  /* 0x00000a00ff017b82 */ /* 0x000fe20000000800 */
[----:B------:R-:W-:Y:S05]  /*0010*/  EXIT ;  /* 0x000000000000794d */ /* 0x000fea0003800000 */
.L_x_31:
        /* <DEDUP_REMOVED lines=14> */
.L_x_67:


//--------------------- .text._ZN7cutlass13device_kernelIN5flash19enable_sm80_to_sm89INS1_16FlashAttnFwdSm80INS1_25CollectiveMainloopFwdSm80ILi8ELi2ELb0EN4cute5tupleIJNS5_1CILi128EEENS7_ILi64EEENS7_ILi192EEEEEELi192ENS_10bfloat16_tEfNS_4arch4Sm80ELb0ELb1ELb0ELb1ELb1ELb1ELb1ELb0EEENS1_21CollectiveEpilogueFwdINS6_IJS8_SA_S9_EEENS6_IJNS7_ILi1EEESI_SI_EEESC_SE_Li256ELb1ELb1ELb0ELb0EEENS1_19SingleTileSchedulerILb1ELb0ELb1ELi128EEEEEEEEEvNT_6ParamsE --------------------------
	.section	.text._ZN7cutlass13device_kernelIN5flash19enable_sm80_to_sm89INS1_16FlashAttnFwdSm80INS1_25CollectiveMainloopFwdSm80ILi8ELi2ELb0EN4cute5tupleIJNS5_1CILi128EEENS7_ILi64EEENS7_ILi192EEEEEELi192ENS_10bfloat16_tEfNS_4arch4Sm80ELb0ELb1ELb0ELb1ELb1ELb1ELb1ELb0EEENS1_21CollectiveEpilogueFwdINS6_IJS8_SA_S9_EEENS6_IJNS7_ILi1EEESI_SI_EEESC_SE_Li256ELb1ELb1ELb0ELb0EEENS1_19SingleTileSchedulerILb1ELb0ELb1ELi128EEEEEEEEEvNT_6ParamsE,"ax",@progbits
	.align	128
.text._ZN7cutlass13device_kernelIN5flash19enable_sm80_to_sm89INS1_16FlashAttnFwdSm80INS1_25CollectiveMainloopFwdSm80ILi8ELi2ELb0EN4cute5tupleIJNS5_1CILi128EEENS7_ILi64EEENS7_ILi192EEEEEELi192ENS_10bfloat16_tEfNS_4arch4Sm80ELb0ELb1ELb0ELb1ELb1ELb1ELb1ELb0EEENS1_21CollectiveEpilogueFwdINS6_IJS8_SA_S9_EEENS6_IJNS7_ILi1EEESI_SI_EEESC_SE_Li256ELb1ELb1ELb0ELb0EEENS1_19SingleTileSchedulerILb1ELb0ELb1ELi128EEEEEEEEEvNT_6ParamsE:
        .type           _ZN7cutlass13device_kernelIN5flash19enable_sm80_to_sm89INS1_16FlashAttnFwdSm80INS1_25CollectiveMainloopFwdSm80ILi8ELi2ELb0EN4cute5tupleIJNS5_1CILi128EEENS7_ILi64EEENS7_ILi192EEEEEELi192ENS_10bfloat16_tEfNS_4arch4Sm80ELb0ELb1ELb0ELb1ELb1ELb1ELb1ELb0EEENS1_21CollectiveEpilogueFwdINS6_IJS8_SA_S9_EEENS6_IJNS7_ILi1EEESI_SI_EEESC_SE_Li256ELb1ELb1ELb0ELb0EEENS1_19SingleTileSchedulerILb1ELb0ELb1ELi128EEEEEEEEEvNT_6ParamsE,@function
        .size           _ZN7cutlass13device_kernelIN5flash19enable_sm80_to_sm89INS1_16FlashAttnFwdSm80INS1_25CollectiveMainloopFwdSm80ILi8ELi2ELb0EN4cute5tupleIJNS5_1CILi128EEENS7_ILi64EEENS7_ILi192EEEEEELi192ENS_10bfloat16_tEfNS_4arch4Sm80ELb0ELb1ELb0ELb1ELb1ELb1ELb1ELb0EEENS1_21CollectiveEpilogueFwdINS6_IJS8_SA_S9_EEENS6_IJNS7_ILi1EEESI_SI_EEESC_SE_Li256ELb1ELb1ELb0ELb0EEENS1_19SingleTileSchedulerILb1ELb0ELb1ELi128EEEEEEEEEvNT_6ParamsE,(.L_x_68 - _ZN7cutlass13device_kernelIN5flash19enable_sm80_to_sm89INS1_16FlashAttnFwdSm80INS1_25CollectiveMainloopFwdSm80ILi8ELi2ELb0EN4cute5tupleIJNS5_1CILi128EEENS7_ILi64EEENS7_ILi192EEEEEELi192ENS_10bfloat16_tEfNS_4arch4Sm80ELb0ELb1ELb0ELb1ELb1ELb1ELb1ELb0EEENS1_21CollectiveEpilogueFwdINS6_IJS8_SA_S9_EEENS6_IJNS7_ILi1EEESI_SI_EEESC_SE_Li256ELb1ELb1ELb0ELb0EEENS1_19SingleTileSchedulerILb1ELb0ELb1ELi128EEEEEEEEEvNT_6ParamsE)
        .other          _ZN7cutlass13device_kernelIN5flash19enable_sm80_to_sm89INS1_16FlashAttnFwdSm80INS1_25CollectiveMainloopFwdSm80ILi8ELi2ELb0EN4cute5tupleIJNS5_1CILi128EEENS7_ILi64EEENS7_ILi192EEEEEELi192ENS_10bfloat16_tEfNS_4arch4Sm80ELb0ELb1ELb0ELb1ELb1ELb1ELb1ELb0EEENS1_21CollectiveEpilogueFwdINS6_IJS8_SA_S9_EEENS6_IJNS7_ILi1EEESI_SI_EEESC_SE_Li256ELb1ELb1ELb0ELb0EEENS1_19SingleTileSchedulerILb1ELb0ELb1ELi128EEEEEEEEEvNT_6ParamsE,@"STO_CUDA_ENTRY STV_DEFAULT"
_ZN7cutlass13device_kernelIN5flash19enable_sm80_to_sm89INS1_16FlashAttnFwdSm80INS1_25CollectiveMainloopFwdSm80ILi8ELi2ELb0EN4cute5tupleIJNS5_1CILi128EEENS7_ILi64EEENS7_ILi192EEEEEELi192ENS_10bfloat16_tEfNS_4arch4Sm80ELb0ELb1ELb0ELb1ELb1ELb1ELb1ELb0EEENS1_21CollectiveEpilogueFwdINS6_IJS8_SA_S9_EEENS6_IJNS7_ILi1EEESI_SI_EEESC_SE_Li256ELb1ELb1ELb0ELb0EEENS1_19SingleTileSchedulerILb1ELb0ELb1ELi128EEEEEEEEEvNT_6ParamsE:
[----:B------:R-:W-:Y:S01]  /*0000*/  LDC R1, c[0x0][0x28] ;  /* 0x00000a00ff017b82 */ /* 0x000fe20000000800 */
[----:B------:R-:W-:Y:S05]  /*0010*/  EXIT ;  /* 0x000000000000794d */ /* 0x000fea0003800000 */
.L_x_32:
        /* <DEDUP_REMOVED lines=14> */
.L_x_68:


//--------------------- .text._ZN7cutlass13device_kernelIN5flash19enable_sm80_to_sm89INS1_16FlashAttnFwdSm80INS1_25CollectiveMainloopFwdSm80ILi8ELi2ELb0EN4cute5tupleIJNS5_1CILi128EEENS7_ILi64EEENS7_ILi192EEEEEELi192ENS_10bfloat16_tEfNS_4arch4Sm80ELb1ELb0ELb0ELb0ELb1ELb0ELb1ELb0EEENS1_21CollectiveEpilogueFwdINS6_IJS8_SA_S9_EEENS6_IJNS7_ILi1EEESI_SI_EEESC_SE_Li256ELb0ELb1ELb0ELb0EEENS1_30DynamicPersistentTileSchedulerILi256ELi256ELb0ELb1ELb0EEEEEEEEEvNT_6ParamsE --------------------------
	.section	.text._ZN7cutlass13device_kernelIN5flash19enable_sm80_to_sm89INS1_16FlashAttnFwdSm80INS1_25CollectiveMainloopFwdSm80ILi8ELi2ELb0EN4cute5tupleIJNS5_1CILi128EEENS7_ILi64EEENS7_ILi192EEEEEELi192ENS_10bfloat16_tEfNS_4arch4Sm80ELb1ELb0ELb0ELb0ELb1ELb0ELb1ELb0EEENS1_21CollectiveEpilogueFwdINS6_IJS8_SA_S9_EEENS6_IJNS7_ILi1EEESI_SI_EEESC_SE_Li256ELb0ELb1ELb0ELb0EEENS1_30DynamicPersistentTileSchedulerILi256ELi256ELb0ELb1ELb0EEEEEEEEEvNT_6ParamsE,"ax",@progbits
	.align	128
.text._ZN7cutlass13device_kernelIN5flash19enable_sm80_to_sm89INS1_16FlashAttnFwdSm80INS1_25CollectiveMainloopFwdSm80ILi8ELi2ELb0EN4cute5tupleIJNS5_1CILi128EEENS7_ILi64EEENS7_ILi192EEEEEELi192ENS_10bfloat16_tEfNS_4arch4Sm80ELb1ELb0ELb0ELb0ELb1ELb0ELb1ELb0EEENS1_21CollectiveEpilogueFwdINS6_IJS8_SA_S9_EEENS6_IJNS7_ILi1EEESI_SI_EEESC_SE_Li256ELb0ELb1ELb0ELb0EEENS1_30DynamicPersistentTileSchedulerILi256ELi256ELb0ELb1ELb0EEEEEEEEEvNT_6ParamsE:
        .type           _ZN7cutlass13device_kernelIN5flash19enable_sm80_to_sm89INS1_16FlashAttnFwdSm80INS1_25CollectiveMainloopFwdSm80ILi8ELi2ELb0EN4cute5tupleIJNS5_1CILi128EEENS7_ILi64EEENS7_ILi192EEEEEELi192ENS_10bfloat16_tEfNS_4arch4Sm80ELb1ELb0ELb0ELb0ELb1ELb0ELb1ELb0EEENS1_21CollectiveEpilogueFwdINS6_IJS8_SA_S9_EEENS6_IJNS7_ILi1EEESI_SI_EEESC_SE_Li256ELb0ELb1ELb0ELb0EEENS1_30DynamicPersistentTileSchedulerILi256ELi256ELb0ELb1ELb0EEEEEEEEEvNT_6ParamsE,@function
        .size           _ZN7cutlass13device_kernelIN5flash19enable_sm80_to_sm89INS1_16FlashAttnFwdSm80INS1_25CollectiveMainloopFwdSm80ILi8ELi2ELb0EN4cute5tupleIJNS5_1CILi128EEENS7_ILi64EEENS7_ILi192EEEEEELi192ENS_10bfloat16_tEfNS_4arch4Sm80ELb1ELb0ELb0ELb0ELb1ELb0ELb1ELb0EEENS1_21CollectiveEpilogueFwdINS6_IJS8_SA_S9_EEENS6_IJNS7_ILi1EEESI_SI_EEESC_SE_Li256ELb0ELb1ELb0ELb0EEENS1_30DynamicPersistentTileSchedulerILi256ELi256ELb0ELb1ELb0EEEEEEEEEvNT_6ParamsE,(.L_x_69 - _ZN7cutlass13device_kernelIN5flash19enable_sm80_to_sm89INS1_16FlashAttnFwdSm80INS1_25CollectiveMainloopFwdSm80ILi8ELi2ELb0EN4cute5tupleIJNS5_1CILi128EEENS7_ILi64EEENS7_ILi192EEEEEELi192ENS_10bfloat16_tEfNS_4arch4Sm80ELb1ELb0ELb0ELb0ELb1ELb0ELb1ELb0EEENS1_21CollectiveEpilogueFwdINS6_IJS8_SA_S9_EEENS6_IJNS7_ILi1EEESI_SI_EEESC_SE_Li256ELb0ELb1ELb0ELb0EEENS1_30DynamicPersistentTileSchedulerILi256ELi256ELb0ELb1ELb0EEEEEEEEEvNT_6ParamsE)
        .other          _ZN7cutlass13device_kernelIN5flash19enable_sm80_to_sm89INS1_16FlashAttnFwdSm80INS1_25CollectiveMainloopFwdSm80ILi8ELi2ELb0EN4cute5tupleIJNS5_1CILi128EEENS7_ILi64EEENS7_ILi192EEEEEELi192ENS_10bfloat16_tEfNS_4arch4Sm80ELb1ELb0ELb0ELb0ELb1ELb0ELb1ELb0EEENS1_21CollectiveEpilogueFwdINS6_IJS8_SA_S9_EEENS6_IJNS7_ILi1EEESI_SI_EEESC_SE_Li256ELb0ELb1ELb0ELb0EEENS1_30DynamicPersistentTileSchedulerILi256ELi256ELb0ELb1ELb0EEEEEEEEEvNT_6ParamsE,@"STO_CUDA_ENTRY STV_DEFAULT"
_ZN7cutlass13device_kernelIN5flash19enable_sm80_to_sm89INS1_16FlashAttnFwdSm80INS1_25CollectiveMainloopFwdSm80ILi8ELi2ELb0EN4cute5tupleIJNS5_1CILi128EEENS7_ILi64EEENS7_ILi192EEEEEELi192ENS_10bfloat16_tEfNS_4arch4Sm80ELb1ELb0ELb0ELb0ELb1ELb0ELb1ELb0EEENS1_21CollectiveEpilogueFwdINS6_IJS8_SA_S9_EEENS6_IJNS7_ILi1EEESI_SI_EEESC_SE_Li256ELb0ELb1ELb0ELb0EEENS1_30DynamicPersistentTileSchedulerILi256ELi256ELb0ELb1ELb0EEEEEEEEEvNT_6ParamsE:
[----:B------:R-:W-:Y:S01]  /*0000*/  LDC R1, c[0x0][0x28] ;  /* 0x00000a00ff017b82 */ /* 0x000fe20000000800 */
[----:B------:R-:W-:Y:S05]  /*0010*/  EXIT ;  /* 0x000000000000794d */ /* 0x000fea0003800000 */
.L_x_33:
        /* <DEDUP_REMOVED lines=14> */
.L_x_69:


//--------------------- .text._ZN7cutlass13device_kernelIN5flash19enable_sm80_to_sm89INS1_16FlashAttnFwdSm80INS1_25CollectiveMainloopFwdSm80ILi8ELi2ELb0EN4cute5tupleIJNS5_1CILi128EEENS7_ILi64EEENS7_ILi192EEEEEELi192ENS_10bfloat16_tEfNS_4arch4Sm80ELb1ELb0ELb0ELb1ELb1ELb0ELb1ELb0EEENS1_21CollectiveEpilogueFwdINS6_IJS8_SA_S9_EEENS6_IJNS7_ILi1EEESI_SI_EEESC_SE_Li256ELb1ELb1ELb0ELb0EEENS1_19SingleTileSchedulerILb1ELb0ELb1ELi128EEEEEEEEEvNT_6ParamsE --------------------------
	.section	.text._ZN7cutlass13device_kernelIN5flash19enable_sm80_to_sm89INS1_16FlashAttnFwdSm80INS1_25CollectiveMainloopFwdSm80ILi8ELi2ELb0EN4cute5tupleIJNS5_1CILi128EEENS7_ILi64EEENS7_ILi192EEEEEELi192ENS_10bfloat16_tEfNS_4arch4Sm80ELb1ELb0ELb0ELb1ELb1ELb0ELb1ELb0EEENS1_21CollectiveEpilogueFwdINS6_IJS8_SA_S9_EEENS6_IJNS7_ILi1EEESI_SI_EEESC_SE_Li256ELb1ELb1ELb0ELb0EEENS1_19SingleTileSchedulerILb1ELb0ELb1ELi128EEEEEEEEEvNT_6ParamsE,"ax",@progbits
	.align	128
.text._ZN7cutlass13device_kernelIN5flash19enable_sm80_to_sm89INS1_16FlashAttnFwdSm80INS1_25CollectiveMainloopFwdSm80ILi8ELi2ELb0EN4cute5tupleIJNS5_1CILi128EEENS7_ILi64EEENS7_ILi192EEEEEELi192ENS_10bfloat16_tEfNS_4arch4Sm80ELb1ELb0ELb0ELb1ELb1ELb0ELb1ELb0EEENS1_21CollectiveEpilogueFwdINS6_IJS8_SA_S9_EEENS6_IJNS7_ILi1EEESI_SI_EEESC_SE_Li256ELb1ELb1ELb0ELb0EEENS1_19SingleTileSchedulerILb1ELb0ELb1ELi128EEEEEEEEEvNT_6ParamsE:
        .type           _ZN7cutlass13device_kernelIN5flash19enable_sm80_to_sm89INS1_16FlashAttnFwdSm80INS1_25CollectiveMainloopFwdSm80ILi8ELi2ELb0EN4cute5tupleIJNS5_1CILi128EEENS7_ILi64EEENS7_ILi192EEEEEELi192ENS_10bfloat16_tEfNS_4arch4Sm80ELb1ELb0ELb0ELb1ELb1ELb0ELb1ELb0EEENS1_21CollectiveEpilogueFwdINS6_IJS8_SA_S9_EEENS6_IJNS7_ILi1EEESI_SI_EEESC_SE_Li256ELb1ELb1ELb0ELb0EEENS1_19SingleTileSchedulerILb1ELb0ELb1ELi128EEEEEEEEEvNT_6ParamsE,@function
        .size           _ZN7cutlass13device_kernelIN5flash19enable_sm80_to_sm89INS1_16FlashAttnFwdSm80INS1_25CollectiveMainloopFwdSm80ILi8ELi2ELb0EN4cute5tupleIJNS5_1CILi128EEENS7_ILi64EEENS7_ILi192EEEEEELi192ENS_10bfloat16_tEfNS_4arch4Sm80ELb1ELb0ELb0ELb1ELb1ELb0ELb1ELb0EEENS1_21CollectiveEpilogueFwdINS6_IJS8_SA_S9_EEENS6_IJNS7_ILi1EEESI_SI_EEESC_SE_Li256ELb1ELb1ELb0ELb0EEENS1_19SingleTileSchedulerILb1ELb0ELb1ELi128EEEEEEEEEvNT_6ParamsE,(.L_x_70 - _ZN7cutlass13device_kernelIN5flash19enable_sm80_to_sm89INS1_16FlashAttnFwdSm80INS1_25CollectiveMainloopFwdSm80ILi8ELi2ELb0EN4cute5tupleIJNS5_1CILi128EEENS7_ILi64EEENS7_ILi192EEEEEELi192ENS_10bfloat16_tEfNS_4arch4Sm80ELb1ELb0ELb0ELb1ELb1ELb0ELb1ELb0EEENS1_21CollectiveEpilogueFwdINS6_IJS8_SA_S9_EEENS6_IJNS7_ILi1EEESI_SI_EEESC_SE_Li256ELb1ELb1ELb0ELb0EEENS1_19SingleTileSchedulerILb1ELb0ELb1ELi128EEEEEEEEEvNT_6ParamsE)
        .other          _ZN7cutlass13device_kernelIN5flash19enable_sm80_to_sm89INS1_16FlashAttnFwdSm80INS1_25CollectiveMainloopFwdSm80ILi8ELi2ELb0EN4cute5tupleIJNS5_1CILi128EEENS7_ILi64EEENS7_ILi192EEEEEELi192ENS_10bfloat16_tEfNS_4arch4Sm80ELb1ELb0ELb0ELb1ELb1ELb0ELb1ELb0EEENS1_21CollectiveEpilogueFwdINS6_IJS8_SA_S9_EEENS6_IJNS7_ILi1EEESI_SI_EEESC_SE_Li256ELb1ELb1ELb0ELb0EEENS1_19SingleTileSchedulerILb1ELb0ELb1ELi128EEEEEEEEEvNT_6ParamsE,@"STO_CUDA_ENTRY STV_DEFAULT"
_ZN7cutlass13device_kernelIN5flash19enable_sm80_to_sm89INS1_16FlashAttnFwdSm80INS1_25CollectiveMainloopFwdSm80ILi8ELi2ELb0EN4cute5tupleIJNS5_1CILi128EEENS7_ILi64EEENS7_ILi192EEEEEELi192ENS_10bfloat16_tEfNS_4arch4Sm80ELb1ELb0ELb0ELb1ELb1ELb0ELb1ELb0EEENS1_21CollectiveEpilogueFwdINS6_IJS8_SA_S9_EEENS6_IJNS7_ILi1EEESI_SI_EEESC_SE_Li256ELb1ELb1ELb0ELb0EEENS1_19SingleTileSchedulerILb1ELb0ELb1ELi128EEEEEEEEEvNT_6ParamsE:
[----:B------:R-:W-:Y:S01]  /*0000*/  LDC R1, c[0x0][0x28] ;  /* 0x00000a00ff017b82 */ /* 0x000fe20000000800 */
[----:B------:R-:W-:Y:S05]  /*0010*/  EXIT ;  /* 0x000000000000794d */ /* 0x000fea0003800000 */
.L_x_34:
        /* <DEDUP_REMOVED lines=14> */
.L_x_70:


//--------------------- .text._ZN7cutlass13device_kernelIN5flash19enable_sm80_to_sm89INS1_16FlashAttnFwdSm80INS1_25CollectiveMainloopFwdSm80ILi8ELi2ELb0EN4cute5tupleIJNS5_1CILi128EEENS7_ILi64EEENS7_ILi192EEEEEELi192ENS_10bfloat16_tEfNS_4arch4Sm80ELb1ELb0ELb0ELb1ELb1ELb1ELb1ELb0EEENS1_21CollectiveEpilogueFwdINS6_IJS8_SA_S9_EEENS6_IJNS7_ILi1EEESI_SI_EEESC_SE_Li256ELb1ELb1ELb0ELb0EEENS1_19SingleTileSchedulerILb1ELb0ELb1ELi128EEEEEEEEEvNT_6ParamsE --------------------------
	.section	.text._ZN7cutlass13device_kernelIN5flash19enable_sm80_to_sm89INS1_16FlashAttnFwdSm80INS1_25CollectiveMainloopFwdSm80ILi8ELi2ELb0EN4cute5tupleIJNS5_1CILi128EEENS7_ILi64EEENS7_ILi192EEEEEELi192ENS_10bfloat16_tEfNS_4arch4Sm80ELb1ELb0ELb0ELb1ELb1ELb1ELb1ELb0EEENS1_21CollectiveEpilogueFwdINS6_IJS8_SA_S9_EEENS6_IJNS7_ILi1EEESI_SI_EEESC_SE_Li256ELb1ELb1ELb0ELb0EEENS1_19SingleTileSchedulerILb1ELb0ELb1ELi128EEEEEEEEEvNT_6ParamsE,"ax",@progbits
	.align	128
.text._ZN7cutlass13device_kernelIN5flash19enable_sm80_to_sm89INS1_16FlashAttnFwdSm80INS1_25CollectiveMainloopFwdSm80ILi8ELi2ELb0EN4cute5tupleIJNS5_1CILi128EEENS7_ILi64EEENS7_ILi192EEEEEELi192ENS_10bfloat16_tEfNS_4arch4Sm80ELb1ELb0ELb0ELb1ELb1ELb1ELb1ELb0EEENS1_21CollectiveEpilogueFwdINS6_IJS8_SA_S9_EEENS6_IJNS7_ILi1EEESI_SI_EEESC_SE_Li256ELb1ELb1ELb0ELb0EEENS1_19SingleTileSchedulerILb1ELb0ELb1ELi128EEEEEEEEEvNT_6ParamsE:
        .type           _ZN7cutlass13device_kernelIN5flash19enable_sm80_to_sm89INS1_16FlashAttnFwdSm80INS1_25CollectiveMainloopFwdSm80ILi8ELi2ELb0EN4cute5tupleIJNS5_1CILi128EEENS7_ILi64EEENS7_ILi192EEEEEELi192ENS_10bfloat16_tEfNS_4arch4Sm80ELb1ELb0ELb0ELb1ELb1ELb1ELb1ELb0EEENS1_21CollectiveEpilogueFwdINS6_IJS8_SA_S9_EEENS6_IJNS7_ILi1EEESI_SI_EEESC_SE_Li256ELb1ELb1ELb0ELb0EEENS1_19SingleTileSchedulerILb1ELb0ELb1ELi128EEEEEEEEEvNT_6ParamsE,@function
        .size           _ZN7cutlass13device_kernelIN5flash19enable_sm80_to_sm89INS1_16FlashAttnFwdSm80INS1_25CollectiveMainloopFwdSm80ILi8ELi2ELb0EN4cute5tupleIJNS5_1CILi128EEENS7_ILi64EEENS7_ILi192EEEEEELi192ENS_10bfloat16_tEfNS_4arch4Sm80ELb1ELb0ELb0ELb1ELb1ELb1ELb1ELb0EEENS1_21CollectiveEpilogueFwdINS6_IJS8_SA_S9_EEENS6_IJNS7_ILi1EEESI_SI_EEESC_SE_Li256ELb1ELb1ELb0ELb0EEENS1_19SingleTileSchedulerILb1ELb0ELb1ELi128EEEEEEEEEvNT_6ParamsE,(.L_x_71 - _ZN7cutlass13device_kernelIN5flash19enable_sm80_to_sm89INS1_16FlashAttnFwdSm80INS1_25CollectiveMainloopFwdSm80ILi8ELi2ELb0EN4cute5tupleIJNS5_1CILi128EEENS7_ILi64EEENS7_ILi192EEEEEELi192ENS_10bfloat16_tEfNS_4arch4Sm80ELb1ELb0ELb0ELb1ELb1ELb1ELb1ELb0EEENS1_21CollectiveEpilogueFwdINS6_IJS8_SA_S9_EEENS6_IJNS7_ILi1EEESI_SI_EEESC_SE_Li256ELb1ELb1ELb0ELb0EEENS1_19SingleTileSchedulerILb1ELb0ELb1ELi128EEEEEEEEEvNT_6ParamsE)
        .other          _ZN7cutlass13device_kernelIN5flash19enable_sm80_to_sm89INS1_16FlashAttnFwdSm80INS1_25CollectiveMainloopFwdSm80ILi8ELi2ELb0EN4cute5tupleIJNS5_1CILi128EEENS7_ILi64EEENS7_ILi192EEEEEELi192ENS_10bfloat16_tEfNS_4arch4Sm80ELb1ELb0ELb0ELb1ELb1ELb1ELb1ELb0EEENS1_21CollectiveEpilogueFwdINS6_IJS8_SA_S9_EEENS6_IJNS7_ILi1EEESI_SI_EEESC_SE_Li256ELb1ELb1ELb0ELb0EEENS1_19SingleTileSchedulerILb1ELb0ELb1ELi128EEEEEEEEEvNT_6ParamsE,@"STO_CUDA_ENTRY STV_DEFAULT"
_ZN7cutlass13device_kernelIN5flash19enable_sm80_to_sm89INS1_16FlashAttnFwdSm80INS1_25CollectiveMainloopFwdSm80ILi8ELi2ELb0EN4cute5tupleIJNS5_1CILi128EEENS7_ILi64EEENS7_ILi192EEEEEELi192ENS_10bfloat16_tEfNS_4arch4Sm80ELb1ELb0ELb0ELb1ELb1ELb1ELb1ELb0EEENS1_21CollectiveEpilogueFwdINS6_IJS8_SA_S9_EEENS6_IJNS7_ILi1EEESI_SI_EEESC_SE_Li256ELb1ELb1ELb0ELb0EEENS1_19SingleTileSchedulerILb1ELb0ELb1ELi128EEEEEEEEEvNT_6ParamsE:
[----:B------:R-:W-:Y:S01]  /*0000*/  LDC R1, c[0x0][0x28] ;  /* 0x00000a00ff017b82 */ /* 0x000fe20000000800 */
[----:B------:R-:W-:Y:S05]  /*0010*/  EXIT ;  /* 0x000000000000794d */ /* 0x000fea0003800000 */
.L_x_35:
        /* <DEDUP_REMOVED lines=14> */
.L_x_71:


//--------------------- .nv.shared.reserved.0     --------------------------
	.section	.nv.shared.reserved.0,"aw",@nobits
	.weak		__nv_reservedSMEM_offset_0_alias
	.size		__nv_reservedSMEM_offset_0_alias, 0, 0
	.other		__nv_reservedSMEM_offset_0_alias,@"STO_CUDA_RESERVED_SHARED STV_DEFAULT"
__nv_reservedSMEM_offset_0_alias:
	.zero		0


//--------------------- .nv.global                --------------------------
	.section	.nv.global,"aw",@nobits
.nv.global:
	.type		_ZN83_INTERNAL_4d98bf0a_47_flash_fwd_hdim192_bf16_paged_softcapall_sm80_cu_a7f3af4d_39364cute1_E,@object
	.size		_ZN83_INTERNAL_4d98bf0a_47_flash_fwd_hdim192_bf16_paged_softcapall_sm80_cu_a7f3af4d_39364cute1_E,(_ZN83_INTERNAL_4d98bf0a_47_flash_fwd_hdim192_bf16_paged_softcapall_sm80_cu_a7f3af4d_39364cuda3std3__45__cpo6cbeginE - _ZN83_INTERNAL_4d98bf0a_47_flash_fwd_hdim192_bf16_paged_softcapall_sm80_cu_a7f3af4d_39364cute1_E)
_ZN83_INTERNAL_4d98bf0a_47_flash_fwd_hdim192_bf16_paged_softcapall_sm80_cu_a7f3af4d_39364cute1_E:
	.zero		1
	.type		_ZN83_INTERNAL_4d98bf0a_47_flash_fwd_hdim192_bf16_paged_softcapall_sm80_cu_a7f3af4d_39364cuda3std3__45__cpo6cbeginE,@object
	.size		_ZN83_INTERNAL_4d98bf0a_47_flash_fwd_hdim192_bf16_paged_softcapall_sm80_cu_a7f3af4d_39364cuda3std3__45__cpo6cbeginE,(_ZN83_INTERNAL_4d98bf0a_47_flash_fwd_hdim192_bf16_paged_softcapall_sm80_cu_a7f3af4d_39364cuda3std3__48in_placeE - _ZN83_INTERNAL_4d98bf0a_47_flash_fwd_hdim192_bf16_paged_softcapall_sm80_cu_a7f3af4d_39364cuda3std3__45__cpo6cbeginE)
_ZN83_INTERNAL_4d98bf0a_47_flash_fwd_hdim192_bf16_paged_softcapall_sm80_cu_a7f3af4d_39364cuda3std3__45__cpo6cbeginE:
	.zero		1
	.type		_ZN83_INTERNAL_4d98bf0a_47_flash_fwd_hdim192_bf16_paged_softcapall_sm80_cu_a7f3af4d_39364cuda3std3__48in_placeE,@object
	.size		_ZN83_INTERNAL_4d98bf0a_47_flash_fwd_hdim192_bf16_paged_softcapall_sm80_cu_a7f3af4d_39364cuda3std3__48in_placeE,(_ZN83_INTERNAL_4d98bf0a_47_flash_fwd_hdim192_bf16_paged_softcapall_sm80_cu_a7f3af4d_39364cuda3std6ranges3__45__cpo9iter_moveE - _ZN83_INTERNAL_4d98bf0a_47_flash_fwd_hdim192_bf16_paged_softcapall_sm80_cu_a7f3af4d_39364cuda3std3__48in_placeE)
_ZN83_INTERNAL_4d98bf0a_47_flash_fwd_hdim192_bf16_paged_softcapall_sm80_cu_a7f3af4d_39364cuda3std3__48in_placeE:
	.zero		1
	.type		_ZN83_INTERNAL_4d98bf0a_47_flash_fwd_hdim192_bf16_paged_softcapall_sm80_cu_a7f3af4d_39364cuda3std6ranges3__45__cpo9iter_moveE,@object
	.size		_ZN83_INTERNAL_4d98bf0a_47_flash_fwd_hdim192_bf16_paged_softcapall_sm80_cu_a7f3af4d_39364cuda3std6ranges3__45__cpo9iter_moveE,(_ZN83_INTERNAL_4d98bf0a_47_flash_fwd_hdim192_bf16_paged_softcapall_sm80_cu_a7f3af4d_39364cuda3std3__45__cpo5beginE - _ZN83_INTERNAL_4d98bf0a_47_flash_fwd_hdim192_bf16_paged_softcapall_sm80_cu_a7f3af4d_39364cuda3std6ranges3__45__cpo9iter_moveE)
_ZN83_INTERNAL_4d98bf0a_47_flash_fwd_hdim192_bf16_paged_softcapall_sm80_cu_a7f3af4d_39364cuda3std6ranges3__45__cpo9iter_moveE:
	.zero		1
	.type		_ZN83_INTERNAL_4d98bf0a_47_flash_fwd_hdim192_bf16_paged_softcapall_sm80_cu_a7f3af4d_39364cuda3std3__45__cpo5beginE,@object
	.size		_ZN83_INTERNAL_4d98bf0a_47_flash_fwd_hdim192_bf16_paged_softcapall_sm80_cu_a7f3af4d_39364cuda3std3__45__cpo5beginE,(_ZN83_INTERNAL_4d98bf0a_47_flash_fwd_hdim192_bf16_paged_softcapall_sm80_cu_a7f3af4d_39364cuda3std3__485_GLOBAL__N__4d98bf0a_47_flash_fwd_hdim192_bf16_paged_softcapall_sm80_cu_a7f3af4d_39366ignoreE - _ZN83_INTERNAL_4d98bf0a_47_flash_fwd_hdim192_bf16_paged_softcapall_sm80_cu_a7f3af4d_39364cuda3std3__45__cpo5beginE)
_ZN83_INTERNAL_4d98bf0a_47_flash_fwd_hdim192_bf16_paged_softcapall_sm80_cu_a7f3af4d_39364cuda3std3__45__cpo5beginE:
	.zero		1
	.type		_ZN83_INTERNAL_4d98bf0a_47_flash_fwd_hdim192_bf16_paged_softcapall_sm80_cu_a7f3af4d_39364cuda3std3__485_GLOBAL__N__4d98bf0a_47_flash_fwd_hdim192_bf16_paged_softcapall_sm80_cu_a7f3af4d_39366ignoreE,@object
	.size		_ZN83_INTERNAL_4d98bf0a_47_flash_fwd_hdim192_bf16_paged_softcapall_sm80_cu_a7f3af4d_39364cuda3std3__485_GLOBAL__N__4d98bf0a_47_flash_fwd_hdim192_bf16_paged_softcapall_sm80_cu_a7f3af4d_39366ignoreE,(_ZN83_INTERNAL_4d98bf0a_47_flash_fwd_hdim192_bf16_paged_softcapall_sm80_cu_a7f3af4d_39364cute7productE - _ZN83_INTERNAL_4d98bf0a_47_flash_fwd_hdim192_bf16_paged_softcapall_sm80_cu_a7f3af4d_39364cuda3std3__485_GLOBAL__N__4d98bf0a_47_flash_fwd_hdim192_bf16_paged_softcapall_sm80_cu_a7f3af4d_39366ignoreE)
_ZN83_INTERNAL_4d98bf0a_47_flash_fwd_hdim192_bf16_paged_softcapall_sm80_cu_a7f3af4d_39364cuda3std3__485_GLOBAL__N__4d98bf0a_47_flash_fwd_hdim192_bf16_paged_softcapall_sm80_cu_a7f3af4d_39366ignoreE:
	.zero		1
	.type		_ZN83_INTERNAL_4d98bf0a_47_flash_fwd_hdim192_bf16_paged_softcapall_sm80_cu_a7f3af4d_39364cute7productE,@object
	.size		_ZN83_INTERNAL_4d98bf0a_47_flash_fwd_hdim192_bf16_paged_softcapall_sm80_cu_a7f3af4d_39364cute7productE,(_ZN83_INTERNAL_4d98bf0a_47_flash_fwd_hdim192_bf16_paged_softcapall_sm80_cu_a7f3af4d_39364cuda3std3__45__cpo3endE - _ZN83_INTERNAL_4d98bf0a_47_flash_fwd_hdim192_bf16_paged_softcapall_sm80_cu_a7f3af4d_39364cute7productE)
_ZN83_INTERNAL_4d98bf0a_47_flash_fwd_hdim192_bf16_paged_softcapall_sm80_cu_a7f3af4d_39364cute7productE:
	.zero		1
	.type		_ZN83_INTERNAL_4d98bf0a_47_flash_fwd_hdim192_bf16_paged_softcapall_sm80_cu_a7f3af4d_39364cuda3std3__45__cpo3endE,@object
	.size		_ZN83_INTERNAL_4d98bf0a_47_flash_fwd_hdim192_bf16_paged_softcapall_sm80_cu_a7f3af4d_39364cuda3std3__45__cpo3endE,(_ZN83_INTERNAL_4d98bf0a_47_flash_fwd_hdim192_bf16_paged_softcapall_sm80_cu_a7f3af4d_39364cuda3std3__419piecewise_constructE - _ZN83_INTERNAL_4d98bf0a_47_flash_fwd_hdim192_bf16_paged_softcapall_sm80_cu_a7f3af4d_39364cuda3std3__45__cpo3endE)
_ZN83_INTERNAL_4d98bf0a_47_flash_fwd_hdim192_bf16_paged_softcapall_sm80_cu_a7f3af4d_39364cuda3std3__45__cpo3endE:
	.zero		1
	.type		_ZN83_INTERNAL_4d98bf0a_47_flash_fwd_hdim192_bf16_paged_softcapall_sm80_cu_a7f3af4d_39364cuda3std3__419piecewise_constructE,@object
	.size		_ZN83_INTERNAL_4d98bf0a_47_flash_fwd_hdim192_bf16_paged_softcapall_sm80_cu_a7f3af4d_39364cuda3std3__419piecewise_constructE,(_ZN83_INTERNAL_4d98bf0a_47_flash_fwd_hdim192_bf16_paged_softcapall_sm80_cu_a7f3af4d_39364cuda3std3__45__cpo4cendE - _ZN83_INTERNAL_4d98bf0a_47_flash_fwd_hdim192_bf16_paged_softcapall_sm80_cu_a7f3af4d_39364cuda3std3__419piecewise_constructE)
_ZN83_INTERNAL_4d98bf0a_47_flash_fwd_hdim192_bf16_paged_softcapall_sm80_cu_a7f3af4d_39364cuda3std3__419piecewise_constructE:
	.zero		1
	.type		_ZN83_INTERNAL_4d98bf0a_47_flash_fwd_hdim192_bf16_paged_softcapall_sm80_cu_a7f3af4d_39364cuda3std3__45__cpo4cendE,@object
	.size		_ZN83_INTERNAL_4d98bf0a_47_flash_fwd_hdim192_bf16_paged_softcapall_sm80_cu_a7f3af4d_39364cuda3std3__45__cpo4cendE,(_ZN83_INTERNAL_4d98bf0a_47_flash_fwd_hdim192_bf16_paged_softcapall_sm80_cu_a7f3af4d_39364cuda3std6ranges3__45__cpo4swapE - _ZN83_INTERNAL_4d98bf0a_47_flash_fwd_hdim192_bf16_paged_softcapall_sm80_cu_a7f3af4d_39364cuda3std3__45__cpo4cendE)
_ZN83_INTERNAL_4d98bf0a_47_flash_fwd_hdim192_bf16_paged_softcapall_sm80_cu_a7f3af4d_39364cuda3std3__45__cpo4cendE:
	.zero		1
	.type		_ZN83_INTERNAL_4d98bf0a_47_flash_fwd_hdim192_bf16_paged_softcapall_sm80_cu_a7f3af4d_39364cuda3std6ranges3__45__cpo4swapE,@object
	.size		_ZN83_INTERNAL_4d98bf0a_47_flash_fwd_hdim192_bf16_paged_softcapall_sm80_cu_a7f3af4d_39364cuda3std6ranges3__45__cpo4swapE,(.L_7 - _ZN83_INTERNAL_4d98bf0a_47_flash_fwd_hdim192_bf16_paged_softcapall_sm80_cu_a7f3af4d_39364cuda3std6ranges3__45__cpo4swapE)
_ZN83_INTERNAL_4d98bf0a_47_flash_fwd_hdim192_bf16_paged_softcapall_sm80_cu_a7f3af4d_39364cuda3std6ranges3__45__cpo4swapE:
	.zero		1
.L_7:


//--------------------- .nv.constant0._ZN7cutlass13device_kernelIN5flash19enable_sm80_to_sm89INS1_16FlashAttnFwdSm80INS1_25CollectiveMainloopFwdSm80ILi8ELi1ELb0EN4cute5tupleIJNS5_1CILi128EEENS7_ILi64EEENS7_ILi192EEEEEELi192ENS_10bfloat16_tEfNS_4arch4Sm80ELb0ELb0ELb1ELb0ELb1ELb0ELb1ELb0EEENS1_21CollectiveEpilogueFwdINS6_IJS8_SA_S9_EEENS6_IJNS7_ILi1EEESI_SI_EEESC_SE_Li256ELb0ELb1ELb0ELb0EEENS1_19SingleTileSchedulerILb0ELb0ELb1ELi128EEEEEEEEEvNT_6ParamsE --------------------------
	.section	.nv.constant0._ZN7cutlass13device_kernelIN5flash19enable_sm80_to_sm89INS1_16FlashAttnFwdSm80INS1_25CollectiveMainloopFwdSm80ILi8ELi1ELb0EN4cute5tupleIJNS5_1CILi128EEENS7_ILi64EEENS7_ILi192EEEEEELi192ENS_10bfloat16_tEfNS_4arch4Sm80ELb0ELb0ELb1ELb0ELb1ELb0ELb1ELb0EEENS1_21CollectiveEpilogueFwdINS6_IJS8_SA_S9_EEENS6_IJNS7_ILi1EEESI_SI_EEESC_SE_Li256ELb0ELb1ELb0ELb0EEENS1_19SingleTileSchedulerILb0ELb0ELb1ELi128EEEEEEEEEvNT_6ParamsE,"a",@progbits
	.sectionflags	@""
	.align	4
.nv.constant0._ZN7cutlass13device_kernelIN5flash19enable_sm80_to_sm89INS1_16FlashAttnFwdSm80INS1_25CollectiveMainloopFwdSm80ILi8ELi1ELb0EN4cute5tupleIJNS5_1CILi128EEENS7_ILi64EEENS7_ILi192EEEEEELi192ENS_10bfloat16_tEfNS_4arch4Sm80ELb0ELb0ELb1ELb0ELb1ELb0ELb1ELb0EEENS1_21CollectiveEpilogueFwdINS6_IJS8_SA_S9_EEENS6_IJNS7_ILi1EEESI_SI_EEESC_SE_Li256ELb0ELb1ELb0ELb0EEENS1_19SingleTileSchedulerILb0ELb0ELb1ELi128EEEEEEEEEvNT_6ParamsE:
	.zero		1576


//--------------------- .nv.constant0._ZN7cutlass13device_kernelIN5flash19enable_sm80_to_sm89INS1_16FlashAttnFwdSm80INS1_25CollectiveMainloopFwdSm80ILi8ELi1ELb0EN4cute5tupleIJNS5_1CILi128EEENS7_ILi64EEENS7_ILi192EEEEEELi192ENS_10bfloat16_tEfNS_4arch4Sm80ELb0ELb0ELb1ELb1ELb1ELb0ELb1ELb0EEENS1_21CollectiveEpilogueFwdINS6_IJS8_SA_S9_EEENS6_IJNS7_ILi1EEESI_SI_EEESC_SE_Li256ELb1ELb1ELb0ELb0EEENS1_19SingleTileSchedulerILb1ELb0ELb1ELi128EEEEEEEEEvNT_6ParamsE --------------------------
	.section	.nv.constant0._ZN7cutlass13device_kernelIN5flash19enable_sm80_to_sm89INS1_16FlashAttnFwdSm80INS1_25CollectiveMainloopFwdSm80ILi8ELi1ELb0EN4cute5tupleIJNS5_1CILi128EEENS7_ILi64EEENS7_ILi192EEEEEELi192ENS_10bfloat16_tEfNS_4arch4Sm80ELb0ELb0ELb1ELb1ELb1ELb0ELb1ELb0EEENS1_21CollectiveEpilogueFwdINS6_IJS8_SA_S9_EEENS6_IJNS7_ILi1EEESI_SI_EEESC_SE_Li256ELb1ELb1ELb0ELb0EEENS1_19SingleTileSchedulerILb1ELb0ELb1ELi128EEEEEEEEEvNT_6ParamsE,"a",@progbits
	.sectionflags	@""
	.align	4
.nv.constant0._ZN7cutlass13device_kernelIN5flash19enable_sm80_to_sm89INS1_16FlashAttnFwdSm80INS1_25CollectiveMainloopFwdSm80ILi8ELi1ELb0EN4cute5tupleIJNS5_1CILi128EEENS7_ILi64EEENS7_ILi192EEEEEELi192ENS_10bfloat16_tEfNS_4arch4Sm80ELb0ELb0ELb1ELb1ELb1ELb0ELb1ELb0EEENS1_21CollectiveEpilogueFwdINS6_IJS8_SA_S9_EEENS6_IJNS7_ILi1EEESI_SI_EEESC_SE_Li256ELb1ELb1ELb0ELb0EEENS1_19SingleTileSchedulerILb1ELb0ELb1ELi128EEEEEEEEEvNT_6ParamsE:
	.zero		1576


//--------------------- .nv.constant0._ZN7cutlass13device_kernelIN5flash19enable_sm80_to_sm89INS1_16FlashAttnFwdSm80INS1_25CollectiveMainloopFwdSm80ILi8ELi1ELb0EN4cute5tupleIJNS5_1CILi128EEENS7_ILi64EEENS7_ILi192EEEEEELi192ENS_10bfloat16_tEfNS_4arch4Sm80ELb0ELb0ELb1ELb1ELb1ELb1ELb1ELb0EEENS1_21CollectiveEpilogueFwdINS6_IJS8_SA_S9_EEENS6_IJNS7_ILi1EEESI_SI_EEESC_SE_Li256ELb1ELb1ELb0ELb0EEENS1_19SingleTileSchedulerILb1ELb0ELb1ELi128EEEEEEEEEvNT_6ParamsE --------------------------
	.section	.nv.constant0._ZN7cutlass13device_kernelIN5flash19enable_sm80_to_sm89INS1_16FlashAttnFwdSm80INS1_25CollectiveMainloopFwdSm80ILi8ELi1ELb0EN4cute5tupleIJNS5_1CILi128EEENS7_ILi64EEENS7_ILi192EEEEEELi192ENS_10bfloat16_tEfNS_4arch4Sm80ELb0ELb0ELb1ELb1ELb1ELb1ELb1ELb0EEENS1_21CollectiveEpilogueFwdINS6_IJS8_SA_S9_EEENS6_IJNS7_ILi1EEESI_SI_EEESC_SE_Li256ELb1ELb1ELb0ELb0EEENS1_19SingleTileSchedulerILb1ELb0ELb1ELi128EEEEEEEEEvNT_6ParamsE,"a",@progbits
	.sectionflags	@""
	.align	4
.nv.constant0._ZN7cutlass13device_kernelIN5flash19enable_sm80_to_sm89INS1_16FlashAttnFwdSm80INS1_25CollectiveMainloopFwdSm80ILi8ELi1ELb0EN4cute5tupleIJNS5_1CILi128EEENS7_ILi64EEENS7_ILi192EEEEEELi192ENS_10bfloat16_tEfNS_4arch4Sm80ELb0ELb0ELb1ELb1ELb1ELb1ELb1ELb0EEENS1_21CollectiveEpilogueFwdINS6_IJS8_SA_S9_EEENS6_IJNS7_ILi1EEESI_SI_EEESC_SE_Li256ELb1ELb1ELb0ELb0EEENS1_19SingleTileSchedulerILb1ELb0ELb1ELi128EEEEEEEEEvNT_6ParamsE:
	.zero		1576


//--------------------- .nv.constant0._ZN7cutlass13device_kernelIN5flash19enable_sm80_to_sm89INS1_16FlashAttnFwdSm80INS1_25CollectiveMainloopFwdSm80ILi8ELi1ELb0EN4cute5tupleIJNS5_1CILi128EEENS7_ILi64EEENS7_ILi192EEEEEELi192ENS_10bfloat16_tEfNS_4arch4Sm80ELb0ELb1ELb1ELb0ELb1ELb0ELb1ELb0EEENS1_21CollectiveEpilogueFwdINS6_IJS8_SA_S9_EEENS6_IJNS7_ILi1EEESI_SI_EEESC_SE_Li256ELb0ELb1ELb0ELb0EEENS1_19SingleTileSchedulerILb0ELb0ELb1ELi128EEEEEEEEEvNT_6ParamsE --------------------------
	.section	.nv.constant0._ZN7cutlass13device_kernelIN5flash19enable_sm80_to_sm89INS1_16FlashAttnFwdSm80INS1_25CollectiveMainloopFwdSm80ILi8ELi1ELb0EN4cute5tupleIJNS5_1CILi128EEENS7_ILi64EEENS7_ILi192EEEEEELi192ENS_10bfloat16_tEfNS_4arch4Sm80ELb0ELb1ELb1ELb0ELb1ELb0ELb1ELb0EEENS1_21CollectiveEpilogueFwdINS6_IJS8_SA_S9_EEENS6_IJNS7_ILi1EEESI_SI_EEESC_SE_Li256ELb0ELb1ELb0ELb0EEENS1_19SingleTileSchedulerILb0ELb0ELb1ELi128EEEEEEEEEvNT_6ParamsE,"a",@progbits
	.sectionflags	@""
	.align	4
.nv.constant0._ZN7cutlass13device_kernelIN5flash19enable_sm80_to_sm89INS1_16FlashAttnFwdSm80INS1_25CollectiveMainloopFwdSm80ILi8ELi1ELb0EN4cute5tupleIJNS5_1CILi128EEENS7_ILi64EEENS7_ILi192EEEEEELi192ENS_10bfloat16_tEfNS_4arch4Sm80ELb0ELb1ELb1ELb0ELb1ELb0ELb1ELb0EEENS1_21CollectiveEpilogueFwdINS6_IJS8_SA_S9_EEENS6_IJNS7_ILi1EEESI_SI_EEESC_SE_Li256ELb0ELb1ELb0ELb0EEENS1_19SingleTileSchedulerILb0ELb0ELb1ELi128EEEEEEEEEvNT_6ParamsE:
	.zero		1576


//--------------------- .nv.constant0._ZN7cutlass13device_kernelIN5flash19enable_sm80_to_sm89INS1_16FlashAttnFwdSm80INS1_25CollectiveMainloopFwdSm80ILi8ELi1ELb0EN4cute5tupleIJNS5_1CILi128EEENS7_ILi64EEENS7_ILi192EEEEEELi192ENS_10bfloat16_tEfNS_4arch4Sm80ELb0ELb1ELb1ELb1ELb1ELb0ELb1ELb0EEENS1_21CollectiveEpilogueFwdINS6_IJS8_SA_S9_EEENS6_IJNS7_ILi1EEESI_SI_EEESC_SE_Li256ELb1ELb1ELb0ELb0EEENS1_19SingleTileSchedulerILb1ELb0ELb1ELi128EEEEEEEEEvNT_6ParamsE --------------------------
	.section	.nv.constant0._ZN7cutlass13device_kernelIN5flash19enable_sm80_to_sm89INS1_16FlashAttnFwdSm80INS1_25CollectiveMainloopFwdSm80ILi8ELi1ELb0EN4cute5tupleIJNS5_1CILi128EEENS7_ILi64EEENS7_ILi192EEEEEELi192ENS_10bfloat16_tEfNS_4arch4Sm80ELb0ELb1ELb1ELb1ELb1ELb0ELb1ELb0EEENS1_21CollectiveEpilogueFwdINS6_IJS8_SA_S9_EEENS6_IJNS7_ILi1EEESI_SI_EEESC_SE_Li256ELb1ELb1ELb0ELb0EEENS1_19SingleTileSchedulerILb1ELb0ELb1ELi128EEEEEEEEEvNT_6ParamsE,"a",@progbits
	.sectionflags	@""
	.align	4
.nv.constant0._ZN7cutlass13device_kernelIN5flash19enable_sm80_to_sm89INS1_16FlashAttnFwdSm80INS1_25CollectiveMainloopFwdSm80ILi8ELi1ELb0EN4cute5tupleIJNS5_1CILi128EEENS7_ILi64EEENS7_ILi192EEEEEELi192ENS_10bfloat16_tEfNS_4arch4Sm80ELb0ELb1ELb1ELb1ELb1ELb0ELb1ELb0EEENS1_21CollectiveEpilogueFwdINS6_IJS8_SA_S9_EEENS6_IJNS7_ILi1EEESI_SI_EEESC_SE_Li256ELb1ELb1ELb0ELb0EEENS1_19SingleTileSchedulerILb1ELb0ELb1ELi128EEEEEEEEEvNT_6ParamsE:
	.zero		1576


//--------------------- .nv.constant0._ZN7cutlass13device_kernelIN5flash19enable_sm80_to_sm89INS1_16FlashAttnFwdSm80INS1_25CollectiveMainloopFwdSm80ILi8ELi1ELb0EN4cute5tupleIJNS5_1CILi128EEENS7_ILi64EEENS7_ILi192EEEEEELi192ENS_10bfloat16_tEfNS_4arch4Sm80ELb0ELb1ELb1ELb1ELb1ELb1ELb1ELb0EEENS1_21CollectiveEpilogueFwdINS6_IJS8_SA_S9_EEENS6_IJNS7_ILi1EEESI_SI_EEESC_SE_Li256ELb1ELb1ELb0ELb0EEENS1_19SingleTileSchedulerILb1ELb0ELb1ELi128EEEEEEEEEvNT_6ParamsE --------------------------
	.section	.nv.constant0._ZN7cutlass13device_kernelIN5flash19enable_sm80_to_sm89INS1_16FlashAttnFwdSm80INS1_25CollectiveMainloopFwdSm80ILi8ELi1ELb0EN4cute5tupleIJNS5_1CILi128EEENS7_ILi64EEENS7_ILi192EEEEEELi192ENS_10bfloat16_tEfNS_4arch4Sm80ELb0ELb1ELb1ELb1ELb1ELb1ELb1ELb0EEENS1_21CollectiveEpilogueFwdINS6_IJS8_SA_S9_EEENS6_IJNS7_ILi1EEESI_SI_EEESC_SE_Li256ELb1ELb1ELb0ELb0EEENS1_19SingleTileSchedulerILb1ELb0ELb1ELi128EEEEEEEEEvNT_6ParamsE,"a",@progbits
	.sectionflags	@""
	.align	4
.nv.constant0._ZN7cutlass13device_kernelIN5flash19enable_sm80_to_sm89INS1_16FlashAttnFwdSm80INS1_25CollectiveMainloopFwdSm80ILi8ELi1ELb0EN4cute5tupleIJNS5_1CILi128EEENS7_ILi64EEENS7_ILi192EEEEEELi192ENS_10bfloat16_tEfNS_4arch4Sm80ELb0ELb1ELb1ELb1ELb1ELb1ELb1ELb0EEENS1_21CollectiveEpilogueFwdINS6_IJS8_SA_S9_EEENS6_IJNS7_ILi1EEESI_SI_EEESC_SE_Li256ELb1ELb1ELb0ELb0EEENS1_19SingleTileSchedulerILb1ELb0ELb1ELi128EEEEEEEEEvNT_6ParamsE:
	.zero		1576


//--------------------- .nv.constant0._ZN7cutlass13device_kernelIN5flash19enable_sm80_to_sm89INS1_16FlashAttnFwdSm80INS1_25CollectiveMainloopFwdSm80ILi8ELi1ELb0EN4cute5tupleIJNS5_1CILi128EEENS7_ILi64EEENS7_ILi192EEEEEELi192ENS_10bfloat16_tEfNS_4arch4Sm80ELb1ELb0ELb1ELb0ELb1ELb0ELb1ELb0EEENS1_21CollectiveEpilogueFwdINS6_IJS8_SA_S9_EEENS6_IJNS7_ILi1EEESI_SI_EEESC_SE_Li256ELb0ELb1ELb0ELb0EEENS1_30DynamicPersistentTileSchedulerILi256ELi256ELb0ELb1ELb0EEEEEEEEEvNT_6ParamsE --------------------------
	.section	.nv.constant0._ZN7cutlass13device_kernelIN5flash19enable_sm80_to_sm89INS1_16FlashAttnFwdSm80INS1_25CollectiveMainloopFwdSm80ILi8ELi1ELb0EN4cute5tupleIJNS5_1CILi128EEENS7_ILi64EEENS7_ILi192EEEEEELi192ENS_10bfloat16_tEfNS_4arch4Sm80ELb1ELb0ELb1ELb0ELb1ELb0ELb1ELb0EEENS1_21CollectiveEpilogueFwdINS6_IJS8_SA_S9_EEENS6_IJNS7_ILi1EEESI_SI_EEESC_SE_Li256ELb0ELb1ELb0ELb0EEENS1_30DynamicPersistentTileSchedulerILi256ELi256ELb0ELb1ELb0EEEEEEEEEvNT_6ParamsE,"a",@progbits
	.sectionflags	@""
	.align	4
.nv.constant0._ZN7cutlass13device_kernelIN5flash19enable_sm80_to_sm89INS1_16FlashAttnFwdSm80INS1_25CollectiveMainloopFwdSm80ILi8ELi1ELb0EN4cute5tupleIJNS5_1CILi128EEENS7_ILi64EEENS7_ILi192EEEEEELi192ENS_10bfloat16_tEfNS_4arch4Sm80ELb1ELb0ELb1ELb0ELb1ELb0ELb1ELb0EEENS1_21CollectiveEpilogueFwdINS6_IJS8_SA_S9_EEENS6_IJNS7_ILi1EEESI_SI_EEESC_SE_Li256ELb0ELb1ELb0ELb0EEENS1_30DynamicPersistentTileSchedulerILi256ELi256ELb0ELb1ELb0EEEEEEEEEvNT_6ParamsE:
	.zero		1592


//--------------------- .nv.constant0._ZN7cutlass13device_kernelIN5flash19enable_sm80_to_sm89INS1_16FlashAttnFwdSm80INS1_25CollectiveMainloopFwdSm80ILi8ELi1ELb0EN4cute5tupleIJNS5_1CILi128EEENS7_ILi64EEENS7_ILi192EEEEEELi192ENS_10bfloat16_tEfNS_4arch4Sm80ELb1ELb0ELb1ELb1ELb1ELb0ELb1ELb0EEENS1_21CollectiveEpilogueFwdINS6_IJS8_SA_S9_EEENS6_IJNS7_ILi1EEESI_SI_EEESC_SE_Li256ELb1ELb1ELb0ELb0EEENS1_19SingleTileSchedulerILb1ELb0ELb1ELi128EEEEEEEEEvNT_6ParamsE --------------------------
	.section	.nv.constant0._ZN7cutlass13device_kernelIN5flash19enable_sm80_to_sm89INS1_16FlashAttnFwdSm80INS1_25CollectiveMainloopFwdSm80ILi8ELi1ELb0EN4cute5tupleIJNS5_1CILi128EEENS7_ILi64EEENS7_ILi192EEEEEELi192ENS_10bfloat16_tEfNS_4arch4Sm80ELb1ELb0ELb1ELb1ELb1ELb0ELb1ELb0EEENS1_21CollectiveEpilogueFwdINS6_IJS8_SA_S9_EEENS6_IJNS7_ILi1EEESI_SI_EEESC_SE_Li256ELb1ELb1ELb0ELb0EEENS1_19SingleTileSchedulerILb1ELb0ELb1ELi128EEEEEEEEEvNT_6ParamsE,"a",@progbits
	.sectionflags	@""
	.align	4
.nv.constant0._ZN7cutlass13device_kernelIN5flash19enable_sm80_to_sm89INS1_16FlashAttnFwdSm80INS1_25CollectiveMainloopFwdSm80ILi8ELi1ELb0EN4cute5tupleIJNS5_1CILi128EEENS7_ILi64EEENS7_ILi192EEEEEELi192ENS_10bfloat16_tEfNS_4arch4Sm80ELb1ELb0ELb1ELb1ELb1ELb0ELb1ELb0EEENS1_21CollectiveEpilogueFwdINS6_IJS8_SA_S9_EEENS6_IJNS7_ILi1EEESI_SI_EEESC_SE_Li256ELb1ELb1ELb0ELb0EEENS1_19SingleTileSchedulerILb1ELb0ELb1ELi128EEEEEEEEEvNT_6ParamsE:
	.zero		1576


//--------------------- .nv.constant0._ZN7cutlass13device_kernelIN5flash19enable_sm80_to_sm89INS1_16FlashAttnFwdSm80INS1_25CollectiveMainloopFwdSm80ILi8ELi1ELb0EN4cute5tupleIJNS5_1CILi128EEENS7_ILi64EEENS7_ILi192EEEEEELi192ENS_10bfloat16_tEfNS_4arch4Sm80ELb1ELb0ELb1ELb1ELb1ELb1ELb1ELb0EEENS1_21CollectiveEpilogueFwdINS6_IJS8_SA_S9_EEENS6_IJNS7_ILi1EEESI_SI_EEESC_SE_Li256ELb1ELb1ELb0ELb0EEENS1_19SingleTileSchedulerILb1ELb0ELb1ELi128EEEEEEEEEvNT_6ParamsE --------------------------
	.section	.nv.constant0._ZN7cutlass13device_kernelIN5flash19enable_sm80_to_sm89INS1_16FlashAttnFwdSm80INS1_25CollectiveMainloopFwdSm80ILi8ELi1ELb0EN4cute5tupleIJNS5_1CILi128EEENS7_ILi64EEENS7_ILi192EEEEEELi192ENS_10bfloat16_tEfNS_4arch4Sm80ELb1ELb0ELb1ELb1ELb1ELb1ELb1ELb0EEENS1_21CollectiveEpilogueFwdINS6_IJS8_SA_S9_EEENS6_IJNS7_ILi1EEESI_SI_EEESC_SE_Li256ELb1ELb1ELb0ELb0EEENS1_19SingleTileSchedulerILb1ELb0ELb1ELi128EEEEEEEEEvNT_6ParamsE,"a",@progbits
	.sectionflags	@""
	.align	4
.nv.constant0._ZN7cutlass13device_kernelIN5flash19enable_sm80_to_sm89INS1_16FlashAttnFwdSm80INS1_25CollectiveMainloopFwdSm80ILi8ELi1ELb0EN4cute5tupleIJNS5_1CILi128EEENS7_ILi64EEENS7_ILi192EEEEEELi192ENS_10bfloat16_tEfNS_4arch4Sm80ELb1ELb0ELb1ELb1ELb1ELb1ELb1ELb0EEENS1_21CollectiveEpilogueFwdINS6_IJS8_SA_S9_EEENS6_IJNS7_ILi1EEESI_SI_EEESC_SE_Li256ELb1ELb1ELb0ELb0EEENS1_19SingleTileSchedulerILb1ELb0ELb1ELi128EEEEEEEEEvNT_6ParamsE:
	.zero		1576


//--------------------- .nv.constant0._ZN7cutlass13device_kernelIN5flash19enable_sm80_to_sm89INS1_16FlashAttnFwdSm80INS1_25CollectiveMainloopFwdSm80ILi8ELi2ELb0EN4cute5tupleIJNS5_1CILi128EEENS7_ILi64EEENS7_ILi192EEEEEELi192ENS_10bfloat16_tEfNS_4arch4Sm80ELb0ELb0ELb1ELb0ELb1ELb0ELb1ELb0EEENS1_21CollectiveEpilogueFwdINS6_IJS8_SA_S9_EEENS6_IJNS7_ILi1EEESI_SI_EEESC_SE_Li256ELb0ELb1ELb0ELb0EEENS1_19SingleTileSchedulerILb0ELb0ELb1ELi128EEEEEEEEEvNT_6ParamsE --------------------------
	.section	.nv.constant0._ZN7cutlass13device_kernelIN5flash19enable_sm80_to_sm89INS1_16FlashAttnFwdSm80INS1_25CollectiveMainloopFwdSm80ILi8ELi2ELb0EN4cute5tupleIJNS5_1CILi128EEENS7_ILi64EEENS7_ILi192EEEEEELi192ENS_10bfloat16_tEfNS_4arch4Sm80ELb0ELb0ELb1ELb0ELb1ELb0ELb1ELb0EEENS1_21CollectiveEpilogueFwdINS6_IJS8_SA_S9_EEENS6_IJNS7_ILi1EEESI_SI_EEESC_SE_Li256ELb0ELb1ELb0ELb0EEENS1_19SingleTileSchedulerILb0ELb0ELb1ELi128EEEEEEEEEvNT_6ParamsE,"a",@progbits
	.sectionflags	@""
	.align	4
.nv.constant0._ZN7cutlass13device_kernelIN5flash19enable_sm80_to_sm89INS1_16FlashAttnFwdSm80INS1_25CollectiveMainloopFwdSm80ILi8ELi2ELb0EN4cute5tupleIJNS5_1CILi128EEENS7_ILi64EEENS7_ILi192EEEEEELi192ENS_10bfloat16_tEfNS_4arch4Sm80ELb0ELb0ELb1ELb0ELb1ELb0ELb1ELb0EEENS1_21CollectiveEpilogueFwdINS6_IJS8_SA_S9_EEENS6_IJNS7_ILi1EEESI_SI_EEESC_SE_Li256ELb0ELb1ELb0ELb0EEENS1_19SingleTileSchedulerILb0ELb0ELb1ELi128EEEEEEEEEvNT_6ParamsE:
	.zero		1576


//--------------------- .nv.constant0._ZN7cutlass13device_kernelIN5flash19enable_sm80_to_sm89INS1_16FlashAttnFwdSm80INS1_25CollectiveMainloopFwdSm80ILi8ELi2ELb0EN4cute5tupleIJNS5_1CILi128EEENS7_ILi64EEENS7_ILi192EEEEEELi192ENS_10bfloat16_tEfNS_4arch4Sm80ELb0ELb0ELb1ELb1ELb1ELb0ELb1ELb0EEENS1_21CollectiveEpilogueFwdINS6_IJS8_SA_S9_EEENS6_IJNS7_ILi1EEESI_SI_EEESC_SE_Li256ELb1ELb1ELb0ELb0EEENS1_19SingleTileSchedulerILb1ELb0ELb1ELi128EEEEEEEEEvNT_6ParamsE --------------------------
	.section	.nv.constant0._ZN7cutlass13device_kernelIN5flash19enable_sm80_to_sm89INS1_16FlashAttnFwdSm80INS1_25CollectiveMainloopFwdSm80ILi8ELi2ELb0EN4cute5tupleIJNS5_1CILi128EEENS7_ILi64EEENS7_ILi192EEEEEELi192ENS_10bfloat16_tEfNS_4arch4Sm80ELb0ELb0ELb1ELb1ELb1ELb0ELb1ELb0EEENS1_21CollectiveEpilogueFwdINS6_IJS8_SA_S9_EEENS6_IJNS7_ILi1EEESI_SI_EEESC_SE_Li256ELb1ELb1ELb0ELb0EEENS1_19SingleTileSchedulerILb1ELb0ELb1ELi128EEEEEEEEEvNT_6ParamsE,"a",@progbits
	.sectionflags	@""
	.align	4
.nv.constant0._ZN7cutlass13device_kernelIN5flash19enable_sm80_to_sm89INS1_16FlashAttnFwdSm80INS1_25CollectiveMainloopFwdSm80ILi8ELi2ELb0EN4cute5tupleIJNS5_1CILi128EEENS7_ILi64EEENS7_ILi192EEEEEELi192ENS_10bfloat16_tEfNS_4arch4Sm80ELb0ELb0ELb1ELb1ELb1ELb0ELb1ELb0EEENS1_21CollectiveEpilogueFwdINS6_IJS8_SA_S9_EEENS6_IJNS7_ILi1EEESI_SI_EEESC_SE_Li256ELb1ELb1ELb0ELb0EEENS1_19SingleTileSchedulerILb1ELb0ELb1ELi128EEEEEEEEEvNT_6ParamsE:
	.zero		1576


//--------------------- .nv.constant0._ZN7cutlass13device_kernelIN5flash19enable_sm80_to_sm89INS1_16FlashAttnFwdSm80INS1_25CollectiveMainloopFwdSm80ILi8ELi2ELb0EN4cute5tupleIJNS5_1CILi128EEENS7_ILi64EEENS7_ILi192EEEEEELi192ENS_10bfloat16_tEfNS_4arch4Sm80ELb0ELb0ELb1ELb1ELb1ELb1ELb1ELb0EEENS1_21CollectiveEpilogueFwdINS6_IJS8_SA_S9_EEENS6_IJNS7_ILi1EEESI_SI_EEESC_SE_Li256ELb1ELb1ELb0ELb0EEENS1_19SingleTileSchedulerILb1ELb0ELb1ELi128EEEEEEEEEvNT_6ParamsE --------------------------
	.section	.nv.constant0._ZN7cutlass13device_kernelIN5flash19enable_sm80_to_sm89INS1_16FlashAttnFwdSm80INS1_25CollectiveMainloopFwdSm80ILi8ELi2ELb0EN4cute5tupleIJNS5_1CILi128EEENS7_ILi64EEENS7_ILi192EEEEEELi192ENS_10bfloat16_tEfNS_4arch4Sm80ELb0ELb0ELb1ELb1ELb1ELb1ELb1ELb0EEENS1_21CollectiveEpilogueFwdINS6_IJS8_SA_S9_EEENS6_IJNS7_ILi1EEESI_SI_EEESC_SE_Li256ELb1ELb1ELb0ELb0EEENS1_19SingleTileSchedulerILb1ELb0ELb1ELi128EEEEEEEEEvNT_6ParamsE,"a",@progbits
	.sectionflags	@""
	.align	4
.nv.constant0._ZN7cutlass13device_kernelIN5flash19enable_sm80_to_sm89INS1_16FlashAttnFwdSm80INS1_25CollectiveMainloopFwdSm80ILi8ELi2ELb0EN4cute5tupleIJNS5_1CILi128EEENS7_ILi64EEENS7_ILi192EEEEEELi192ENS_10bfloat16_tEfNS_4arch4Sm80ELb0ELb0ELb1ELb1ELb1ELb1ELb1ELb0EEENS1_21CollectiveEpilogueFwdINS6_IJS8_SA_S9_EEENS6_IJNS7_ILi1EEESI_SI_EEESC_SE_Li256ELb1ELb1ELb0ELb0EEENS1_19SingleTileSchedulerILb1ELb0ELb1ELi128EEEEEEEEEvNT_6ParamsE:
	.zero		1576


//--------------------- .nv.constant0._ZN7cutlass13device_kernelIN5flash19enable_sm80_to_sm89INS1_16FlashAttnFwdSm80INS1_25CollectiveMainloopFwdSm80ILi8ELi2ELb0EN4cute5tupleIJNS5_1CILi128EEENS7_ILi64EEENS7_ILi192EEEEEELi192ENS_10bfloat16_tEfNS_4arch4Sm80ELb0ELb1ELb1ELb0ELb1ELb0ELb1ELb0EEENS1_21CollectiveEpilogueFwdINS6_IJS8_SA_S9_EEENS6_IJNS7_ILi1EEESI_SI_EEESC_SE_Li256ELb0ELb1ELb0ELb0EEENS1_19SingleTileSchedulerILb0ELb0ELb1ELi128EEEEEEEEEvNT_6ParamsE --------------------------
	.section	.nv.constant0._ZN7cutlass13device_kernelIN5flash19enable_sm80_to_sm89INS1_16FlashAttnFwdSm80INS1_25CollectiveMainloopFwdSm80ILi8ELi2ELb0EN4cute5tupleIJNS5_1CILi128EEENS7_ILi64EEENS7_ILi192EEEEEELi192ENS_10bfloat16_tEfNS_4arch4Sm80ELb0ELb1ELb1ELb0ELb1ELb0ELb1ELb0EEENS1_21CollectiveEpilogueFwdINS6_IJS8_SA_S9_EEENS6_IJNS7_ILi1EEESI_SI_EEESC_SE_Li256ELb0ELb1ELb0ELb0EEENS1_19SingleTileSchedulerILb0ELb0ELb1ELi128EEEEEEEEEvNT_6ParamsE,"a",@progbits
	.sectionflags	@""
	.align	4
.nv.constant0._ZN7cutlass13device_kernelIN5flash19enable_sm80_to_sm89INS1_16FlashAttnFwdSm80INS1_25CollectiveMainloopFwdSm80ILi8ELi2ELb0EN4cute5tupleIJNS5_1CILi128EEENS7_ILi64EEENS7_ILi192EEEEEELi192ENS_10bfloat16_tEfNS_4arch4Sm80ELb0ELb1ELb1ELb0ELb1ELb0ELb1ELb0EEENS1_21CollectiveEpilogueFwdINS6_IJS8_SA_S9_EEENS6_IJNS7_ILi1EEESI_SI_EEESC_SE_Li256ELb0ELb1ELb0ELb0EEENS1_19SingleTileSchedulerILb0ELb0ELb1ELi128EEEEEEEEEvNT_6ParamsE:
	.zero		1576


//--------------------- .nv.constant0._ZN7cutlass13device_kernelIN5flash19enable_sm80_to_sm89INS1_16FlashAttnFwdSm80INS1_25CollectiveMainloopFwdSm80ILi8ELi2ELb0EN4cute5tupleIJNS5_1CILi128EEENS7_ILi64EEENS7_ILi192EEEEEELi192ENS_10bfloat16_tEfNS_4arch4Sm80ELb0ELb1ELb1ELb1ELb1ELb0ELb1ELb0EEENS1_21CollectiveEpilogueFwdINS6_IJS8_SA_S9_EEENS6_IJNS7_ILi1EEESI_SI_EEESC_SE_Li256ELb1ELb1ELb0ELb0EEENS1_19SingleTileSchedulerILb1ELb0ELb1ELi128EEEEEEEEEvNT_6ParamsE --------------------------
	.section	.nv.constant0._ZN7cutlass13device_kernelIN5flash19enable_sm80_to_sm89INS1_16FlashAttnFwdSm80INS1_25CollectiveMainloopFwdSm80ILi8ELi2ELb0EN4cute5tupleIJNS5_1CILi128EEENS7_ILi64EEENS7_ILi192EEEEEELi192ENS_10bfloat16_tEfNS_4arch4Sm80ELb0ELb1ELb1ELb1ELb1ELb0ELb1ELb0EEENS1_21CollectiveEpilogueFwdINS6_IJS8_SA_S9_EEENS6_IJNS7_ILi1EEESI_SI_EEESC_SE_Li256ELb1ELb1ELb0ELb0EEENS1_19SingleTileSchedulerILb1ELb0ELb1ELi128EEEEEEEEEvNT_6ParamsE,"a",@progbits
	.sectionflags	@""
	.align	4
.nv.constant0._ZN7cutlass13device_kernelIN5flash19enable_sm80_to_sm89INS1_16FlashAttnFwdSm80INS1_25CollectiveMainloopFwdSm80ILi8ELi2ELb0EN4cute5tupleIJNS5_1CILi128EEENS7_ILi64EEENS7_ILi192EEEEEELi192ENS_10bfloat16_tEfNS_4arch4Sm80ELb0ELb1ELb1ELb1ELb1ELb0ELb1ELb0EEENS1_21CollectiveEpilogueFwdINS6_IJS8_SA_S9_EEENS6_IJNS7_ILi1EEESI_SI_EEESC_SE_Li256ELb1ELb1ELb0ELb0EEENS1_19SingleTileSchedulerILb1ELb0ELb1ELi128EEEEEEEEEvNT_6ParamsE:
	.zero		1576


//--------------------- .nv.constant0._ZN7cutlass13device_kernelIN5flash19enable_sm80_to_sm89INS1_16FlashAttnFwdSm80INS1_25CollectiveMainloopFwdSm80ILi8ELi2ELb0EN4cute5tupleIJNS5_1CILi128EEENS7_ILi64EEENS7_ILi192EEEEEELi192ENS_10bfloat16_tEfNS_4arch4Sm80ELb0ELb1ELb1ELb1ELb1ELb1ELb1ELb0EEENS1_21CollectiveEpilogueFwdINS6_IJS8_SA_S9_EEENS6_IJNS7_ILi1EEESI_SI_EEESC_SE_Li256ELb1ELb1ELb0ELb0EEENS1_19SingleTileSchedulerILb1ELb0ELb1ELi128EEEEEEEEEvNT_6ParamsE --------------------------
	.section	.nv.constant0._ZN7cutlass13device_kernelIN5flash19enable_sm80_to_sm89INS1_16FlashAttnFwdSm80INS1_25CollectiveMainloopFwdSm80ILi8ELi2ELb0EN4cute5tupleIJNS5_1CILi128EEENS7_ILi64EEENS7_ILi192EEEEEELi192ENS_10bfloat16_tEfNS_4arch4Sm80ELb0ELb1ELb1ELb1ELb1ELb1ELb1ELb0EEENS1_21CollectiveEpilogueFwdINS6_IJS8_SA_S9_EEENS6_IJNS7_ILi1EEESI_SI_EEESC_SE_Li256ELb1ELb1ELb0ELb0EEENS1_19SingleTileSchedulerILb1ELb0ELb1ELi128EEEEEEEEEvNT_6ParamsE,"a",@progbits
	.sectionflags	@""
	.align	4
.nv.constant0._ZN7cutlass13device_kernelIN5flash19enable_sm80_to_sm89INS1_16FlashAttnFwdSm80INS1_25CollectiveMainloopFwdSm80ILi8ELi2ELb0EN4cute5tupleIJNS5_1CILi128EEENS7_ILi64EEENS7_ILi192EEEEEELi192ENS_10bfloat16_tEfNS_4arch4Sm80ELb0ELb1ELb1ELb1ELb1ELb1ELb1ELb0EEENS1_21CollectiveEpilogueFwdINS6_IJS8_SA_S9_EEENS6_IJNS7_ILi1EEESI_SI_EEESC_SE_Li256ELb1ELb1ELb0ELb0EEENS1_19SingleTileSchedulerILb1ELb0ELb1ELi128EEEEEEEEEvNT_6ParamsE:
	.zero		1576


//--------------------- .nv.constant0._ZN7cutlass13device_kernelIN5flash19enable_sm80_to_sm89INS1_16FlashAttnFwdSm80INS1_25CollectiveMainloopFwdSm80ILi8ELi2ELb0EN4cute5tupleIJNS5_1CILi128EEENS7_ILi64EEENS7_ILi192EEEEEELi192ENS_10bfloat16_tEfNS_4arch4Sm80ELb1ELb0ELb1ELb0ELb1ELb0ELb1ELb0EEENS1_21CollectiveEpilogueFwdINS6_IJS8_SA_S9_EEENS6_IJNS7_ILi1EEESI_SI_EEESC_SE_Li256ELb0ELb1ELb0ELb0EEENS1_30DynamicPersistentTileSchedulerILi256ELi256ELb0ELb1ELb0EEEEEEEEEvNT_6ParamsE --------------------------
	.section	.nv.constant0._ZN7cutlass13device_kernelIN5flash19enable_sm80_to_sm89INS1_16FlashAttnFwdSm80INS1_25CollectiveMainloopFwdSm80ILi8ELi2ELb0EN4cute5tupleIJNS5_1CILi128EEENS7_ILi64EEENS7_ILi192EEEEEELi192ENS_10bfloat16_tEfNS_4arch4Sm80ELb1ELb0ELb1ELb0ELb1ELb0ELb1ELb0EEENS1_21CollectiveEpilogueFwdINS6_IJS8_SA_S9_EEENS6_IJNS7_ILi1EEESI_SI_EEESC_SE_Li256ELb0ELb1ELb0ELb0EEENS1_30DynamicPersistentTileSchedulerILi256ELi256ELb0ELb1ELb0EEEEEEEEEvNT_6ParamsE,"a",@progbits
	.sectionflags	@""
	.align	4
.nv.constant0._ZN7cutlass13device_kernelIN5flash19enable_sm80_to_sm89INS1_16FlashAttnFwdSm80INS1_25CollectiveMainloopFwdSm80ILi8ELi2ELb0EN4cute5tupleIJNS5_1CILi128EEENS7_ILi64EEENS7_ILi192EEEEEELi192ENS_10bfloat16_tEfNS_4arch4Sm80ELb1ELb0ELb1ELb0ELb1ELb0ELb1ELb0EEENS1_21CollectiveEpilogueFwdINS6_IJS8_SA_S9_EEENS6_IJNS7_ILi1EEESI_SI_EEESC_SE_Li256ELb0ELb1ELb0ELb0EEENS1_30DynamicPersistentTileSchedulerILi256ELi256ELb0ELb1ELb0EEEEEEEEEvNT_6ParamsE:
	.zero		1592


//--------------------- .nv.constant0._ZN7cutlass13device_kernelIN5flash19enable_sm80_to_sm89INS1_16FlashAttnFwdSm80INS1_25CollectiveMainloopFwdSm80ILi8ELi2ELb0EN4cute5tupleIJNS5_1CILi128EEENS7_ILi64EEENS7_ILi192EEEEEELi192ENS_10bfloat16_tEfNS_4arch4Sm80ELb1ELb0ELb1ELb1ELb1ELb0ELb1ELb0EEENS1_21CollectiveEpilogueFwdINS6_IJS8_SA_S9_EEENS6_IJNS7_ILi1EEESI_SI_EEESC_SE_Li256ELb1ELb1ELb0ELb0EEENS1_19SingleTileSchedulerILb1ELb0ELb1ELi128EEEEEEEEEvNT_6ParamsE --------------------------
	.section	.nv.constant0._ZN7cutlass13device_kernelIN5flash19enable_sm80_to_sm89INS1_16FlashAttnFwdSm80INS1_25CollectiveMainloopFwdSm80ILi8ELi2ELb0EN4cute5tupleIJNS5_1CILi128EEENS7_ILi64EEENS7_ILi192EEEEEELi192ENS_10bfloat16_tEfNS_4arch4Sm80ELb1ELb0ELb1ELb1ELb1ELb0ELb1ELb0EEENS1_21CollectiveEpilogueFwdINS6_IJS8_SA_S9_EEENS6_IJNS7_ILi1EEESI_SI_EEESC_SE_Li256ELb1ELb1ELb0ELb0EEENS1_19SingleTileSchedulerILb1ELb0ELb1ELi128EEEEEEEEEvNT_6ParamsE,"a",@progbits
	.sectionflags	@""
	.align	4
.nv.constant0._ZN7cutlass13device_kernelIN5flash19enable_sm80_to_sm89INS1_16FlashAttnFwdSm80INS1_25CollectiveMainloopFwdSm80ILi8ELi2ELb0EN4cute5tupleIJNS5_1CILi128EEENS7_ILi64EEENS7_ILi192EEEEEELi192ENS_10bfloat16_tEfNS_4arch4Sm80ELb1ELb0ELb1ELb1ELb1ELb0ELb1ELb0EEENS1_21CollectiveEpilogueFwdINS6_IJS8_SA_S9_EEENS6_IJNS7_ILi1EEESI_SI_EEESC_SE_Li256ELb1ELb1ELb0ELb0EEENS1_19SingleTileSchedulerILb1ELb0ELb1ELi128EEEEEEEEEvNT_6ParamsE:
	.zero		1576


//--------------------- .nv.constant0._ZN7cutlass13device_kernelIN5flash19enable_sm80_to_sm89INS1_16FlashAttnFwdSm80INS1_25CollectiveMainloopFwdSm80ILi8ELi2ELb0EN4cute5tupleIJNS5_1CILi128EEENS7_ILi64EEENS7_ILi192EEEEEELi192ENS_10bfloat16_tEfNS_4arch4Sm80ELb1ELb0ELb1ELb1ELb1ELb1ELb1ELb0EEENS1_21CollectiveEpilogueFwdINS6_IJS8_SA_S9_EEENS6_IJNS7_ILi1EEESI_SI_EEESC_SE_Li256ELb1ELb1ELb0ELb0EEENS1_19SingleTileSchedulerILb1ELb0ELb1ELi128EEEEEEEEEvNT_6ParamsE --------------------------
	.section	.nv.constant0._ZN7cutlass13device_kernelIN5flash19enable_sm80_to_sm89INS1_16FlashAttnFwdSm80INS1_25CollectiveMainloopFwdSm80ILi8ELi2ELb0EN4cute5tupleIJNS5_1CILi128EEENS7_ILi64EEENS7_ILi192EEEEEELi192ENS_10bfloat16_tEfNS_4arch4Sm80ELb1ELb0ELb1ELb1ELb1ELb1ELb1ELb0EEENS1_21CollectiveEpilogueFwdINS6_IJS8_SA_S9_EEENS6_IJNS7_ILi1EEESI_SI_EEESC_SE_Li256ELb1ELb1ELb0ELb0EEENS1_19SingleTileSchedulerILb1ELb0ELb1ELi128EEEEEEEEEvNT_6ParamsE,"a",@progbits
	.sectionflags	@""
	.align	4
.nv.constant0._ZN7cutlass13device_kernelIN5flash19enable_sm80_to_sm89INS1_16FlashAttnFwdSm80INS1_25CollectiveMainloopFwdSm80ILi8ELi2ELb0EN4cute5tupleIJNS5_1CILi128EEENS7_ILi64EEENS7_ILi192EEEEEELi192ENS_10bfloat16_tEfNS_4arch4Sm80ELb1ELb0ELb1ELb1ELb1ELb1ELb1ELb0EEENS1_21CollectiveEpilogueFwdINS6_IJS8_SA_S9_EEENS6_IJNS7_ILi1EEESI_SI_EEESC_SE_Li256ELb1ELb1ELb0ELb0EEENS1_19SingleTileSchedulerILb1ELb0ELb1ELi128EEEEEEEEEvNT_6ParamsE:
	.zero		1576


//--------------------- .nv.constant0._ZN7cutlass13device_kernelIN5flash19enable_sm80_to_sm89INS1_16FlashAttnFwdSm80INS1_25CollectiveMainloopFwdSm80ILi8ELi1ELb0EN4cute5tupleIJNS5_1CILi128EEENS7_ILi64EEENS7_ILi192EEEEEELi192ENS_10bfloat16_tEfNS_4arch4Sm80ELb0ELb0ELb0ELb0ELb1ELb0ELb1ELb0EEENS1_21CollectiveEpilogueFwdINS6_IJS8_SA_S9_EEENS6_IJNS7_ILi1EEESI_SI_EEESC_SE_Li256ELb0ELb1ELb0ELb0EEENS1_19SingleTileSchedulerILb0ELb0ELb1ELi128EEEEEEEEEvNT_6ParamsE --------------------------
	.section	.nv.constant0._ZN7cutlass13device_kernelIN5flash19enable_sm80_to_sm89INS1_16FlashAttnFwdSm80INS1_25CollectiveMainloopFwdSm80ILi8ELi1ELb0EN4cute5tupleIJNS5_1CILi128EEENS7_ILi64EEENS7_ILi192EEEEEELi192ENS_10bfloat16_tEfNS_4arch4Sm80ELb0ELb0ELb0ELb0ELb1ELb0ELb1ELb0EEENS1_21CollectiveEpilogueFwdINS6_IJS8_SA_S9_EEENS6_IJNS7_ILi1EEESI_SI_EEESC_SE_Li256ELb0ELb1ELb0ELb0EEENS1_19SingleTileSchedulerILb0ELb0ELb1ELi128EEEEEEEEEvNT_6ParamsE,"a",@progbits
	.sectionflags	@""
	.align	4
.nv.constant0._ZN7cutlass13device_kernelIN5flash19enable_sm80_to_sm89INS1_16FlashAttnFwdSm80INS1_25CollectiveMainloopFwdSm80ILi8ELi1ELb0EN4cute5tupleIJNS5_1CILi128EEENS7_ILi64EEENS7_ILi192EEEEEELi192ENS_10bfloat16_tEfNS_4arch4Sm80ELb0ELb0ELb0ELb0ELb1ELb0ELb1ELb0EEENS1_21CollectiveEpilogueFwdINS6_IJS8_SA_S9_EEENS6_IJNS7_ILi1EEESI_SI_EEESC_SE_Li256ELb0ELb1ELb0ELb0EEENS1_19SingleTileSchedulerILb0ELb0ELb1ELi128EEEEEEEEEvNT_6ParamsE:
	.zero		1576


//--------------------- .nv.constant0._ZN7cutlass13device_kernelIN5flash19enable_sm80_to_sm89INS1_16FlashAttnFwdSm80INS1_25CollectiveMainloopFwdSm80ILi8ELi1ELb0EN4cute5tupleIJNS5_1CILi128EEENS7_ILi64EEENS7_ILi192EEEEEELi192ENS_10bfloat16_tEfNS_4arch4Sm80ELb0ELb0ELb0ELb1ELb1ELb0ELb1ELb0EEENS1_21CollectiveEpilogueFwdINS6_IJS8_SA_S9_EEENS6_IJNS7_ILi1EEESI_SI_EEESC_SE_Li256ELb1ELb1ELb0ELb0EEENS1_19SingleTileSchedulerILb1ELb0ELb1ELi128EEEEEEEEEvNT_6ParamsE --------------------------
	.section	.nv.constant0._ZN7cutlass13device_kernelIN5flash19enable_sm80_to_sm89INS1_16FlashAttnFwdSm80INS1_25CollectiveMainloopFwdSm80ILi8ELi1ELb0EN4cute5tupleIJNS5_1CILi128EEENS7_ILi64EEENS7_ILi192EEEEEELi192ENS_10bfloat16_tEfNS_4arch4Sm80ELb0ELb0ELb0ELb1ELb1ELb0ELb1ELb0EEENS1_21CollectiveEpilogueFwdINS6_IJS8_SA_S9_EEENS6_IJNS7_ILi1EEESI_SI_EEESC_SE_Li256ELb1ELb1ELb0ELb0EEENS1_19SingleTileSchedulerILb1ELb0ELb1ELi128EEEEEEEEEvNT_6ParamsE,"a",@progbits
	.sectionflags	@""
	.align	4
.nv.constant0._ZN7cutlass13device_kernelIN5flash19enable_sm80_to_sm89INS1_16FlashAttnFwdSm80INS1_25CollectiveMainloopFwdSm80ILi8ELi1ELb0EN4cute5tupleIJNS5_1CILi128EEENS7_ILi64EEENS7_ILi192EEEEEELi192ENS_10bfloat16_tEfNS_4arch4Sm80ELb0ELb0ELb0ELb1ELb1ELb0ELb1ELb0EEENS1_21CollectiveEpilogueFwdINS6_IJS8_SA_S9_EEENS6_IJNS7_ILi1EEESI_SI_EEESC_SE_Li256ELb1ELb1ELb0ELb0EEENS1_19SingleTileSchedulerILb1ELb0ELb1ELi128EEEEEEEEEvNT_6ParamsE:
	.zero		1576


//--------------------- .nv.constant0._ZN7cutlass13device_kernelIN5flash19enable_sm80_to_sm89INS1_16FlashAttnFwdSm80INS1_25CollectiveMainloopFwdSm80ILi8ELi1ELb0EN4cute5tupleIJNS5_1CILi128EEENS7_ILi64EEENS7_ILi192EEEEEELi192ENS_10bfloat16_tEfNS_4arch4Sm80ELb0ELb0ELb0ELb1ELb1ELb1ELb1ELb0EEENS1_21CollectiveEpilogueFwdINS6_IJS8_SA_S9_EEENS6_IJNS7_ILi1EEESI_SI_EEESC_SE_Li256ELb1ELb1ELb0ELb0EEENS1_19SingleTileSchedulerILb1ELb0ELb1ELi128EEEEEEEEEvNT_6ParamsE --------------------------
	.section	.nv.constant0._ZN7cutlass13device_kernelIN5flash19enable_sm80_to_sm89INS1_16FlashAttnFwdSm80INS1_25CollectiveMainloopFwdSm80ILi8ELi1ELb0EN4cute5tupleIJNS5_1CILi128EEENS7_ILi64EEENS7_ILi192EEEEEELi192ENS_10bfloat16_tEfNS_4arch4Sm80ELb0ELb0ELb0ELb1ELb1ELb1ELb1ELb0EEENS1_21CollectiveEpilogueFwdINS6_IJS8_SA_S9_EEENS6_IJNS7_ILi1EEESI_SI_EEESC_SE_Li256ELb1ELb1ELb0ELb0EEENS1_19SingleTileSchedulerILb1ELb0ELb1ELi128EEEEEEEEEvNT_6ParamsE,"a",@progbits
	.sectionflags	@""
	.align	4
.nv.constant0._ZN7cutlass13device_kernelIN5flash19enable_sm80_to_sm89INS1_16FlashAttnFwdSm80INS1_25CollectiveMainloopFwdSm80ILi8ELi1ELb0EN4cute5tupleIJNS5_1CILi128EEENS7_ILi64EEENS7_ILi192EEEEEELi192ENS_10bfloat16_tEfNS_4arch4Sm80ELb0ELb0ELb0ELb1ELb1ELb1ELb1ELb0EEENS1_21CollectiveEpilogueFwdINS6_IJS8_SA_S9_EEENS6_IJNS7_ILi1EEESI_SI_EEESC_SE_Li256ELb1ELb1ELb0ELb0EEENS1_19SingleTileSchedulerILb1ELb0ELb1ELi128EEEEEEEEEvNT_6ParamsE:
	.zero		1576


//--------------------- .nv.constant0._ZN7cutlass13device_kernelIN5flash19enable_sm80_to_sm89INS1_16FlashAttnFwdSm80INS1_25CollectiveMainloopFwdSm80ILi8ELi1ELb0EN4cute5tupleIJNS5_1CILi128EEENS7_ILi64EEENS7_ILi192EEEEEELi192ENS_10bfloat16_tEfNS_4arch4Sm80ELb0ELb1ELb0ELb0ELb1ELb0ELb1ELb0EEENS1_21CollectiveEpilogueFwdINS6_IJS8_SA_S9_EEENS6_IJNS7_ILi1EEESI_SI_EEESC_SE_Li256ELb0ELb1ELb0ELb0EEENS1_19SingleTileSchedulerILb0ELb0ELb1ELi128EEEEEEEEEvNT_6ParamsE --------------------------
	.section	.nv.constant0._ZN7cutlass13device_kernelIN5flash19enable_sm80_to_sm89INS1_16FlashAttnFwdSm80INS1_25CollectiveMainloopFwdSm80ILi8ELi1ELb0EN4cute5tupleIJNS5_1CILi128EEENS7_ILi64EEENS7_ILi192EEEEEELi192ENS_10bfloat16_tEfNS_4arch4Sm80ELb0ELb1ELb0ELb0ELb1ELb0ELb1ELb0EEENS1_21CollectiveEpilogueFwdINS6_IJS8_SA_S9_EEENS6_IJNS7_ILi1EEESI_SI_EEESC_SE_Li256ELb0ELb1ELb0ELb0EEENS1_19SingleTileSchedulerILb0ELb0ELb1ELi128EEEEEEEEEvNT_6ParamsE,"a",@progbits
	.sectionflags	@""
	.align	4
.nv.constant0._ZN7cutlass13device_kernelIN5flash19enable_sm80_to_sm89INS1_16FlashAttnFwdSm80INS1_25CollectiveMainloopFwdSm80ILi8ELi1ELb0EN4cute5tupleIJNS5_1CILi128EEENS7_ILi64EEENS7_ILi192EEEEEELi192ENS_10bfloat16_tEfNS_4arch4Sm80ELb0ELb1ELb0ELb0ELb1ELb0ELb1ELb0EEENS1_21CollectiveEpilogueFwdINS6_IJS8_SA_S9_EEENS6_IJNS7_ILi1EEESI_SI_EEESC_SE_Li256ELb0ELb1ELb0ELb0EEENS1_19SingleTileSchedulerILb0ELb0ELb1ELi128EEEEEEEEEvNT_6ParamsE:
	.zero		1576


//--------------------- .nv.constant0._ZN7cutlass13device_kernelIN5flash19enable_sm80_to_sm89INS1_16FlashAttnFwdSm80INS1_25CollectiveMainloopFwdSm80ILi8ELi1ELb0EN4cute5tupleIJNS5_1CILi128EEENS7_ILi64EEENS7_ILi192EEEEEELi192ENS_10bfloat16_tEfNS_4arch4Sm80ELb0ELb1ELb0ELb1ELb1ELb0ELb1ELb0EEENS1_21CollectiveEpilogueFwdINS6_IJS8_SA_S9_EEENS6_IJNS7_ILi1EEESI_SI_EEESC_SE_Li256ELb1ELb1ELb0ELb0EEENS1_19SingleTileSchedulerILb1ELb0ELb1ELi128EEEEEEEEEvNT_6ParamsE --------------------------
	.section	.nv.constant0._ZN7cutlass13device_kernelIN5flash19enable_sm80_to_sm89INS1_16FlashAttnFwdSm80INS1_25CollectiveMainloopFwdSm80ILi8ELi1ELb0EN4cute5tupleIJNS5_1CILi128EEENS7_ILi64EEENS7_ILi192EEEEEELi192ENS_10bfloat16_tEfNS_4arch4Sm80ELb0ELb1ELb0ELb1ELb1ELb0ELb1ELb0EEENS1_21CollectiveEpilogueFwdINS6_IJS8_SA_S9_EEENS6_IJNS7_ILi1EEESI_SI_EEESC_SE_Li256ELb1ELb1ELb0ELb0EEENS1_19SingleTileSchedulerILb1ELb0ELb1ELi128EEEEEEEEEvNT_6ParamsE,"a",@progbits
	.sectionflags	@""
	.align	4
.nv.constant0._ZN7cutlass13device_kernelIN5flash19enable_sm80_to_sm89INS1_16FlashAttnFwdSm80INS1_25CollectiveMainloopFwdSm80ILi8ELi1ELb0EN4cute5tupleIJNS5_1CILi128EEENS7_ILi64EEENS7_ILi192EEEEEELi192ENS_10bfloat16_tEfNS_4arch4Sm80ELb0ELb1ELb0ELb1ELb1ELb0ELb1ELb0EEENS1_21CollectiveEpilogueFwdINS6_IJS8_SA_S9_EEENS6_IJNS7_ILi1EEESI_SI_EEESC_SE_Li256ELb1ELb1ELb0ELb0EEENS1_19SingleTileSchedulerILb1ELb0ELb1ELi128EEEEEEEEEvNT_6ParamsE:
	.zero		1576


//--------------------- .nv.constant0._ZN7cutlass13device_kernelIN5flash19enable_sm80_to_sm89INS1_16FlashAttnFwdSm80INS1_25CollectiveMainloopFwdSm80ILi8ELi1ELb0EN4cute5tupleIJNS5_1CILi128EEENS7_ILi64EEENS7_ILi192EEEEEELi192ENS_10bfloat16_tEfNS_4arch4Sm80ELb0ELb1ELb0ELb1ELb1ELb1ELb1ELb0EEENS1_21CollectiveEpilogueFwdINS6_IJS8_SA_S9_EEENS6_IJNS7_ILi1EEESI_SI_EEESC_SE_Li256ELb1ELb1ELb0ELb0EEENS1_19SingleTileSchedulerILb1ELb0ELb1ELi128EEEEEEEEEvNT_6ParamsE --------------------------
	.section	.nv.constant0._ZN7cutlass13device_kernelIN5flash19enable_sm80_to_sm89INS1_16FlashAttnFwdSm80INS1_25CollectiveMainloopFwdSm80ILi8ELi1ELb0EN4cute5tupleIJNS5_1CILi128EEENS7_ILi64EEENS7_ILi192EEEEEELi192ENS_10bfloat16_tEfNS_4arch4Sm80ELb0ELb1ELb0ELb1ELb1ELb1ELb1ELb0EEENS1_21CollectiveEpilogueFwdINS6_IJS8_SA_S9_EEENS6_IJNS7_ILi1EEESI_SI_EEESC_SE_Li256ELb1ELb1ELb0ELb0EEENS1_19SingleTileSchedulerILb1ELb0ELb1ELi128EEEEEEEEEvNT_6ParamsE,"a",@progbits
	.sectionflags	@""
	.align	4
.nv.constant0._ZN7cutlass13device_kernelIN5flash19enable_sm80_to_sm89INS1_16FlashAttnFwdSm80INS1_25CollectiveMainloopFwdSm80ILi8ELi1ELb0EN4cute5tupleIJNS5_1CILi128EEENS7_ILi64EEENS7_ILi192EEEEEELi192ENS_10bfloat16_tEfNS_4arch4Sm80ELb0ELb1ELb0ELb1ELb1ELb1ELb1ELb0EEENS1_21CollectiveEpilogueFwdINS6_IJS8_SA_S9_EEENS6_IJNS7_ILi1EEESI_SI_EEESC_SE_Li256ELb1ELb1ELb0ELb0EEENS1_19SingleTileSchedulerILb1ELb0ELb1ELi128EEEEEEEEEvNT_6ParamsE:
	.zero		1576


//--------------------- .nv.constant0._ZN7cutlass13device_kernelIN5flash19enable_sm80_to_sm89INS1_16FlashAttnFwdSm80INS1_25CollectiveMainloopFwdSm80ILi8ELi1ELb0EN4cute5tupleIJNS5_1CILi128EEENS7_ILi64EEENS7_ILi192EEEEEELi192ENS_10bfloat16_tEfNS_4arch4Sm80ELb1ELb0ELb0ELb0ELb1ELb0ELb1ELb0EEENS1_21CollectiveEpilogueFwdINS6_IJS8_SA_S9_EEENS6_IJNS7_ILi1EEESI_SI_EEESC_SE_Li256ELb0ELb1ELb0ELb0EEENS1_30DynamicPersistentTileSchedulerILi256ELi256ELb0ELb1ELb0EEEEEEEEEvNT_6ParamsE --------------------------
	.section	.nv.constant0._ZN7cutlass13device_kernelIN5flash19enable_sm80_to_sm89INS1_16FlashAttnFwdSm80INS1_25CollectiveMainloopFwdSm80ILi8ELi1ELb0EN4cute5tupleIJNS5_1CILi128EEENS7_ILi64EEENS7_ILi192EEEEEELi192ENS_10bfloat16_tEfNS_4arch4Sm80ELb1ELb0ELb0ELb0ELb1ELb0ELb1ELb0EEENS1_21CollectiveEpilogueFwdINS6_IJS8_SA_S9_EEENS6_IJNS7_ILi1EEESI_SI_EEESC_SE_Li256ELb0ELb1ELb0ELb0EEENS1_30DynamicPersistentTileSchedulerILi256ELi256ELb0ELb1ELb0EEEEEEEEEvNT_6ParamsE,"a",@progbits
	.sectionflags	@""
	.align	4
.nv.constant0._ZN7cutlass13device_kernelIN5flash19enable_sm80_to_sm89INS1_16FlashAttnFwdSm80INS1_25CollectiveMainloopFwdSm80ILi8ELi1ELb0EN4cute5tupleIJNS5_1CILi128EEENS7_ILi64EEENS7_ILi192EEEEEELi192ENS_10bfloat16_tEfNS_4arch4Sm80ELb1ELb0ELb0ELb0ELb1ELb0ELb1ELb0EEENS1_21CollectiveEpilogueFwdINS6_IJS8_SA_S9_EEENS6_IJNS7_ILi1EEESI_SI_EEESC_SE_Li256ELb0ELb1ELb0ELb0EEENS1_30DynamicPersistentTileSchedulerILi256ELi256ELb0ELb1ELb0EEEEEEEEEvNT_6ParamsE:
	.zero		1592


//--------------------- .nv.constant0._ZN7cutlass13device_kernelIN5flash19enable_sm80_to_sm89INS1_16FlashAttnFwdSm80INS1_25CollectiveMainloopFwdSm80ILi8ELi1ELb0EN4cute5tupleIJNS5_1CILi128EEENS7_ILi64EEENS7_ILi192EEEEEELi192ENS_10bfloat16_tEfNS_4arch4Sm80ELb1ELb0ELb0ELb1ELb1ELb0ELb1ELb0EEENS1_21CollectiveEpilogueFwdINS6_IJS8_SA_S9_EEENS6_IJNS7_ILi1EEESI_SI_EEESC_SE_Li256ELb1ELb1ELb0ELb0EEENS1_19SingleTileSchedulerILb1ELb0ELb1ELi128EEEEEEEEEvNT_6ParamsE --------------------------
	.section	.nv.constant0._ZN7cutlass13device_kernelIN5flash19enable_sm80_to_sm89INS1_16FlashAttnFwdSm80INS1_25CollectiveMainloopFwdSm80ILi8ELi1ELb0EN4cute5tupleIJNS5_1CILi128EEENS7_ILi64EEENS7_ILi192EEEEEELi192ENS_10bfloat16_tEfNS_4arch4Sm80ELb1ELb0ELb0ELb1ELb1ELb0ELb1ELb0EEENS1_21CollectiveEpilogueFwdINS6_IJS8_SA_S9_EEENS6_IJNS7_ILi1EEESI_SI_EEESC_SE_Li256ELb1ELb1ELb0ELb0EEENS1_19SingleTileSchedulerILb1ELb0ELb1ELi128EEEEEEEEEvNT_6ParamsE,"a",@progbits
	.sectionflags	@""
	.align	4
.nv.constant0._ZN7cutlass13device_kernelIN5flash19enable_sm80_to_sm89INS1_16FlashAttnFwdSm80INS1_25CollectiveMainloopFwdSm80ILi8ELi1ELb0EN4cute5tupleIJNS5_1CILi128EEENS7_ILi64EEENS7_ILi192EEEEEELi192ENS_10bfloat16_tEfNS_4arch4Sm80ELb1ELb0ELb0ELb1ELb1ELb0ELb1ELb0EEENS1_21CollectiveEpilogueFwdINS6_IJS8_SA_S9_EEENS6_IJNS7_ILi1EEESI_SI_EEESC_SE_Li256ELb1ELb1ELb0ELb0EEENS1_19SingleTileSchedulerILb1ELb0ELb1ELi128EEEEEEEEEvNT_6ParamsE:
	.zero		1576


//--------------------- .nv.constant0._ZN7cutlass13device_kernelIN5flash19enable_sm80_to_sm89INS1_16FlashAttnFwdSm80INS1_25CollectiveMainloopFwdSm80ILi8ELi1ELb0EN4cute5tupleIJNS5_1CILi128EEENS7_ILi64EEENS7_ILi192EEEEEELi192ENS_10bfloat16_tEfNS_4arch4Sm80ELb1ELb0ELb0ELb1ELb1ELb1ELb1ELb0EEENS1_21CollectiveEpilogueFwdINS6_IJS8_SA_S9_EEENS6_IJNS7_ILi1EEESI_SI_EEESC_SE_Li256ELb1ELb1ELb0ELb0EEENS1_19SingleTileSchedulerILb1ELb0ELb1ELi128EEEEEEEEEvNT_6ParamsE --------------------------
	.section	.nv.constant0._ZN7cutlass13device_kernelIN5flash19enable_sm80_to_sm89INS1_16FlashAttnFwdSm80INS1_25CollectiveMainloopFwdSm80ILi8ELi1ELb0EN4cute5tupleIJNS5_1CILi128EEENS7_ILi64EEENS7_ILi192EEEEEELi192ENS_10bfloat16_tEfNS_4arch4Sm80ELb1ELb0ELb0ELb1ELb1ELb1ELb1ELb0EEENS1_21CollectiveEpilogueFwdINS6_IJS8_SA_S9_EEENS6_IJNS7_ILi1EEESI_SI_EEESC_SE_Li256ELb1ELb1ELb0ELb0EEENS1_19SingleTileSchedulerILb1ELb0ELb1ELi128EEEEEEEEEvNT_6ParamsE,"a",@progbits
	.sectionflags	@""
	.align	4
.nv.constant0._ZN7cutlass13device_kernelIN5flash19enable_sm80_to_sm89INS1_16FlashAttnFwdSm80INS1_25CollectiveMainloopFwdSm80ILi8ELi1ELb0EN4cute5tupleIJNS5_1CILi128EEENS7_ILi64EEENS7_ILi192EEEEEELi192ENS_10bfloat16_tEfNS_4arch4Sm80ELb1ELb0ELb0ELb1ELb1ELb1ELb1ELb0EEENS1_21CollectiveEpilogueFwdINS6_IJS8_SA_S9_EEENS6_IJNS7_ILi1EEESI_SI_EEESC_SE_Li256ELb1ELb1ELb0ELb0EEENS1_19SingleTileSchedulerILb1ELb0ELb1ELi128EEEEEEEEEvNT_6ParamsE:
	.zero		1576


//--------------------- .nv.constant0._ZN7cutlass13device_kernelIN5flash19enable_sm80_to_sm89INS1_16FlashAttnFwdSm80INS1_25CollectiveMainloopFwdSm80ILi8ELi2ELb0EN4cute5tupleIJNS5_1CILi128EEENS7_ILi64EEENS7_ILi192EEEEEELi192ENS_10bfloat16_tEfNS_4arch4Sm80ELb0ELb0ELb0ELb0ELb1ELb0ELb1ELb0EEENS1_21CollectiveEpilogueFwdINS6_IJS8_SA_S9_EEENS6_IJNS7_ILi1EEESI_SI_EEESC_SE_Li256ELb0ELb1ELb0ELb0EEENS1_19SingleTileSchedulerILb0ELb0ELb1ELi128EEEEEEEEEvNT_6ParamsE --------------------------
	.section	.nv.constant0._ZN7cutlass13device_kernelIN5flash19enable_sm80_to_sm89INS1_16FlashAttnFwdSm80INS1_25CollectiveMainloopFwdSm80ILi8ELi2ELb0EN4cute5tupleIJNS5_1CILi128EEENS7_ILi64EEENS7_ILi192EEEEEELi192ENS_10bfloat16_tEfNS_4arch4Sm80ELb0ELb0ELb0ELb0ELb1ELb0ELb1ELb0EEENS1_21CollectiveEpilogueFwdINS6_IJS8_SA_S9_EEENS6_IJNS7_ILi1EEESI_SI_EEESC_SE_Li256ELb0ELb1ELb0ELb0EEENS1_19SingleTileSchedulerILb0ELb0ELb1ELi128EEEEEEEEEvNT_6ParamsE,"a",@progbits
	.sectionflags	@""
	.align	4
.nv.constant0._ZN7cutlass13device_kernelIN5flash19enable_sm80_to_sm89INS1_16FlashAttnFwdSm80INS1_25CollectiveMainloopFwdSm80ILi8ELi2ELb0EN4cute5tupleIJNS5_1CILi128EEENS7_ILi64EEENS7_ILi192EEEEEELi192ENS_10bfloat16_tEfNS_4arch4Sm80ELb0ELb0ELb0ELb0ELb1ELb0ELb1ELb0EEENS1_21CollectiveEpilogueFwdINS6_IJS8_SA_S9_EEENS6_IJNS7_ILi1EEESI_SI_EEESC_SE_Li256ELb0ELb1ELb0ELb0EEENS1_19SingleTileSchedulerILb0ELb0ELb1ELi128EEEEEEEEEvNT_6ParamsE:
	.zero		1576


//--------------------- .nv.constant0._ZN7cutlass13device_kernelIN5flash19enable_sm80_to_sm89INS1_16FlashAttnFwdSm80INS1_25CollectiveMainloopFwdSm80ILi8ELi2ELb0EN4cute5tupleIJNS5_1CILi128EEENS7_ILi64EEENS7_ILi192EEEEEELi192ENS_10bfloat16_tEfNS_4arch4Sm80ELb0ELb0ELb0ELb1ELb1ELb0ELb1ELb0EEENS1_21CollectiveEpilogueFwdINS6_IJS8_SA_S9_EEENS6_IJNS7_ILi1EEESI_SI_EEESC_SE_Li256ELb1ELb1ELb0ELb0EEENS1_19SingleTileSchedulerILb1ELb0ELb1ELi128EEEEEEEEEvNT_6ParamsE --------------------------
	.section	.nv.constant0._ZN7cutlass13device_kernelIN5flash19enable_sm80_to_sm89INS1_16FlashAttnFwdSm80INS1_25CollectiveMainloopFwdSm80ILi8ELi2ELb0EN4cute5tupleIJNS5_1CILi128EEENS7_ILi64EEENS7_ILi192EEEEEELi192ENS_10bfloat16_tEfNS_4arch4Sm80ELb0ELb0ELb0ELb1ELb1ELb0ELb1ELb0EEENS1_21CollectiveEpilogueFwdINS6_IJS8_SA_S9_EEENS6_IJNS7_ILi1EEESI_SI_EEESC_SE_Li256ELb1ELb1ELb0ELb0EEENS1_19SingleTileSchedulerILb1ELb0ELb1ELi128EEEEEEEEEvNT_6ParamsE,"a",@progbits
	.sectionflags	@""
	.align	4
.nv.constant0._ZN7cutlass13device_kernelIN5flash19enable_sm80_to_sm89INS1_16FlashAttnFwdSm80INS1_25CollectiveMainloopFwdSm80ILi8ELi2ELb0EN4cute5tupleIJNS5_1CILi128EEENS7_ILi64EEENS7_ILi192EEEEEELi192ENS_10bfloat16_tEfNS_4arch4Sm80ELb0ELb0ELb0ELb1ELb1ELb0ELb1ELb0EEENS1_21CollectiveEpilogueFwdINS6_IJS8_SA_S9_EEENS6_IJNS7_ILi1EEESI_SI_EEESC_SE_Li256ELb1ELb1ELb0ELb0EEENS1_19SingleTileSchedulerILb1ELb0ELb1ELi128EEEEEEEEEvNT_6ParamsE:
	.zero		1576


//--------------------- .nv.constant0._ZN7cutlass13device_kernelIN5flash19enable_sm80_to_sm89INS1_16FlashAttnFwdSm80INS1_25CollectiveMainloopFwdSm80ILi8ELi2ELb0EN4cute5tupleIJNS5_1CILi128EEENS7_ILi64EEENS7_ILi192EEEEEELi192ENS_10bfloat16_tEfNS_4arch4Sm80ELb0ELb0ELb0ELb1ELb1ELb1ELb1ELb0EEENS1_21CollectiveEpilogueFwdINS6_IJS8_SA_S9_EEENS6_IJNS7_ILi1EEESI_SI_EEESC_SE_Li256ELb1ELb1ELb0ELb0EEENS1_19SingleTileSchedulerILb1ELb0ELb1ELi128EEEEEEEEEvNT_6ParamsE --------------------------
	.section	.nv.constant0._ZN7cutlass13device_kernelIN5flash19enable_sm80_to_sm89INS1_16FlashAttnFwdSm80INS1_25CollectiveMainloopFwdSm80ILi8ELi2ELb0EN4cute5tupleIJNS5_1CILi128EEENS7_ILi64EEENS7_ILi192EEEEEELi192ENS_10bfloat16_tEfNS_4arch4Sm80ELb0ELb0ELb0ELb1ELb1ELb1ELb1ELb0EEENS1_21CollectiveEpilogueFwdINS6_IJS8_SA_S9_EEENS6_IJNS7_ILi1EEESI_SI_EEESC_SE_Li256ELb1ELb1ELb0ELb0EEENS1_19SingleTileSchedulerILb1ELb0ELb1ELi128EEEEEEEEEvNT_6ParamsE,"a",@progbits
	.sectionflags	@""
	.align	4
.nv.constant0._ZN7cutlass13device_kernelIN5flash19enable_sm80_to_sm89INS1_16FlashAttnFwdSm80INS1_25CollectiveMainloopFwdSm80ILi8ELi2ELb0EN4cute5tupleIJNS5_1CILi128EEENS7_ILi64EEENS7_ILi192EEEEEELi192ENS_10bfloat16_tEfNS_4arch4Sm80ELb0ELb0ELb0ELb1ELb1ELb1ELb1ELb0EEENS1_21CollectiveEpilogueFwdINS6_IJS8_SA_S9_EEENS6_IJNS7_ILi1EEESI_SI_EEESC_SE_Li256ELb1ELb1ELb0ELb0EEENS1_19SingleTileSchedulerILb1ELb0ELb1ELi128EEEEEEEEEvNT_6ParamsE:
	.zero		1576


//--------------------- .nv.constant0._ZN7cutlass13device_kernelIN5flash19enable_sm80_to_sm89INS1_16FlashAttnFwdSm80INS1_25CollectiveMainloopFwdSm80ILi8ELi2ELb0EN4cute5tupleIJNS5_1CILi128EEENS7_ILi64EEENS7_ILi192EEEEEELi192ENS_10bfloat16_tEfNS_4arch4Sm80ELb0ELb1ELb0ELb0ELb1ELb0ELb1ELb0EEENS1_21CollectiveEpilogueFwdINS6_IJS8_SA_S9_EEENS6_IJNS7_ILi1EEESI_SI_EEESC_SE_Li256ELb0ELb1ELb0ELb0EEENS1_19SingleTileSchedulerILb0ELb0ELb1ELi128EEEEEEEEEvNT_6ParamsE --------------------------
	.section	.nv.constant0._ZN7cutlass13device_kernelIN5flash19enable_sm80_to_sm89INS1_16FlashAttnFwdSm80INS1_25CollectiveMainloopFwdSm80ILi8ELi2ELb0EN4cute5tupleIJNS5_1CILi128EEENS7_ILi64EEENS7_ILi192EEEEEELi192ENS_10bfloat16_tEfNS_4arch4Sm80ELb0ELb1ELb0ELb0ELb1ELb0ELb1ELb0EEENS1_21CollectiveEpilogueFwdINS6_IJS8_SA_S9_EEENS6_IJNS7_ILi1EEESI_SI_EEESC_SE_Li256ELb0ELb1ELb0ELb0EEENS1_19SingleTileSchedulerILb0ELb0ELb1ELi128EEEEEEEEEvNT_6ParamsE,"a",@progbits
	.sectionflags	@""
	.align	4
.nv.constant0._ZN7cutlass13device_kernelIN5flash19enable_sm80_to_sm89INS1_16FlashAttnFwdSm80INS1_25CollectiveMainloopFwdSm80ILi8ELi2ELb0EN4cute5tupleIJNS5_1CILi128EEENS7_ILi64EEENS7_ILi192EEEEEELi192ENS_10bfloat16_tEfNS_4arch4Sm80ELb0ELb1ELb0ELb0ELb1ELb0ELb1ELb0EEENS1_21CollectiveEpilogueFwdINS6_IJS8_SA_S9_EEENS6_IJNS7_ILi1EEESI_SI_EEESC_SE_Li256ELb0ELb1ELb0ELb0EEENS1_19SingleTileSchedulerILb0ELb0ELb1ELi128EEEEEEEEEvNT_6ParamsE:
	.zero		1576


//--------------------- .nv.constant0._ZN7cutlass13device_kernelIN5flash19enable_sm80_to_sm89INS1_16FlashAttnFwdSm80INS1_25CollectiveMainloopFwdSm80ILi8ELi2ELb0EN4cute5tupleIJNS5_1CILi128EEENS7_ILi64EEENS7_ILi192EEEEEELi192ENS_10bfloat16_tEfNS_4arch4Sm80ELb0ELb1ELb0ELb1ELb1ELb0ELb1ELb0EEENS1_21CollectiveEpilogueFwdINS6_IJS8_SA_S9_EEENS6_IJNS7_ILi1EEESI_SI_EEESC_SE_Li256ELb1ELb1ELb0ELb0EEENS1_19SingleTileSchedulerILb1ELb0ELb1ELi128EEEEEEEEEvNT_6ParamsE --------------------------
	.section	.nv.constant0._ZN7cutlass13device_kernelIN5flash19enable_sm80_to_sm89INS1_16FlashAttnFwdSm80INS1_25CollectiveMainloopFwdSm80ILi8ELi2ELb0EN4cute5tupleIJNS5_1CILi128EEENS7_ILi64EEENS7_ILi192EEEEEELi192ENS_10bfloat16_tEfNS_4arch4Sm80ELb0ELb1ELb0ELb1ELb1ELb0ELb1ELb0EEENS1_21CollectiveEpilogueFwdINS6_IJS8_SA_S9_EEENS6_IJNS7_ILi1EEESI_SI_EEESC_SE_Li256ELb1ELb1ELb0ELb0EEENS1_19SingleTileSchedulerILb1ELb0ELb1ELi128EEEEEEEEEvNT_6ParamsE,"a",@progbits
	.sectionflags	@""
	.align	4
.nv.constant0._ZN7cutlass13device_kernelIN5flash19enable_sm80_to_sm89INS1_16FlashAttnFwdSm80INS1_25CollectiveMainloopFwdSm80ILi8ELi2ELb0EN4cute5tupleIJNS5_1CILi128EEENS7_ILi64EEENS7_ILi192EEEEEELi192ENS_10bfloat16_tEfNS_4arch4Sm80ELb0ELb1ELb0ELb1ELb1ELb0ELb1ELb0EEENS1_21CollectiveEpilogueFwdINS6_IJS8_SA_S9_EEENS6_IJNS7_ILi1EEESI_SI_EEESC_SE_Li256ELb1ELb1ELb0ELb0EEENS1_19SingleTileSchedulerILb1ELb0ELb1ELi128EEEEEEEEEvNT_6ParamsE:
	.zero		1576


//--------------------- .nv.constant0._ZN7cutlass13device_kernelIN5flash19enable_sm80_to_sm89INS1_16FlashAttnFwdSm80INS1_25CollectiveMainloopFwdSm80ILi8ELi2ELb0EN4cute5tupleIJNS5_1CILi128EEENS7_ILi64EEENS7_ILi192EEEEEELi192ENS_10bfloat16_tEfNS_4arch4Sm80ELb0ELb1ELb0ELb1ELb1ELb1ELb1ELb0EEENS1_21CollectiveEpilogueFwdINS6_IJS8_SA_S9_EEENS6_IJNS7_ILi1EEESI_SI_EEESC_SE_Li256ELb1ELb1ELb0ELb0EEENS1_19SingleTileSchedulerILb1ELb0ELb1ELi128EEEEEEEEEvNT_6ParamsE --------------------------
	.section	.nv.constant0._ZN7cutlass13device_kernelIN5flash19enable_sm80_to_sm89INS1_16FlashAttnFwdSm80INS1_25CollectiveMainloopFwdSm80ILi8ELi2ELb0EN4cute5tupleIJNS5_1CILi128EEENS7_ILi64EEENS7_ILi192EEEEEELi192ENS_10bfloat16_tEfNS_4arch4Sm80ELb0ELb1ELb0ELb1ELb1ELb1ELb1ELb0EEENS1_21CollectiveEpilogueFwdINS6_IJS8_SA_S9_EEENS6_IJNS7_ILi1EEESI_SI_EEESC_SE_Li256ELb1ELb1ELb0ELb0EEENS1_19SingleTileSchedulerILb1ELb0ELb1ELi128EEEEEEEEEvNT_6ParamsE,"a",@progbits
	.sectionflags	@""
	.align	4
.nv.constant0._ZN7cutlass13device_kernelIN5flash19enable_sm80_to_sm89INS1_16FlashAttnFwdSm80INS1_25CollectiveMainloopFwdSm80ILi8ELi2ELb0EN4cute5tupleIJNS5_1CILi128EEENS7_ILi64EEENS7_ILi192EEEEEELi192ENS_10bfloat16_tEfNS_4arch4Sm80ELb0ELb1ELb0ELb1ELb1ELb1ELb1ELb0EEENS1_21CollectiveEpilogueFwdINS6_IJS8_SA_S9_EEENS6_IJNS7_ILi1EEESI_SI_EEESC_SE_Li256ELb1ELb1ELb0ELb0EEENS1_19SingleTileSchedulerILb1ELb0ELb1ELi128EEEEEEEEEvNT_6ParamsE:
	.zero		1576


//--------------------- .nv.constant0._ZN7cutlass13device_kernelIN5flash19enable_sm80_to_sm89INS1_16FlashAttnFwdSm80INS1_25CollectiveMainloopFwdSm80ILi8ELi2ELb0EN4cute5tupleIJNS5_1CILi128EEENS7_ILi64EEENS7_ILi192EEEEEELi192ENS_10bfloat16_tEfNS_4arch4Sm80ELb1ELb0ELb0ELb0ELb1ELb0ELb1ELb0EEENS1_21CollectiveEpilogueFwdINS6_IJS8_SA_S9_EEENS6_IJNS7_ILi1EEESI_SI_EEESC_SE_Li256ELb0ELb1ELb0ELb0EEENS1_30DynamicPersistentTileSchedulerILi256ELi256ELb0ELb1ELb0EEEEEEEEEvNT_6ParamsE --------------------------
	.section	.nv.constant0._ZN7cutlass13device_kernelIN5flash19enable_sm80_to_sm89INS1_16FlashAttnFwdSm80INS1_25CollectiveMainloopFwdSm80ILi8ELi2ELb0EN4cute5tupleIJNS5_1CILi128EEENS7_ILi64EEENS7_ILi192EEEEEELi192ENS_10bfloat16_tEfNS_4arch4Sm80ELb1ELb0ELb0ELb0ELb1ELb0ELb1ELb0EEENS1_21CollectiveEpilogueFwdINS6_IJS8_SA_S9_EEENS6_IJNS7_ILi1EEESI_SI_EEESC_SE_Li256ELb0ELb1ELb0ELb0EEENS1_30DynamicPersistentTileSchedulerILi256ELi256ELb0ELb1ELb0EEEEEEEEEvNT_6ParamsE,"a",@progbits
	.sectionflags	@""
	.align	4
.nv.constant0._ZN7cutlass13device_kernelIN5flash19enable_sm80_to_sm89INS1_16FlashAttnFwdSm80INS1_25CollectiveMainloopFwdSm80ILi8ELi2ELb0EN4cute5tupleIJNS5_1CILi128EEENS7_ILi64EEENS7_ILi192EEEEEELi192ENS_10bfloat16_tEfNS_4arch4Sm80ELb1ELb0ELb0ELb0ELb1ELb0ELb1ELb0EEENS1_21CollectiveEpilogueFwdINS6_IJS8_SA_S9_EEENS6_IJNS7_ILi1EEESI_SI_EEESC_SE_Li256ELb0ELb1ELb0ELb0EEENS1_30DynamicPersistentTileSchedulerILi256ELi256ELb0ELb1ELb0EEEEEEEEEvNT_6ParamsE:
	.zero		1592


//--------------------- .nv.constant0._ZN7cutlass13device_kernelIN5flash19enable_sm80_to_sm89INS1_16FlashAttnFwdSm80INS1_25CollectiveMainloopFwdSm80ILi8ELi2ELb0EN4cute5tupleIJNS5_1CILi128EEENS7_ILi64EEENS7_ILi192EEEEEELi192ENS_10bfloat16_tEfNS_4arch4Sm80ELb1ELb0ELb0ELb1ELb1ELb0ELb1ELb0EEENS1_21CollectiveEpilogueFwdINS6_IJS8_SA_S9_EEENS6_IJNS7_ILi1EEESI_SI_EEESC_SE_Li256ELb1ELb1ELb0ELb0EEENS1_19SingleTileSchedulerILb1ELb0ELb1ELi128EEEEEEEEEvNT_6ParamsE --------------------------
	.section	.nv.constant0._ZN7cutlass13device_kernelIN5flash19enable_sm80_to_sm89INS1_16FlashAttnFwdSm80INS1_25CollectiveMainloopFwdSm80ILi8ELi2ELb0EN4cute5tupleIJNS5_1CILi128EEENS7_ILi64EEENS7_ILi192EEEEEELi192ENS_10bfloat16_tEfNS_4arch4Sm80ELb1ELb0ELb0ELb1ELb1ELb0ELb1ELb0EEENS1_21CollectiveEpilogueFwdINS6_IJS8_SA_S9_EEENS6_IJNS7_ILi1EEESI_SI_EEESC_SE_Li256ELb1ELb1ELb0ELb0EEENS1_19SingleTileSchedulerILb1ELb0ELb1ELi128EEEEEEEEEvNT_6ParamsE,"a",@progbits
	.sectionflags	@""
	.align	4
.nv.constant0._ZN7cutlass13device_kernelIN5flash19enable_sm80_to_sm89INS1_16FlashAttnFwdSm80INS1_25CollectiveMainloopFwdSm80ILi8ELi2ELb0EN4cute5tupleIJNS5_1CILi128EEENS7_ILi64EEENS7_ILi192EEEEEELi192ENS_10bfloat16_tEfNS_4arch4Sm80ELb1ELb0ELb0ELb1ELb1ELb0ELb1ELb0EEENS1_21CollectiveEpilogueFwdINS6_IJS8_SA_S9_EEENS6_IJNS7_ILi1EEESI_SI_EEESC_SE_Li256ELb1ELb1ELb0ELb0EEENS1_19SingleTileSchedulerILb1ELb0ELb1ELi128EEEEEEEEEvNT_6ParamsE:
	.zero		1576


//--------------------- .nv.constant0._ZN7cutlass13device_kernelIN5flash19enable_sm80_to_sm89INS1_16FlashAttnFwdSm80INS1_25CollectiveMainloopFwdSm80ILi8ELi2ELb0EN4cute5tupleIJNS5_1CILi128EEENS7_ILi64EEENS7_ILi192EEEEEELi192ENS_10bfloat16_tEfNS_4arch4Sm80ELb1ELb0ELb0ELb1ELb1ELb1ELb1ELb0EEENS1_21CollectiveEpilogueFwdINS6_IJS8_SA_S9_EEENS6_IJNS7_ILi1EEESI_SI_EEESC_SE_Li256ELb1ELb1ELb0ELb0EEENS1_19SingleTileSchedulerILb1ELb0ELb1ELi128EEEEEEEEEvNT_6ParamsE --------------------------
	.section	.nv.constant0._ZN7cutlass13device_kernelIN5flash19enable_sm80_to_sm89INS1_16FlashAttnFwdSm80INS1_25CollectiveMainloopFwdSm80ILi8ELi2ELb0EN4cute5tupleIJNS5_1CILi128EEENS7_ILi64EEENS7_ILi192EEEEEELi192ENS_10bfloat16_tEfNS_4arch4Sm80ELb1ELb0ELb0ELb1ELb1ELb1ELb1ELb0EEENS1_21CollectiveEpilogueFwdINS6_IJS8_SA_S9_EEENS6_IJNS7_ILi1EEESI_SI_EEESC_SE_Li256ELb1ELb1ELb0ELb0EEENS1_19SingleTileSchedulerILb1ELb0ELb1ELi128EEEEEEEEEvNT_6ParamsE,"a",@progbits
	.sectionflags	@""
	.align	4
.nv.constant0._ZN7cutlass13device_kernelIN5flash19enable_sm80_to_sm89INS1_16FlashAttnFwdSm80INS1_25CollectiveMainloopFwdSm80ILi8ELi2ELb0EN4cute5tupleIJNS5_1CILi128EEENS7_ILi64EEENS7_ILi192EEEEEELi192ENS_10bfloat16_tEfNS_4arch4Sm80ELb1ELb0ELb0ELb1ELb1ELb1ELb1ELb0EEENS1_21CollectiveEpilogueFwdINS6_IJS8_SA_S9_EEENS6_IJNS7_ILi1EEESI_SI_EEESC_SE_Li256ELb1ELb1ELb0ELb0EEENS1_19SingleTileSchedulerILb1ELb0ELb1ELi128EEEEEEEEEvNT_6ParamsE:
	.zero		1576


//--------------------- SYMBOLS --------------------------

	.type		.nv.reservedSmem.offset0,@object
	.size		.nv.reservedSmem.offset0,0x4
